// auto-generated by cutlass_sweep.gemm — config: {"arch": "sm_100", "cluster_m": 4, "cluster_n": 2, "dtype": "mxfp8_e4m3", "dtype_b": "mxfp8_e4m3", "layout": "nt", "stages": 0, "tile_k": 256, "tile_m": 128, "tile_n": 256}
#include "cutlass/cutlass.h"
#include "cutlass/gemm/collective/collective_builder.hpp"
#include "cutlass/gemm/device/gemm_universal_adapter.h"
#include "cutlass/gemm/kernel/gemm_universal.hpp"
#include "cutlass/epilogue/collective/collective_builder.hpp"

using ElemA = cutlass::mx_float8_t<cutlass::float_e4m3_t>;
using ElemB = cutlass::mx_float8_t<cutlass::float_e4m3_t>;
using ElemCD = cutlass::bfloat16_t;
using Acc  = float;
using TileShape    = cute::Shape<cute::_128, cute::_256, cute::_256>;
using ClusterShape = cute::Shape<cute::_4, cute::_2, cute::_1>;

using CollectiveEpilogue = typename cutlass::epilogue::collective::CollectiveBuilder<
    cutlass::arch::Sm100, cutlass::arch::OpClassTensorOp,
    TileShape, ClusterShape,
    cutlass::epilogue::collective::EpilogueTileAuto,
    Acc, Acc,
    ElemCD, cutlass::layout::RowMajor, 128 / cutlass::sizeof_bits<ElemCD>::value,
    ElemCD, cutlass::layout::RowMajor, 128 / cutlass::sizeof_bits<ElemCD>::value,
    cutlass::epilogue::collective::EpilogueScheduleAuto
  >::CollectiveOp;

using CollectiveMainloop = typename cutlass::gemm::collective::CollectiveBuilder<
    cutlass::arch::Sm100, cutlass::arch::OpClassBlockScaledTensorOp,
    ElemA, cutlass::layout::RowMajor, 32,
    ElemB, cutlass::layout::ColumnMajor, 32,
    Acc,
    TileShape, ClusterShape,
    cutlass::gemm::collective::StageCountAutoCarveout<static_cast<int>(sizeof(typename CollectiveEpilogue::SharedStorage))>,
    cutlass::gemm::collective::KernelScheduleAuto
  >::CollectiveOp;

using GemmKernel = cutlass::gemm::kernel::GemmUniversal<
    cute::Shape<int,int,int,int>,
    CollectiveMainloop,
    CollectiveEpilogue
>;
using Gemm = cutlass::gemm::device::GemmUniversalAdapter<GemmKernel>;

// Force the device kernel symbol into the cubin without needing a host main.
auto* _anchor = &cutlass::device_kernel<GemmKernel>;


// ===== COMPILED SASS (sm_100a) =====

	.target	sm_100a

	.elftype	@"ET_EXEC"


//--------------------- .note.nv.tkinfo           --------------------------
	.section	.note.nv.tkinfo,"",@"SHT_NOTE"
	.sectionflags	@"SHF_NOTE_NV_TKINFO"
	.tkinfo
        /*0018*/ 	.word	0x00000002
        /*0030*/ 	.string	""
        /*0030*/ 	.string	"ptxas"
        /*0030*/ 	.string	"Cuda compilation tools, release 13.0, V13.0.88"
        /*0030*/ 	.string	"Build cuda_13.0.r13.0/compiler.36424714_0"
        /*0030*/ 	.string	"-arch sm_100a -m 64 "



//--------------------- .note.nv.cuinfo           --------------------------
	.section	.note.nv.cuinfo,"",@"SHT_NOTE"
	.sectionflags	@"SHF_NOTE_NV_CUINFO"
        /*0018*/ 	.short	0x0002
        /*001a*/ 	.short	0x0064
        /*001c*/ 	.short	0x0082
	.zero		2


//--------------------- .nv.info                  --------------------------
	.section	.nv.info,"",@"SHT_CUDA_INFO"
	.align	4


	//----- nvinfo : EIATTR_REGCOUNT
	.align		4
        /*0000*/ 	.byte	0x04, 0x2f
        /*0002*/ 	.short	(.L_19 - .L_18)
	.align		4
.L_18:
        /*0004*/ 	.word	index@(_ZN7cutlass13device_kernelINS_4gemm6kernel13GemmUniversalIN4cute5tupleIJiiiiEEENS1_10collective13CollectiveMmaINS1_46MainloopSm100TmaUmmaWarpSpecializedBlockScaledILi1ELi2ELi1ENS5_IJNS4_1CILi4EEENSA_ILi2EEENSA_ILi1EEEEEEEENS5_IJNSA_ILi128EEENSA_ILi256EEESH_EEENS5_IJNS_12float_e4m3_tENS_13float_ue8m0_tEEEENS5_IJNS5_IJlSD_lEEENS4_6LayoutINS5_IJNS5_IJNS5_IJNSA_ILi32EEESB_EEEiEEESQ_NS5_IJSD_iEEEEEENS5_IJNS5_IJNS5_IJNSA_ILi16EEESB_EEEiEEENS5_IJNS5_IJNSA_ILi0EEESD_EEENSA_ILi512EEEEEENS5_IJSW_iEEEEEEEEEEESL_S13_NS4_8TiledMMAINS4_8MMA_AtomIJNS4_21SM100_MMA_MXF8F6F4_SSISJ_SJ_fSK_Li128ELi256ELNS4_4UMMA5MajorE0ELS18_0ELNS17_7ScaleInE0ELS19_0EEEEEENSN_INS5_IJSD_SD_SD_EEENS5_IJSW_SW_SW_EEEEENS5_IJNS4_10UnderscoreES1F_S1F_EEEEENS5_IJNS4_23SM90_TMA_LOAD_MULTICASTES1I_EEENS5_IJNS4_14ComposedLayoutINS4_7SwizzleILi3ELi4ELi3EEENS4_18smem_ptr_flag_bitsILi8EEENSN_INS5_IJNSA_ILi8EEESG_EEENS5_IJSG_SD_EEEEEEENSN_INS5_IJNS5_IJNS5_IJSP_SD_EEENS5_IJSO_SD_EEEEEESD_NS5_IJSB_SC_EEEEEENS5_IJNS5_IJNS5_IJSU_SY_EEESX_EEESW_NS5_IJSD_SY_EEEEEEEEEEEvNS4_8identityES1J_NS5_IJS1T_NSN_INS5_IJNS5_IJNS5_IJSP_SC_EEES1V_EEESD_S1X_EEENS5_IJS20_SW_NS5_IJSD_NSA_ILi1024EEEEEEEEEEEEEEvS25_EENS_8epilogue10collective18CollectiveEpilogueINS2F_23Sm100TmaWarpSpecializedILi4ELi2ELi32ELb1ELb0EEEJNS5_IJNSA_ILi64EEESH_SH_EEENS5_IJNSN_IS2K_SD_EENSN_INS5_IJSO_SC_EEENS5_IJSD_SG_EEEEEEEENS_10bfloat16_tESM_S2R_SM_NS2F_6fusion15FusionCallbacksIS2J_NS2S_17LinearCombinationIS2R_fS2R_fLNS_15FloatRoundStyleE2EEES2L_S2Q_JEEENS4_5SM1004TMEM4LOAD26SM100_TMEM_LOAD_32dp32b32xENS4_13SM90_TMA_LOADENS1K_INS1L_ILi2ELi4ELi3EEENS1N_ILi16EEENSN_INS5_IJS1P_SO_EEES1V_EEEENS4_39AutoVectorizingCopyWithAssumedAlignmentILi128EEENS4_14SM90_TMA_STOREES37_S39_S39_EEEvvEEEEvNT_6ParamsE)
        /*0008*/ 	.word	0x000000de


	//----- nvinfo : EIATTR_FRAME_SIZE
	.align		4
.L_19:
        /*000c*/ 	.byte	0x04, 0x11
        /*000e*/ 	.short	(.L_21 - .L_20)
	.align		4
.L_20:
        /*0010*/ 	.word	index@($__internal_2_$__cuda_sm10x_tcgen05_guardrail_trap_unallocated_columns_being_dealloced)
        /*0014*/ 	.word	0x00000000


	//----- nvinfo : EIATTR_FRAME_SIZE
	.align		4
.L_21:
        /*0018*/ 	.byte	0x04, 0x11
        /*001a*/ 	.short	(.L_23 - .L_22)
	.align		4
.L_22:
        /*001c*/ 	.word	index@($__internal_1_$__cuda_sm10x_tcgen05_guardrail_trap_phase_invalid_during_alloc)
        /*0020*/ 	.word	0x00000000


	//----- nvinfo : EIATTR_FRAME_SIZE
	.align		4
.L_23:
        /*0024*/ 	.byte	0x04, 0x11
        /*0026*/ 	.short	(.L_25 - .L_24)
	.align		4
.L_24:
        /*0028*/ 	.word	index@($__internal_0_$__cuda_sm10x_tcgen05_guardrail_trap_col_being_dealloced_not_returned_by_alloc)
        /*002c*/ 	.word	0x00000000


	//----- nvinfo : EIATTR_FRAME_SIZE
	.align		4
.L_25:
        /*0030*/ 	.byte	0x04, 0x11
        /*0032*/ 	.short	(.L_27 - .L_26)
	.align		4
.L_26:
        /*0034*/ 	.word	index@(_ZN7cutlass13device_kernelINS_4gemm6kernel13GemmUniversalIN4cute5tupleIJiiiiEEENS1_10collective13CollectiveMmaINS1_46MainloopSm100TmaUmmaWarpSpecializedBlockScaledILi1ELi2ELi1ENS5_IJNS4_1CILi4EEENSA_ILi2EEENSA_ILi1EEEEEEEENS5_IJNSA_ILi128EEENSA_ILi256EEESH_EEENS5_IJNS_12float_e4m3_tENS_13float_ue8m0_tEEEENS5_IJNS5_IJlSD_lEEENS4_6LayoutINS5_IJNS5_IJNS5_IJNSA_ILi32EEESB_EEEiEEESQ_NS5_IJSD_iEEEEEENS5_IJNS5_IJNS5_IJNSA_ILi16EEESB_EEEiEEENS5_IJNS5_IJNSA_ILi0EEESD_EEENSA_ILi512EEEEEENS5_IJSW_iEEEEEEEEEEESL_S13_NS4_8TiledMMAINS4_8MMA_AtomIJNS4_21SM100_MMA_MXF8F6F4_SSISJ_SJ_fSK_Li128ELi256ELNS4_4UMMA5MajorE0ELS18_0ELNS17_7ScaleInE0ELS19_0EEEEEENSN_INS5_IJSD_SD_SD_EEENS5_IJSW_SW_SW_EEEEENS5_IJNS4_10UnderscoreES1F_S1F_EEEEENS5_IJNS4_23SM90_TMA_LOAD_MULTICASTES1I_EEENS5_IJNS4_14ComposedLayoutINS4_7SwizzleILi3ELi4ELi3EEENS4_18smem_ptr_flag_bitsILi8EEENSN_INS5_IJNSA_ILi8EEESG_EEENS5_IJSG_SD_EEEEEEENSN_INS5_IJNS5_IJNS5_IJSP_SD_EEENS5_IJSO_SD_EEEEEESD_NS5_IJSB_SC_EEEEEENS5_IJNS5_IJNS5_IJSU_SY_EEESX_EEESW_NS5_IJSD_SY_EEEEEEEEEEEvNS4_8identityES1J_NS5_IJS1T_NSN_INS5_IJNS5_IJNS5_IJSP_SC_EEES1V_EEESD_S1X_EEENS5_IJS20_SW_NS5_IJSD_NSA_ILi1024EEEEEEEEEEEEEEvS25_EENS_8epilogue10collective18CollectiveEpilogueINS2F_23Sm100TmaWarpSpecializedILi4ELi2ELi32ELb1ELb0EEEJNS5_IJNSA_ILi64EEESH_SH_EEENS5_IJNSN_IS2K_SD_EENSN_INS5_IJSO_SC_EEENS5_IJSD_SG_EEEEEEEENS_10bfloat16_tESM_S2R_SM_NS2F_6fusion15FusionCallbacksIS2J_NS2S_17LinearCombinationIS2R_fS2R_fLNS_15FloatRoundStyleE2EEES2L_S2Q_JEEENS4_5SM1004TMEM4LOAD26SM100_TMEM_LOAD_32dp32b32xENS4_13SM90_TMA_LOADENS1K_INS1L_ILi2ELi4ELi3EEENS1N_ILi16EEENSN_INS5_IJS1P_SO_EEES1V_EEEENS4_39AutoVectorizingCopyWithAssumedAlignmentILi128EEENS4_14SM90_TMA_STOREES37_S39_S39_EEEvvEEEEvNT_6ParamsE)
        /*0038*/ 	.word	0x00000000


	//----- nvinfo : EIATTR_MIN_STACK_SIZE
	.align		4
.L_27:
        /*003c*/ 	.byte	0x04, 0x12
        /*003e*/ 	.short	(.L_29 - .L_28)
	.align		4
.L_28:
        /*0040*/ 	.word	index@(_ZN7cutlass13device_kernelINS_4gemm6kernel13GemmUniversalIN4cute5tupleIJiiiiEEENS1_10collective13CollectiveMmaINS1_46MainloopSm100TmaUmmaWarpSpecializedBlockScaledILi1ELi2ELi1ENS5_IJNS4_1CILi4EEENSA_ILi2EEENSA_ILi1EEEEEEEENS5_IJNSA_ILi128EEENSA_ILi256EEESH_EEENS5_IJNS_12float_e4m3_tENS_13float_ue8m0_tEEEENS5_IJNS5_IJlSD_lEEENS4_6LayoutINS5_IJNS5_IJNS5_IJNSA_ILi32EEESB_EEEiEEESQ_NS5_IJSD_iEEEEEENS5_IJNS5_IJNS5_IJNSA_ILi16EEESB_EEEiEEENS5_IJNS5_IJNSA_ILi0EEESD_EEENSA_ILi512EEEEEENS5_IJSW_iEEEEEEEEEEESL_S13_NS4_8TiledMMAINS4_8MMA_AtomIJNS4_21SM100_MMA_MXF8F6F4_SSISJ_SJ_fSK_Li128ELi256ELNS4_4UMMA5MajorE0ELS18_0ELNS17_7ScaleInE0ELS19_0EEEEEENSN_INS5_IJSD_SD_SD_EEENS5_IJSW_SW_SW_EEEEENS5_IJNS4_10UnderscoreES1F_S1F_EEEEENS5_IJNS4_23SM90_TMA_LOAD_MULTICASTES1I_EEENS5_IJNS4_14ComposedLayoutINS4_7SwizzleILi3ELi4ELi3EEENS4_18smem_ptr_flag_bitsILi8EEENSN_INS5_IJNSA_ILi8EEESG_EEENS5_IJSG_SD_EEEEEEENSN_INS5_IJNS5_IJNS5_IJSP_SD_EEENS5_IJSO_SD_EEEEEESD_NS5_IJSB_SC_EEEEEENS5_IJNS5_IJNS5_IJSU_SY_EEESX_EEESW_NS5_IJSD_SY_EEEEEEEEEEEvNS4_8identityES1J_NS5_IJS1T_NSN_INS5_IJNS5_IJNS5_IJSP_SC_EEES1V_EEESD_S1X_EEENS5_IJS20_SW_NS5_IJSD_NSA_ILi1024EEEEEEEEEEEEEEvS25_EENS_8epilogue10collective18CollectiveEpilogueINS2F_23Sm100TmaWarpSpecializedILi4ELi2ELi32ELb1ELb0EEEJNS5_IJNSA_ILi64EEESH_SH_EEENS5_IJNSN_IS2K_SD_EENSN_INS5_IJSO_SC_EEENS5_IJSD_SG_EEEEEEEENS_10bfloat16_tESM_S2R_SM_NS2F_6fusion15FusionCallbacksIS2J_NS2S_17LinearCombinationIS2R_fS2R_fLNS_15FloatRoundStyleE2EEES2L_S2Q_JEEENS4_5SM1004TMEM4LOAD26SM100_TMEM_LOAD_32dp32b32xENS4_13SM90_TMA_LOADENS1K_INS1L_ILi2ELi4ELi3EEENS1N_ILi16EEENSN_INS5_IJS1P_SO_EEES1V_EEEENS4_39AutoVectorizingCopyWithAssumedAlignmentILi128EEENS4_14SM90_TMA_STOREES37_S39_S39_EEEvvEEEEvNT_6ParamsE)
        /*0044*/ 	.word	0x00000000
.L_29:


//--------------------- .nv.compat                --------------------------
	.section	.nv.compat,"",@"SHT_CUDA_COMPAT_INFO"
	.align	4
        /*0000*/ 	.byte	0x02, 0x09, 0x01, 0x00, 0x02, 0x02, 0x02, 0x00, 0x02, 0x05, 0x05, 0x00, 0x03, 0x07, 0x01, 0x01
        /*0010*/ 	.byte	0x02, 0x03, 0x01, 0x00, 0x02, 0x06, 0x01, 0x00, 0x04, 0x0b, 0x08, 0x00, 0x09, 0x00, 0x00, 0x00
        /*0020*/ 	.byte	0x00, 0x00, 0x00, 0x00


//--------------------- .nv.info._ZN7cutlass13device_kernelINS_4gemm6kernel13GemmUniversalIN4cute5tupleIJiiiiEEENS1_10collective13CollectiveMmaINS1_46MainloopSm100TmaUmmaWarpSpecializedBlockScaledILi1ELi2ELi1ENS5_IJNS4_1CILi4EEENSA_ILi2EEENSA_ILi1EEEEEEEENS5_IJNSA_ILi128EEENSA_ILi256EEESH_EEENS5_IJNS_12float_e4m3_tENS_13float_ue8m0_tEEEENS5_IJNS5_IJlSD_lEEENS4_6LayoutINS5_IJNS5_IJNS5_IJNSA_ILi32EEESB_EEEiEEESQ_NS5_IJSD_iEEEEEENS5_IJNS5_IJNS5_IJNSA_ILi16EEESB_EEEiEEENS5_IJNS5_IJNSA_ILi0EEESD_EEENSA_ILi512EEEEEENS5_IJSW_iEEEEEEEEEEESL_S13_NS4_8TiledMMAINS4_8MMA_AtomIJNS4_21SM100_MMA_MXF8F6F4_SSISJ_SJ_fSK_Li128ELi256ELNS4_4UMMA5MajorE0ELS18_0ELNS17_7ScaleInE0ELS19_0EEEEEENSN_INS5_IJSD_SD_SD_EEENS5_IJSW_SW_SW_EEEEENS5_IJNS4_10UnderscoreES1F_S1F_EEEEENS5_IJNS4_23SM90_TMA_LOAD_MULTICASTES1I_EEENS5_IJNS4_14ComposedLayoutINS4_7SwizzleILi3ELi4ELi3EEENS4_18smem_ptr_flag_bitsILi8EEENSN_INS5_IJNSA_ILi8EEESG_EEENS5_IJSG_SD_EEEEEEENSN_INS5_IJNS5_IJNS5_IJSP_SD_EEENS5_IJSO_SD_EEEEEESD_NS5_IJSB_SC_EEEEEENS5_IJNS5_IJNS5_IJSU_SY_EEESX_EEESW_NS5_IJSD_SY_EEEEEEEEEEEvNS4_8identityES1J_NS5_IJS1T_NSN_INS5_IJNS5_IJNS5_IJSP_SC_EEES1V_EEESD_S1X_EEENS5_IJS20_SW_NS5_IJSD_NSA_ILi1024EEEEEEEEEEEEEEvS25_EENS_8epilogue10collective18CollectiveEpilogueINS2F_23Sm100TmaWarpSpecializedILi4ELi2ELi32ELb1ELb0EEEJNS5_IJNSA_ILi64EEESH_SH_EEENS5_IJNSN_IS2K_SD_EENSN_INS5_IJSO_SC_EEENS5_IJSD_SG_EEEEEEEENS_10bfloat16_tESM_S2R_SM_NS2F_6fusion15FusionCallbacksIS2J_NS2S_17LinearCombinationIS2R_fS2R_fLNS_15FloatRoundStyleE2EEES2L_S2Q_JEEENS4_5SM1004TMEM4LOAD26SM100_TMEM_LOAD_32dp32b32xENS4_13SM90_TMA_LOADENS1K_INS1L_ILi2ELi4ELi3EEENS1N_ILi16EEENSN_INS5_IJS1P_SO_EEES1V_EEEENS4_39AutoVectorizingCopyWithAssumedAlignmentILi128EEENS4_14SM90_TMA_STOREES37_S39_S39_EEEvvEEEEvNT_6ParamsE --------------------------
	.section	.nv.info._ZN7cutlass13device_kernelINS_4gemm6kernel13GemmUniversalIN4cute5tupleIJiiiiEEENS1_10collective13CollectiveMmaINS1_46MainloopSm100TmaUmmaWarpSpecializedBlockScaledILi1ELi2ELi1ENS5_IJNS4_1CILi4EEENSA_ILi2EEENSA_ILi1EEEEEEEENS5_IJNSA_ILi128EEENSA_ILi256EEESH_EEENS5_IJNS_12float_e4m3_tENS_13float_ue8m0_tEEEENS5_IJNS5_IJlSD_lEEENS4_6LayoutINS5_IJNS5_IJNS5_IJNSA_ILi32EEESB_EEEiEEESQ_NS5_IJSD_iEEEEEENS5_IJNS5_IJNS5_IJNSA_ILi16EEESB_EEEiEEENS5_IJNS5_IJNSA_ILi0EEESD_EEENSA_ILi512EEEEEENS5_IJSW_iEEEEEEEEEEESL_S13_NS4_8TiledMMAINS4_8MMA_AtomIJNS4_21SM100_MMA_MXF8F6F4_SSISJ_SJ_fSK_Li128ELi256ELNS4_4UMMA5MajorE0ELS18_0ELNS17_7ScaleInE0ELS19_0EEEEEENSN_INS5_IJSD_SD_SD_EEENS5_IJSW_SW_SW_EEEEENS5_IJNS4_10UnderscoreES1F_S1F_EEEEENS5_IJNS4_23SM90_TMA_LOAD_MULTICASTES1I_EEENS5_IJNS4_14ComposedLayoutINS4_7SwizzleILi3ELi4ELi3EEENS4_18smem_ptr_flag_bitsILi8EEENSN_INS5_IJNSA_ILi8EEESG_EEENS5_IJSG_SD_EEEEEEENSN_INS5_IJNS5_IJNS5_IJSP_SD_EEENS5_IJSO_SD_EEEEEESD_NS5_IJSB_SC_EEEEEENS5_IJNS5_IJNS5_IJSU_SY_EEESX_EEESW_NS5_IJSD_SY_EEEEEEEEEEEvNS4_8identityES1J_NS5_IJS1T_NSN_INS5_IJNS5_IJNS5_IJSP_SC_EEES1V_EEESD_S1X_EEENS5_IJS20_SW_NS5_IJSD_NSA_ILi1024EEEEEEEEEEEEEEvS25_EENS_8epilogue10collective18CollectiveEpilogueINS2F_23Sm100TmaWarpSpecializedILi4ELi2ELi32ELb1ELb0EEEJNS5_IJNSA_ILi64EEESH_SH_EEENS5_IJNSN_IS2K_SD_EENSN_INS5_IJSO_SC_EEENS5_IJSD_SG_EEEEEEEENS_10bfloat16_tESM_S2R_SM_NS2F_6fusion15FusionCallbacksIS2J_NS2S_17LinearCombinationIS2R_fS2R_fLNS_15FloatRoundStyleE2EEES2L_S2Q_JEEENS4_5SM1004TMEM4LOAD26SM100_TMEM_LOAD_32dp32b32xENS4_13SM90_TMA_LOADENS1K_INS1L_ILi2ELi4ELi3EEENS1N_ILi16EEENSN_INS5_IJS1P_SO_EEES1V_EEEENS4_39AutoVectorizingCopyWithAssumedAlignmentILi128EEENS4_14SM90_TMA_STOREES37_S39_S39_EEEvvEEEEvNT_6ParamsE,"",@"SHT_CUDA_INFO"
	.sectionflags	@""
	.align	4


	//----- nvinfo : EIATTR_CUDA_API_VERSION
	.align		4
        /*0000*/ 	.byte	0x04, 0x37
        /*0002*/ 	.short	(.L_31 - .L_30)
.L_30:
        /*0004*/ 	.word	0x00000082


	//----- nvinfo : EIATTR_KPARAM_INFO
	.align		4
.L_31:
        /*0008*/ 	.byte	0x04, 0x17
        /*000a*/ 	.short	(.L_33 - .L_32)
.L_32:
        /*000c*/ 	.word	0x00000000
        /*0010*/ 	.short	0x0000
        /*0012*/ 	.short	0x0000
        /*0014*/ 	.byte	0x00, 0xf0, 0x01, 0x30


	//----- nvinfo : EIATTR_AT_ENTRY_FRAGMENTS
	.align		4
.L_33:
        /*0018*/ 	.byte	0x04, 0x4f
        /*001a*/ 	.short	(.L_35 - .L_34)


	//   ....[0]....
.L_34:
        /*001c*/ 	.word	0x00000006


	//----- nvinfo : EIATTR_RESERVED_SMEM_USED
	.align		4
.L_35:
        /*0020*/ 	.byte	0x01, 0x41
	.zero		2


	//----- nvinfo : EIATTR_SPARSE_MMA_MASK
	.align		4
        /*0024*/ 	.byte	0x03, 0x50
        /*0026*/ 	.short	0x0000


	//----- nvinfo : EIATTR_TCGEN05_1CTA_USED
	.align		4
        /*0028*/ 	.byte	0x01, 0x51
	.zero		2


	//----- nvinfo : EIATTR_MAXREG_COUNT
	.align		4
        /*002c*/ 	.byte	0x03, 0x1b
        /*002e*/ 	.short	0x00ff


	//----- nvinfo : EIATTR_NUM_BARRIERS
	.align		4
        /*0030*/ 	.byte	0x02, 0x4c
        /*0032*/ 	.byte	0x07
	.zero		1


	//----- nvinfo : EIATTR_EXTERNS
	.align		4
        /*0034*/ 	.byte	0x04, 0x0f
        /*0036*/ 	.short	(.L_37 - .L_36)


	//   ....[0]....
	.align		4
.L_36:
        /*0038*/ 	.word	index@(__assertfail)


	//----- nvinfo : EIATTR_MERCURY_ISA_VERSION
	.align		4
.L_37:
        /*003c*/ 	.byte	0x03, 0x5f
        /*003e*/ 	.short	0x0101


	//----- nvinfo : EIATTR_INT_WARP_WIDE_INSTR_OFFSETS
	.align		4
        /*0040*/ 	.byte	0x04, 0x31
        /*0042*/ 	.short	(.L_39 - .L_38)


	//   ....[0]....
.L_38:
        /*0044*/ 	.word	0x00000d30


	//   ....[1]....
        /*0048*/ 	.word	0x00000df0


	//   ....[2]....
        /*004c*/ 	.word	0x00004d70


	//   ....[3]....
        /*0050*/ 	.word	0x00004d90


	//   ....[4]....
        /*0054*/ 	.word	0x00004dc0


	//   ....[5]....
        /*0058*/ 	.word	0x00005970


	//   ....[6]....
        /*005c*/ 	.word	0x00005a00


	//   ....[7]....
        /*0060*/ 	.word	0x00005aa0


	//   ....[8]....
        /*0064*/ 	.word	0x00005b20


	//   ....[9]....
        /*0068*/ 	.word	0x00005be0


	//   ....[10]....
        /*006c*/ 	.word	0x00005c80


	//   ....[11]....
        /*0070*/ 	.word	0x00005d20


	//   ....[12]....
        /*0074*/ 	.word	0x00005e50


	//   ....[13]....
        /*0078*/ 	.word	0x00005e70


	//   ....[14]....
        /*007c*/ 	.word	0x00005ef0


	//   ....[15]....
        /*0080*/ 	.word	0x00005fb0


	//   ....[16]....
        /*0084*/ 	.word	0x00006060


	//   ....[17]....
        /*0088*/ 	.word	0x000060e0


	//   ....[18]....
        /*008c*/ 	.word	0x00006170


	//   ....[19]....
        /*0090*/ 	.word	0x00006250


	//   ....[20]....
        /*0094*/ 	.word	0x000062c0


	//   ....[21]....
        /*0098*/ 	.word	0x00006380


	//   ....[22]....
        /*009c*/ 	.word	0x00006420


	//   ....[23]....
        /*00a0*/ 	.word	0x000064b0


	//   ....[24]....
        /*00a4*/ 	.word	0x00006550


	//   ....[25]....
        /*00a8*/ 	.word	0x00006610


	//   ....[26]....
        /*00ac*/ 	.word	0x000066b0


	//   ....[27]....
        /*00b0*/ 	.word	0x00006770


	//   ....[28]....
        /*00b4*/ 	.word	0x00006870


	//----- nvinfo : EIATTR_COOP_GROUP_MASK_REGIDS
	.align		4
.L_39:
        /*00b8*/ 	.byte	0x04, 0x29
        /*00ba*/ 	.short	(.L_41 - .L_40)


	//   ....[0]....
.L_40:
        /*00bc*/ 	.word	0xffffffff


	//   ....[1]....
        /*00c0*/ 	.word	0xffffffff


	//   ....[2]....
        /*00c4*/ 	.word	0xffffffff


	//   ....[3]....
        /*00c8*/ 	.word	0xffffffff


	//   ....[4]....
        /*00cc*/ 	.word	0xffffffff


	//   ....[5]....
        /*00d0*/ 	.word	0xffffffff


	//   ....[6]....
        /*00d4*/ 	.word	0xffffffff


	//   ....[7]....
        /*00d8*/ 	.word	0xffffffff


	//   ....[8]....
        /*00dc*/ 	.word	0xffffffff


	//   ....[9]....
        /*00e0*/ 	.word	0xffffffff


	//   ....[10]....
        /*00e4*/ 	.word	0xffffffff


	//   ....[11]....
        /*00e8*/ 	.word	0xffffffff


	//   ....[12]....
        /*00ec*/ 	.word	0xffffffff


	//   ....[13]....
        /*00f0*/ 	.word	0xffffffff


	//----- nvinfo : EIATTR_COOP_GROUP_INSTR_OFFSETS
	.align		4
.L_41:
        /*00f4*/ 	.byte	0x04, 0x28
        /*00f6*/ 	.short	(.L_43 - .L_42)


	//   ....[0]....
.L_42:
        /*00f8*/ 	.word	0x00000080


	//   ....[1]....
        /*00fc*/ 	.word	0x00000550


	//   ....[2]....
        /*0100*/ 	.word	0x000006a0


	//   ....[3]....
        /*0104*/ 	.word	0x00000840


	//   ....[4]....
        /*0108*/ 	.word	0x00000940


	//   ....[5]....
        /*010c*/ 	.word	0x00000ab0


	//   ....[6]....
        /*0110*/ 	.word	0x00000bf0


	//   ....[7]....
        /*0114*/ 	.word	0x00000e60


	//   ....[8]....
        /*0118*/ 	.word	0x00002510


	//   ....[9]....
        /*011c*/ 	.word	0x00003230


	//   ....[10]....
        /*0120*/ 	.word	0x00003440


	//   ....[11]....
        /*0124*/ 	.word	0x00003470


	//   ....[12]....
        /*0128*/ 	.word	0x00004c50


	//   ....[13]....
        /*012c*/ 	.word	0x00004e80


	//----- nvinfo : EIATTR_VRC_CTA_INIT_COUNT
	.align		4
.L_43:
        /*0130*/ 	.byte	0x02, 0x4a
        /*0132*/ 	.byte	0x80
	.zero		1


	//----- nvinfo : EIATTR_SYSCALL_OFFSETS
	.align		4
        /*0134*/ 	.byte	0x04, 0x46
        /*0136*/ 	.short	(.L_45 - .L_44)


	//   ....[0]....
.L_44:
        /*0138*/ 	.word	0x00007460


	//   ....[1]....
        /*013c*/ 	.word	0x00007550


	//   ....[2]....
        /*0140*/ 	.word	0x00008120


	//   ....[3]....
        /*0144*/ 	.word	0x00008290


	//   ....[4]....
        /*0148*/ 	.word	0x00009750


	//   ....[5]....
        /*014c*/ 	.word	0x000098c0


	//   ....[6]....
        /*0150*/ 	.word	0x0000ade0


	//   ....[7]....
        /*0154*/ 	.word	0x0000af50


	//   ....[8]....
        /*0158*/ 	.word	0x0000c400


	//   ....[9]....
        /*015c*/ 	.word	0x0000c570


	//   ....[10]....
        /*0160*/ 	.word	0x0000da80


	//   ....[11]....
        /*0164*/ 	.word	0x0000dbf0


	//   ....[12]....
        /*0168*/ 	.word	0x0000f0c0


	//   ....[13]....
        /*016c*/ 	.word	0x0000f230


	//   ....[14]....
        /*0170*/ 	.word	0x00010730


	//   ....[15]....
        /*0174*/ 	.word	0x000108a0


	//   ....[16]....
        /*0178*/ 	.word	0x00011d00


	//   ....[17]....
        /*017c*/ 	.word	0x00011e70


	//----- nvinfo : EIATTR_MBARRIER_INSTR_OFFSETS
	.align		4
.L_45:
        /*0180*/ 	.byte	0x04, 0x39
        /*0182*/ 	.short	(.L_47 - .L_46)


	//   ....[0]....
.L_46:
        /*0184*/ 	.word	0x00000670
        /*0188*/ 	.word	0x000000ff
        /*018c*/ 	.word	0x00000000
        /*0190*/ 	.short	0x0100
        /*0192*/ 	.byte	0x04
	.zero		1


	//   ....[1]....
        /*0194*/ 	.word	0x00000680
        /*0198*/ 	.word	0x000000ff
        /*019c*/ 	.word	0x00000008
        /*01a0*/ 	.short	0x0100
        /*01a2*/ 	.byte	0x04
	.zero		1


	//   ....[2]....
        /*01a4*/ 	.word	0x000007b0
        /*01a8*/ 	.word	0x000000ff
        /*01ac*/ 	.word	0x00000010
        /*01b0*/ 	.short	0x0100
        /*01b2*/ 	.byte	0x04
	.zero		1


	//   ....[3]....
        /*01b4*/ 	.word	0x000007c0
        /*01b8*/ 	.word	0x000000ff
        /*01bc*/ 	.word	0x00000030
        /*01c0*/ 	.short	0x0100
        /*01c2*/ 	.byte	0x04
	.zero		1


	//   ....[4]....
        /*01c4*/ 	.word	0x000007d0
        /*01c8*/ 	.word	0x000000ff
        /*01cc*/ 	.word	0x00000018
        /*01d0*/ 	.short	0x0100
        /*01d2*/ 	.byte	0x04
	.zero		1


	//   ....[5]....
        /*01d4*/ 	.word	0x000007e0
        /*01d8*/ 	.word	0x000000ff
        /*01dc*/ 	.word	0x00000038
        /*01e0*/ 	.short	0x0100
        /*01e2*/ 	.byte	0x04
	.zero		1


	//   ....[6]....
        /*01e4*/ 	.word	0x000007f0
        /*01e8*/ 	.word	0x000000ff
        /*01ec*/ 	.word	0x00000020
        /*01f0*/ 	.short	0x0100
        /*01f2*/ 	.byte	0x04
	.zero		1


	//   ....[7]....
        /*01f4*/ 	.word	0x00000800
        /*01f8*/ 	.word	0x000000ff
        /*01fc*/ 	.word	0x00000040
        /*0200*/ 	.short	0x0100
        /*0202*/ 	.byte	0x04
	.zero		1


	//   ....[8]....
        /*0204*/ 	.word	0x00000810
        /*0208*/ 	.word	0x000000ff
        /*020c*/ 	.word	0x00000028
        /*0210*/ 	.short	0x0100
        /*0212*/ 	.byte	0x04
	.zero		1


	//   ....[9]....
        /*0214*/ 	.word	0x00000820
        /*0218*/ 	.word	0x000000ff
        /*021c*/ 	.word	0x00000048
        /*0220*/ 	.short	0x0100
        /*0222*/ 	.byte	0x04
	.zero		1


	//   ....[10]....
        /*0224*/ 	.word	0x00000910
        /*0228*/ 	.word	0x000000ff
        /*022c*/ 	.word	0x00000050
        /*0230*/ 	.short	0x0100
        /*0232*/ 	.byte	0x06
	.zero		1


	//   ....[11]....
        /*0234*/ 	.word	0x00000920
        /*0238*/ 	.word	0x000000ff
        /*023c*/ 	.word	0x00000058
        /*0240*/ 	.short	0x0100
        /*0242*/ 	.byte	0x06
	.zero		1


	//   ....[12]....
        /*0244*/ 	.word	0x00000a60
        /*0248*/ 	.word	0x000000ff
        /*024c*/ 	.word	0x00000060
        /*0250*/ 	.short	0x0100
        /*0252*/ 	.byte	0x06
	.zero		1


	//   ....[13]....
        /*0254*/ 	.word	0x00000a70
        /*0258*/ 	.word	0x000000ff
        /*025c*/ 	.word	0x00000070
        /*0260*/ 	.short	0x0100
        /*0262*/ 	.byte	0x06
	.zero		1


	//   ....[14]....
        /*0264*/ 	.word	0x00000a80
        /*0268*/ 	.word	0x000000ff
        /*026c*/ 	.word	0x00000068
        /*0270*/ 	.short	0x0100
        /*0272*/ 	.byte	0x06
	.zero		1


	//   ....[15]....
        /*0274*/ 	.word	0x00000a90
        /*0278*/ 	.word	0x000000ff
        /*027c*/ 	.word	0x00000078
        /*0280*/ 	.short	0x0100
        /*0282*/ 	.byte	0x06
	.zero		1


	//   ....[16]....
        /*0284*/ 	.word	0x00000bc0
        /*0288*/ 	.word	0x000000ff
        /*028c*/ 	.word	0x00000080
        /*0290*/ 	.short	0x0100
        /*0292*/ 	.byte	0x04
	.zero		1


	//   ....[17]....
        /*0294*/ 	.word	0x00000bd0
        /*0298*/ 	.word	0x000000ff
        /*029c*/ 	.word	0x00000088
        /*02a0*/ 	.short	0x0100
        /*02a2*/ 	.byte	0x04
	.zero		1


	//   ....[18]....
        /*02a4*/ 	.word	0x00000cd0
        /*02a8*/ 	.word	0x000000ff
        /*02ac*/ 	.word	0x00000090
        /*02b0*/ 	.short	0x0100
        /*02b2*/ 	.byte	0x04
	.zero		1


	//   ....[19]....
        /*02b4*/ 	.word	0x00000ce0
        /*02b8*/ 	.word	0x000000ff
        /*02bc*/ 	.word	0x000000a0
        /*02c0*/ 	.short	0x0100
        /*02c2*/ 	.byte	0x04
	.zero		1


	//   ....[20]....
        /*02c4*/ 	.word	0x00000cf0
        /*02c8*/ 	.word	0x000000ff
        /*02cc*/ 	.word	0x00000098
        /*02d0*/ 	.short	0x0100
        /*02d2*/ 	.byte	0x04
	.zero		1


	//   ....[21]....
        /*02d4*/ 	.word	0x00000d00
        /*02d8*/ 	.word	0x000000ff
        /*02dc*/ 	.word	0x000000a8
        /*02e0*/ 	.short	0x0100
        /*02e2*/ 	.byte	0x04
	.zero		1


	//   ....[22]....
        /*02e4*/ 	.word	0x00000e10
        /*02e8*/ 	.word	0x000000ff
        /*02ec*/ 	.word	0x000000b0
        /*02f0*/ 	.short	0x0100
        /*02f2*/ 	.byte	0x06
	.zero		1


	//   ....[23]....
        /*02f4*/ 	.word	0x00001b10
        /*02f8*/ 	.word	0x00000000
        /*02fc*/ 	.word	0x000000a0
        /*0300*/ 	.short	0x010a
        /*0302*/ 	.byte	0xff
	.zero		1


	//   ....[24]....
        /*0304*/ 	.word	0x00001b30
        /*0308*/ 	.word	0x00000000
        /*030c*/ 	.word	0x00000090
        /*0310*/ 	.short	0x0101
        /*0312*/ 	.byte	0xff
	.zero		1


	//   ....[25]....
        /*0314*/ 	.word	0x00001b90
        /*0318*/ 	.word	0x000000ff
        /*031c*/ 	.word	0x00000008
        /*0320*/ 	.short	0x010a
        /*0322*/ 	.byte	0x39
	.zero		1


	//   ....[26]....
        /*0324*/ 	.word	0x00001c40
        /*0328*/ 	.word	0x000000ff
        /*032c*/ 	.word	0x00000008
        /*0330*/ 	.short	0x010a
        /*0332*/ 	.byte	0x39
	.zero		1


	//   ....[27]....
        /*0334*/ 	.word	0x00001d40
        /*0338*/ 	.word	0x000000ff
        /*033c*/ 	.word	0x00000008
        /*0340*/ 	.short	0x010a
        /*0342*/ 	.byte	0x39
	.zero		1


	//   ....[28]....
        /*0344*/ 	.word	0x00002030
        /*0348*/ 	.word	0x000000ff
        /*034c*/ 	.word	0x00000058
        /*0350*/ 	.short	0x0101
        /*0352*/ 	.byte	0x39
	.zero		1


	//   ....[29]....
        /*0354*/ 	.word	0x00002050
        /*0358*/ 	.word	0x000000ff
        /*035c*/ 	.word	0x00000008
        /*0360*/ 	.short	0x010a
        /*0362*/ 	.byte	0x39
	.zero		1


	//   ....[30]....
        /*0364*/ 	.word	0x000020b0
        /*0368*/ 	.word	0x000000ff
        /*036c*/ 	.word	0x00000008
        /*0370*/ 	.short	0x010a
        /*0372*/ 	.byte	0x39
	.zero		1


	//   ....[31]....
        /*0374*/ 	.word	0x000021a0
        /*0378*/ 	.word	0x000000ff
        /*037c*/ 	.word	0x00000008
        /*0380*/ 	.short	0x010a
        /*0382*/ 	.byte	0x39
	.zero		1


	//   ....[32]....
        /*0384*/ 	.word	0x00002540
        /*0388*/ 	.word	0x00000003
        /*038c*/ 	.word	0x00000060
        /*0390*/ 	.short	0x010a
        /*0392*/ 	.byte	0xff
	.zero		1


	//   ....[33]....
        /*0394*/ 	.word	0x00002690
        /*0398*/ 	.word	0x00000000
        /*039c*/ 	.word	0x00000000
        /*03a0*/ 	.short	0x0101
        /*03a2*/ 	.byte	0xff
	.zero		1


	//   ....[34]....
        /*03a4*/ 	.word	0x00002c40
        /*03a8*/ 	.word	0x00000000
        /*03ac*/ 	.word	0x00000008
        /*03b0*/ 	.short	0x010a
        /*03b2*/ 	.byte	0xff
	.zero		1


	//   ....[35]....
        /*03b4*/ 	.word	0x00002d80
        /*03b8*/ 	.word	0x00000000
        /*03bc*/ 	.word	0x00000090
        /*03c0*/ 	.short	0x010a
        /*03c2*/ 	.byte	0xff
	.zero		1


	//   ....[36]....
        /*03c4*/ 	.word	0x00002de0
        /*03c8*/ 	.word	0x00000004
        /*03cc*/ 	.word	0x00000000
        /*03d0*/ 	.short	0x0101
        /*03d2*/ 	.byte	0xff
	.zero		1


	//   ....[37]....
        /*03d4*/ 	.word	0x00002e00
        /*03d8*/ 	.word	0x000000ff
        /*03dc*/ 	.word	0x00000070
        /*03e0*/ 	.short	0x010a
        /*03e2*/ 	.byte	0x04
	.zero		1


	//   ....[38]....
        /*03e4*/ 	.word	0x00002f20
        /*03e8*/ 	.word	0x00000000
        /*03ec*/ 	.word	0x00000060
        /*03f0*/ 	.short	0x010a
        /*03f2*/ 	.byte	0xff
	.zero		1


	//   ....[39]....
        /*03f4*/ 	.word	0x00003030
        /*03f8*/ 	.word	0x00000000
        /*03fc*/ 	.word	0x00000000
        /*0400*/ 	.short	0x0101
        /*0402*/ 	.byte	0xff
	.zero		1


	//   ....[40]....
        /*0404*/ 	.word	0x000030c0
        /*0408*/ 	.word	0x000000ff
        /*040c*/ 	.word	0x00000070
        /*0410*/ 	.short	0x0106
        /*0412*/ 	.byte	0x04
	.zero		1


	//   ....[41]....
        /*0414*/ 	.word	0x000030e0
        /*0418*/ 	.word	0x000000ff
        /*041c*/ 	.word	0x00000070
        /*0420*/ 	.short	0x010a
        /*0422*/ 	.byte	0x04
	.zero		1


	//   ....[42]....
        /*0424*/ 	.word	0x00003170
        /*0428*/ 	.word	0x000000ff
        /*042c*/ 	.word	0x00000070
        /*0430*/ 	.short	0x0106
        /*0432*/ 	.byte	0x07
	.zero		1


	//   ....[43]....
        /*0434*/ 	.word	0x000031b0
        /*0438*/ 	.word	0x00000000
        /*043c*/ 	.word	0x00000070
        /*0440*/ 	.short	0x010a
        /*0442*/ 	.byte	0xff
	.zero		1


	//   ....[44]....
        /*0444*/ 	.word	0x00003fb0
        /*0448*/ 	.word	0x00000002
        /*044c*/ 	.word	0x00000060
        /*0450*/ 	.short	0x010a
        /*0452*/ 	.byte	0xff
	.zero		1


	//   ....[45]....
        /*0454*/ 	.word	0x000040c0
        /*0458*/ 	.word	0x00000003
        /*045c*/ 	.word	0x00000000
        /*0460*/ 	.short	0x0101
        /*0462*/ 	.byte	0xff
	.zero		1


	//   ....[46]....
        /*0464*/ 	.word	0x00004150
        /*0468*/ 	.word	0x000000ff
        /*046c*/ 	.word	0x00000000
        /*0470*/ 	.short	0x010a
        /*0472*/ 	.byte	0x06
	.zero		1


	//   ....[47]....
        /*0474*/ 	.word	0x000041a0
        /*0478*/ 	.word	0x000000ff
        /*047c*/ 	.word	0x00000000
        /*0480*/ 	.short	0x010a
        /*0482*/ 	.byte	0x06
	.zero		1


	//   ....[48]....
        /*0484*/ 	.word	0x000041c0
        /*0488*/ 	.word	0x000000ff
        /*048c*/ 	.word	0x00000000
        /*0490*/ 	.short	0x010a
        /*0492*/ 	.byte	0x06
	.zero		1


	//   ....[49]....
        /*0494*/ 	.word	0x00004230
        /*0498*/ 	.word	0x000000ff
        /*049c*/ 	.word	0x00000088
        /*04a0*/ 	.short	0x010a
        /*04a2*/ 	.byte	0x06
	.zero		1


	//   ....[50]....
        /*04a4*/ 	.word	0x000047c0
        /*04a8*/ 	.word	0x000000ff
        /*04ac*/ 	.word	0x00000000
        /*04b0*/ 	.short	0x010a
        /*04b2*/ 	.byte	0x06
	.zero		1


	//   ....[51]....
        /*04b4*/ 	.word	0x00004850
        /*04b8*/ 	.word	0x000000ff
        /*04bc*/ 	.word	0x00000000
        /*04c0*/ 	.short	0x010a
        /*04c2*/ 	.byte	0x06
	.zero		1


	//   ....[52]....
        /*04c4*/ 	.word	0x00004c30
        /*04c8*/ 	.word	0x000000ff
        /*04cc*/ 	.word	0x000000b0
        /*04d0*/ 	.short	0x010a
        /*04d2*/ 	.byte	0x06
	.zero		1


	//   ....[53]....
        /*04d4*/ 	.word	0x00005140
        /*04d8*/ 	.word	0x0000000c
        /*04dc*/ 	.word	0x00000060
        /*04e0*/ 	.short	0x010a
        /*04e2*/ 	.byte	0xff
	.zero		1


	//   ....[54]....
        /*04e4*/ 	.word	0x000052b0
        /*04e8*/ 	.word	0x00000000
        /*04ec*/ 	.word	0x00000000
        /*04f0*/ 	.short	0x0101
        /*04f2*/ 	.byte	0xff
	.zero		1


	//   ....[55]....
        /*04f4*/ 	.word	0x00005740
        /*04f8*/ 	.word	0x000000ff
        /*04fc*/ 	.word	0x00000058
        /*0500*/ 	.short	0x010a
        /*0502*/ 	.byte	0x15
	.zero		1


	//   ....[56]....
        /*0504*/ 	.word	0x000058c0
        /*0508*/ 	.word	0x000000ff
        /*050c*/ 	.word	0x00000030
        /*0510*/ 	.short	0x010a
        /*0512*/ 	.byte	0x15
	.zero		1


	//   ....[57]....
        /*0514*/ 	.word	0x00005ac0
        /*0518*/ 	.word	0x000000ff
        /*051c*/ 	.word	0x00000010
        /*0520*/ 	.short	0x010b
        /*0522*/ 	.byte	0x15
	.zero		1


	//   ....[58]....
        /*0524*/ 	.word	0x00005ad0
        /*0528*/ 	.word	0x000000ff
        /*052c*/ 	.word	0x00000000
        /*0530*/ 	.short	0x0101
        /*0532*/ 	.byte	0x2e
	.zero		1


	//   ....[59]....
        /*0534*/ 	.word	0x00005af0
        /*0538*/ 	.word	0x000000ff
        /*053c*/ 	.word	0x00000038
        /*0540*/ 	.short	0x010a
        /*0542*/ 	.byte	0x15
	.zero		1


	//   ....[60]....
        /*0544*/ 	.word	0x00005ca0
        /*0548*/ 	.word	0x000000ff
        /*054c*/ 	.word	0x00000018
        /*0550*/ 	.short	0x010b
        /*0552*/ 	.byte	0x15
	.zero		1


	//   ....[61]....
        /*0554*/ 	.word	0x00005cb0
        /*0558*/ 	.word	0x000000ff
        /*055c*/ 	.word	0x00000000
        /*0560*/ 	.short	0x0101
        /*0562*/ 	.byte	0x27
	.zero		1


	//   ....[62]....
        /*0564*/ 	.word	0x00005cd0
        /*0568*/ 	.word	0x000000ff
        /*056c*/ 	.word	0x00000040
        /*0570*/ 	.short	0x010a
        /*0572*/ 	.byte	0x15
	.zero		1


	//   ....[63]....
        /*0574*/ 	.word	0x00005e90
        /*0578*/ 	.word	0x000000ff
        /*057c*/ 	.word	0x00000020
        /*0580*/ 	.short	0x010b
        /*0582*/ 	.byte	0x15
	.zero		1


	//   ....[64]....
        /*0584*/ 	.word	0x00005ea0
        /*0588*/ 	.word	0x000000ff
        /*058c*/ 	.word	0x00000000
        /*0590*/ 	.short	0x0101
        /*0592*/ 	.byte	0x26
	.zero		1


	//   ....[65]....
        /*0594*/ 	.word	0x00005ec0
        /*0598*/ 	.word	0x000000ff
        /*059c*/ 	.word	0x00000048
        /*05a0*/ 	.short	0x010a
        /*05a2*/ 	.byte	0x15
	.zero		1


	//   ....[66]....
        /*05a4*/ 	.word	0x00006080
        /*05a8*/ 	.word	0x000000ff
        /*05ac*/ 	.word	0x00000028
        /*05b0*/ 	.short	0x010b
        /*05b2*/ 	.byte	0x15
	.zero		1


	//   ....[67]....
        /*05b4*/ 	.word	0x00006090
        /*05b8*/ 	.word	0x000000ff
        /*05bc*/ 	.word	0x00000000
        /*05c0*/ 	.short	0x0101
        /*05c2*/ 	.byte	0x25
	.zero		1


	//   ....[68]....
        /*05c4*/ 	.word	0x000060a0
        /*05c8*/ 	.word	0x000000ff
        /*05cc*/ 	.word	0x00000030
        /*05d0*/ 	.short	0x010a
        /*05d2*/ 	.byte	0x15
	.zero		1


	//   ....[69]....
        /*05d4*/ 	.word	0x00006270
        /*05d8*/ 	.word	0x000000ff
        /*05dc*/ 	.word	0x00000010
        /*05e0*/ 	.short	0x010b
        /*05e2*/ 	.byte	0x15
	.zero		1


	//   ....[70]....
        /*05e4*/ 	.word	0x00006280
        /*05e8*/ 	.word	0x000000ff
        /*05ec*/ 	.word	0x00000000
        /*05f0*/ 	.short	0x0101
        /*05f2*/ 	.byte	0x2e
	.zero		1


	//   ....[71]....
        /*05f4*/ 	.word	0x00006290
        /*05f8*/ 	.word	0x000000ff
        /*05fc*/ 	.word	0x00000038
        /*0600*/ 	.short	0x010a
        /*0602*/ 	.byte	0x15
	.zero		1


	//   ....[72]....
        /*0604*/ 	.word	0x00006440
        /*0608*/ 	.word	0x000000ff
        /*060c*/ 	.word	0x00000018
        /*0610*/ 	.short	0x010b
        /*0612*/ 	.byte	0x15
	.zero		1


	//   ....[73]....
        /*0614*/ 	.word	0x00006470
        /*0618*/ 	.word	0x000000ff
        /*061c*/ 	.word	0x00000000
        /*0620*/ 	.short	0x0101
        /*0622*/ 	.byte	0x27
	.zero		1


	//   ....[74]....
        /*0624*/ 	.word	0x00006480
        /*0628*/ 	.word	0x000000ff
        /*062c*/ 	.word	0x00000040
        /*0630*/ 	.short	0x010a
        /*0632*/ 	.byte	0x15
	.zero		1


	//   ....[75]....
        /*0634*/ 	.word	0x00006630
        /*0638*/ 	.word	0x000000ff
        /*063c*/ 	.word	0x00000020
        /*0640*/ 	.short	0x010b
        /*0642*/ 	.byte	0x15
	.zero		1


	//   ....[76]....
        /*0644*/ 	.word	0x00006640
        /*0648*/ 	.word	0x000000ff
        /*064c*/ 	.word	0x00000000
        /*0650*/ 	.short	0x0101
        /*0652*/ 	.byte	0x26
	.zero		1


	//   ....[77]....
        /*0654*/ 	.word	0x00006650
        /*0658*/ 	.word	0x000000ff
        /*065c*/ 	.word	0x00000048
        /*0660*/ 	.short	0x010a
        /*0662*/ 	.byte	0x15
	.zero		1


	//   ....[78]....
        /*0664*/ 	.word	0x00006890
        /*0668*/ 	.word	0x000000ff
        /*066c*/ 	.word	0x00000028
        /*0670*/ 	.short	0x010b
        /*0672*/ 	.byte	0x15
	.zero		1


	//   ....[79]....
        /*0674*/ 	.word	0x000068a0
        /*0678*/ 	.word	0x000000ff
        /*067c*/ 	.word	0x00000000
        /*0680*/ 	.short	0x0101
        /*0682*/ 	.byte	0x25
	.zero		1


	//   ....[80]....
        /*0684*/ 	.word	0x000068d0
        /*0688*/ 	.word	0x000000ff
        /*068c*/ 	.word	0x00000030
        /*0690*/ 	.short	0x010a
        /*0692*/ 	.byte	0x15
	.zero		1


	//   ....[81]....
        /*0694*/ 	.word	0x000068f0
        /*0698*/ 	.word	0x000000ff
        /*069c*/ 	.word	0x00000038
        /*06a0*/ 	.short	0x010a
        /*06a2*/ 	.byte	0x15
	.zero		1


	//   ....[82]....
        /*06a4*/ 	.word	0x00006910
        /*06a8*/ 	.word	0x000000ff
        /*06ac*/ 	.word	0x00000040
        /*06b0*/ 	.short	0x010a
        /*06b2*/ 	.byte	0x15
	.zero		1


	//   ....[83]....
        /*06b4*/ 	.word	0x00006960
        /*06b8*/ 	.word	0x00000002
        /*06bc*/ 	.word	0x00000048
        /*06c0*/ 	.short	0x010a
        /*06c2*/ 	.byte	0xff
	.zero		1


	//   ....[84]....
        /*06c4*/ 	.word	0x00006cd0
        /*06c8*/ 	.word	0x00000000
        /*06cc*/ 	.word	0x00000060
        /*06d0*/ 	.short	0x010a
        /*06d2*/ 	.byte	0xff
	.zero		1


	//   ....[85]....
        /*06d4*/ 	.word	0x00006da0
        /*06d8*/ 	.word	0x00000000
        /*06dc*/ 	.word	0x00000000
        /*06e0*/ 	.short	0x0101
        /*06e2*/ 	.byte	0xff
	.zero		1


	//   ....[86]....
        /*06e4*/ 	.word	0x00007a50
        /*06e8*/ 	.word	0x000000ff
        /*06ec*/ 	.word	0x00000010
        /*06f0*/ 	.short	0x010a
        /*06f2*/ 	.byte	0x2c
	.zero		1


	//   ....[87]....
        /*06f4*/ 	.word	0x00007b30
        /*06f8*/ 	.word	0x000000ff
        /*06fc*/ 	.word	0x00000080
        /*0700*/ 	.short	0x010a
        /*0702*/ 	.byte	0x2c
	.zero		1


	//   ....[88]....
        /*0704*/ 	.word	0x00007cb0
        /*0708*/ 	.word	0x000000ff
        /*070c*/ 	.word	0x00000010
        /*0710*/ 	.short	0x010a
        /*0712*/ 	.byte	0x2c
	.zero		1


	//   ....[89]....
        /*0714*/ 	.word	0x00007dd0
        /*0718*/ 	.word	0x000000ff
        /*071c*/ 	.word	0x00000080
        /*0720*/ 	.short	0x010a
        /*0722*/ 	.byte	0x2c
	.zero		1


	//   ....[90]....
        /*0724*/ 	.word	0x00009410
        /*0728*/ 	.word	0x00000000
        /*072c*/ 	.word	0x00000000
        /*0730*/ 	.short	0x0101
        /*0732*/ 	.byte	0xff
	.zero		1


	//   ....[91]....
        /*0734*/ 	.word	0x00009420
        /*0738*/ 	.word	0x00000003
        /*073c*/ 	.word	0x00000010
        /*0740*/ 	.short	0x010a
        /*0742*/ 	.byte	0xff
	.zero		1


	//   ....[92]....
        /*0744*/ 	.word	0x000094f0
        /*0748*/ 	.word	0x00000003
        /*074c*/ 	.word	0x00000010
        /*0750*/ 	.short	0x010a
        /*0752*/ 	.byte	0xff
	.zero		1


	//   ....[93]....
        /*0754*/ 	.word	0x00009c20
        /*0758*/ 	.word	0x000000ff
        /*075c*/ 	.word	0x00000000
        /*0760*/ 	.short	0x0101
        /*0762*/ 	.byte	0x04
	.zero		1


	//   ....[94]....
        /*0764*/ 	.word	0x0000aa50
        /*0768*/ 	.word	0x0000000d
        /*076c*/ 	.word	0x00000000
        /*0770*/ 	.short	0x0101
        /*0772*/ 	.byte	0xff
	.zero		1


	//   ....[95]....
        /*0774*/ 	.word	0x0000aab0
        /*0778*/ 	.word	0x0000000b
        /*077c*/ 	.word	0x00000010
        /*0780*/ 	.short	0x010a
        /*0782*/ 	.byte	0xff
	.zero		1


	//   ....[96]....
        /*0784*/ 	.word	0x0000abb0
        /*0788*/ 	.word	0x0000000b
        /*078c*/ 	.word	0x00000010
        /*0790*/ 	.short	0x010a
        /*0792*/ 	.byte	0xff
	.zero		1


	//   ....[97]....
        /*0794*/ 	.word	0x0000c080
        /*0798*/ 	.word	0x00000003
        /*079c*/ 	.word	0x00000000
        /*07a0*/ 	.short	0x0101
        /*07a2*/ 	.byte	0xff
	.zero		1


	//   ....[98]....
        /*07a4*/ 	.word	0x0000c0a0
        /*07a8*/ 	.word	0x00000000
        /*07ac*/ 	.word	0x00000010
        /*07b0*/ 	.short	0x010a
        /*07b2*/ 	.byte	0xff
	.zero		1


	//   ....[99]....
        /*07b4*/ 	.word	0x0000c160
        /*07b8*/ 	.word	0x00000000
        /*07bc*/ 	.word	0x00000010
        /*07c0*/ 	.short	0x010a
        /*07c2*/ 	.byte	0xff
	.zero		1


	//   ....[100]....
        /*07c4*/ 	.word	0x0000d6a0
        /*07c8*/ 	.word	0x00000003
        /*07cc*/ 	.word	0x00000000
        /*07d0*/ 	.short	0x0101
        /*07d2*/ 	.byte	0xff
	.zero		1


	//   ....[101]....
        /*07d4*/ 	.word	0x0000d700
        /*07d8*/ 	.word	0x00000008
        /*07dc*/ 	.word	0x00000010
        /*07e0*/ 	.short	0x010a
        /*07e2*/ 	.byte	0xff
	.zero		1


	//   ....[102]....
        /*07e4*/ 	.word	0x0000d800
        /*07e8*/ 	.word	0x00000008
        /*07ec*/ 	.word	0x00000010
        /*07f0*/ 	.short	0x010a
        /*07f2*/ 	.byte	0xff
	.zero		1


	//   ....[103]....
        /*07f4*/ 	.word	0x0000ed30
        /*07f8*/ 	.word	0x00000003
        /*07fc*/ 	.word	0x00000000
        /*0800*/ 	.short	0x0101
        /*0802*/ 	.byte	0xff
	.zero		1


	//   ....[104]....
        /*0804*/ 	.word	0x0000ed50
        /*0808*/ 	.word	0x00000008
        /*080c*/ 	.word	0x00000010
        /*0810*/ 	.short	0x010a
        /*0812*/ 	.byte	0xff
	.zero		1


	//   ....[105]....
        /*0814*/ 	.word	0x0000ee10
        /*0818*/ 	.word	0x00000008
        /*081c*/ 	.word	0x00000010
        /*0820*/ 	.short	0x010a
        /*0822*/ 	.byte	0xff
	.zero		1


	//   ....[106]....
        /*0824*/ 	.word	0x000103d0
        /*0828*/ 	.word	0x00000003
        /*082c*/ 	.word	0x00000000
        /*0830*/ 	.short	0x0101
        /*0832*/ 	.byte	0xff
	.zero		1


	//   ....[107]....
        /*0834*/ 	.word	0x000103f0
        /*0838*/ 	.word	0x00000000
        /*083c*/ 	.word	0x00000010
        /*0840*/ 	.short	0x010a
        /*0842*/ 	.byte	0xff
	.zero		1


	//   ....[108]....
        /*0844*/ 	.word	0x000104b0
        /*0848*/ 	.word	0x00000000
        /*084c*/ 	.word	0x00000010
        /*0850*/ 	.short	0x010a
        /*0852*/ 	.byte	0xff
	.zero		1


	//   ....[109]....
        /*0854*/ 	.word	0x000119c0
        /*0858*/ 	.word	0x00000003
        /*085c*/ 	.word	0x00000000
        /*0860*/ 	.short	0x0101
        /*0862*/ 	.byte	0xff
	.zero		1


	//   ....[110]....
        /*0864*/ 	.word	0x000119e0
        /*0868*/ 	.word	0x00000000
        /*086c*/ 	.word	0x00000010
        /*0870*/ 	.short	0x010a
        /*0872*/ 	.byte	0xff
	.zero		1


	//   ....[111]....
        /*0874*/ 	.word	0x00011a90
        /*0878*/ 	.word	0x00000000
        /*087c*/ 	.word	0x00000010
        /*0880*/ 	.short	0x010a
        /*0882*/ 	.byte	0xff
	.zero		1


	//   ....[112]....
        /*0884*/ 	.word	0x00012fb0
        /*0888*/ 	.word	0x00000003
        /*088c*/ 	.word	0x00000000
        /*0890*/ 	.short	0x0101
        /*0892*/ 	.byte	0xff
	.zero		1


	//   ....[113]....
        /*0894*/ 	.word	0x000130b0
        /*0898*/ 	.word	0x000000ff
        /*089c*/ 	.word	0x000000b0
        /*08a0*/ 	.short	0x0101
        /*08a2*/ 	.byte	0x2c
	.zero		1


	//   ....[114]....
        /*08a4*/ 	.word	0x00013250
        /*08a8*/ 	.word	0x000000ff
        /*08ac*/ 	.word	0x00000000
        /*08b0*/ 	.short	0x0101
        /*08b2*/ 	.byte	0x04
	.zero		1


	//   ....[115]....
        /*08b4*/ 	.word	0x00013270
        /*08b8*/ 	.word	0x00000000
        /*08bc*/ 	.word	0x000000a0
        /*08c0*/ 	.short	0x010a
        /*08c2*/ 	.byte	0xff
	.zero		1


	//   ....[116]....
        /*08c4*/ 	.word	0x000132d0
        /*08c8*/ 	.word	0x00000000
        /*08cc*/ 	.word	0x00000008
        /*08d0*/ 	.short	0x010a
        /*08d2*/ 	.byte	0xff
	.zero		1


	//   ....[117]....
        /*08d4*/ 	.word	0x00013330
        /*08d8*/ 	.word	0x00000000
        /*08dc*/ 	.word	0x00000008
        /*08e0*/ 	.short	0x010a
        /*08e2*/ 	.byte	0xff
	.zero		1


	//   ....[118]....
        /*08e4*/ 	.word	0x00013380
        /*08e8*/ 	.word	0x00000003
        /*08ec*/ 	.word	0x00000060
        /*08f0*/ 	.short	0x010a
        /*08f2*/ 	.byte	0xff
	.zero		1


	//   ....[119]....
        /*08f4*/ 	.word	0x000133d0
        /*08f8*/ 	.word	0x00000000
        /*08fc*/ 	.word	0x00000090
        /*0900*/ 	.short	0x010a
        /*0902*/ 	.byte	0xff
	.zero		1


	//   ....[120]....
        /*0904*/ 	.word	0x00013430
        /*0908*/ 	.word	0x00000000
        /*090c*/ 	.word	0x00000070
        /*0910*/ 	.short	0x010a
        /*0912*/ 	.byte	0xff
	.zero		1


	//   ....[121]....
        /*0914*/ 	.word	0x00013480
        /*0918*/ 	.word	0x00000000
        /*091c*/ 	.word	0x00000060
        /*0920*/ 	.short	0x010a
        /*0922*/ 	.byte	0xff
	.zero		1


	//   ....[122]....
        /*0924*/ 	.word	0x000134e0
        /*0928*/ 	.word	0x00000000
        /*092c*/ 	.word	0x00000070
        /*0930*/ 	.short	0x010a
        /*0932*/ 	.byte	0xff
	.zero		1


	//   ....[123]....
        /*0934*/ 	.word	0x00013530
        /*0938*/ 	.word	0x00000002
        /*093c*/ 	.word	0x00000060
        /*0940*/ 	.short	0x010a
        /*0942*/ 	.byte	0xff
	.zero		1


	//   ....[124]....
        /*0944*/ 	.word	0x00013590
        /*0948*/ 	.word	0x00000011
        /*094c*/ 	.word	0x00000000
        /*0950*/ 	.short	0x010a
        /*0952*/ 	.byte	0xff
	.zero		1


	//   ....[125]....
        /*0954*/ 	.word	0x000135f0
        /*0958*/ 	.word	0x00000010
        /*095c*/ 	.word	0x00000088
        /*0960*/ 	.short	0x010a
        /*0962*/ 	.byte	0xff
	.zero		1


	//   ....[126]....
        /*0964*/ 	.word	0x00013650
        /*0968*/ 	.word	0x00000011
        /*096c*/ 	.word	0x00000000
        /*0970*/ 	.short	0x010a
        /*0972*/ 	.byte	0xff
	.zero		1


	//   ....[127]....
        /*0974*/ 	.word	0x000136b0
        /*0978*/ 	.word	0x00000000
        /*097c*/ 	.word	0x000000b0
        /*0980*/ 	.short	0x010a
        /*0982*/ 	.byte	0xff
	.zero		1


	//   ....[128]....
        /*0984*/ 	.word	0x00013700
        /*0988*/ 	.word	0x0000000c
        /*098c*/ 	.word	0x00000060
        /*0990*/ 	.short	0x010a
        /*0992*/ 	.byte	0xff
	.zero		1


	//   ....[129]....
        /*0994*/ 	.word	0x00013760
        /*0998*/ 	.word	0x00000000
        /*099c*/ 	.word	0x00000058
        /*09a0*/ 	.short	0x010a
        /*09a2*/ 	.byte	0xff
	.zero		1


	//   ....[130]....
        /*09a4*/ 	.word	0x000137c0
        /*09a8*/ 	.word	0x00000009
        /*09ac*/ 	.word	0x00000030
        /*09b0*/ 	.short	0x010a
        /*09b2*/ 	.byte	0xff
	.zero		1


	//   ....[131]....
        /*09b4*/ 	.word	0x00013820
        /*09b8*/ 	.word	0x00000009
        /*09bc*/ 	.word	0x00000038
        /*09c0*/ 	.short	0x010a
        /*09c2*/ 	.byte	0xff
	.zero		1


	//   ....[132]....
        /*09c4*/ 	.word	0x00013880
        /*09c8*/ 	.word	0x00000009
        /*09cc*/ 	.word	0x00000040
        /*09d0*/ 	.short	0x010a
        /*09d2*/ 	.byte	0xff
	.zero		1


	//   ....[133]....
        /*09d4*/ 	.word	0x000138e0
        /*09d8*/ 	.word	0x00000009
        /*09dc*/ 	.word	0x00000048
        /*09e0*/ 	.short	0x010a
        /*09e2*/ 	.byte	0xff
	.zero		1


	//   ....[134]....
        /*09e4*/ 	.word	0x00013940
        /*09e8*/ 	.word	0x00000000
        /*09ec*/ 	.word	0x00000030
        /*09f0*/ 	.short	0x010a
        /*09f2*/ 	.byte	0xff
	.zero		1


	//   ....[135]....
        /*09f4*/ 	.word	0x000139a0
        /*09f8*/ 	.word	0x00000000
        /*09fc*/ 	.word	0x00000038
        /*0a00*/ 	.short	0x010a
        /*0a02*/ 	.byte	0xff
	.zero		1


	//   ....[136]....
        /*0a04*/ 	.word	0x00013a00
        /*0a08*/ 	.word	0x00000000
        /*0a0c*/ 	.word	0x00000040
        /*0a10*/ 	.short	0x010a
        /*0a12*/ 	.byte	0xff
	.zero		1


	//   ....[137]....
        /*0a14*/ 	.word	0x00013a60
        /*0a18*/ 	.word	0x00000000
        /*0a1c*/ 	.word	0x00000048
        /*0a20*/ 	.short	0x010a
        /*0a22*/ 	.byte	0xff
	.zero		1


	//   ....[138]....
        /*0a24*/ 	.word	0x00013ac0
        /*0a28*/ 	.word	0x00000003
        /*0a2c*/ 	.word	0x00000030
        /*0a30*/ 	.short	0x010a
        /*0a32*/ 	.byte	0xff
	.zero		1


	//   ....[139]....
        /*0a34*/ 	.word	0x00013b20
        /*0a38*/ 	.word	0x00000003
        /*0a3c*/ 	.word	0x00000038
        /*0a40*/ 	.short	0x010a
        /*0a42*/ 	.byte	0xff
	.zero		1


	//   ....[140]....
        /*0a44*/ 	.word	0x00013b80
        /*0a48*/ 	.word	0x00000003
        /*0a4c*/ 	.word	0x00000040
        /*0a50*/ 	.short	0x010a
        /*0a52*/ 	.byte	0xff
	.zero		1


	//   ....[141]....
        /*0a54*/ 	.word	0x00013bd0
        /*0a58*/ 	.word	0x00000000
        /*0a5c*/ 	.word	0x00000060
        /*0a60*/ 	.short	0x010a
        /*0a62*/ 	.byte	0xff
	.zero		1


	//   ....[142]....
        /*0a64*/ 	.word	0x00013c30
        /*0a68*/ 	.word	0x00000003
        /*0a6c*/ 	.word	0x00000010
        /*0a70*/ 	.short	0x010a
        /*0a72*/ 	.byte	0xff
	.zero		1


	//   ....[143]....
        /*0a74*/ 	.word	0x00013c90
        /*0a78*/ 	.word	0x00000003
        /*0a7c*/ 	.word	0x00000080
        /*0a80*/ 	.short	0x010a
        /*0a82*/ 	.byte	0xff
	.zero		1


	//   ....[144]....
        /*0a84*/ 	.word	0x00013ce0
        /*0a88*/ 	.word	0x00000003
        /*0a8c*/ 	.word	0x00000010
        /*0a90*/ 	.short	0x010a
        /*0a92*/ 	.byte	0xff
	.zero		1


	//   ....[145]....
        /*0a94*/ 	.word	0x00013d30
        /*0a98*/ 	.word	0x0000000b
        /*0a9c*/ 	.word	0x00000010
        /*0aa0*/ 	.short	0x010a
        /*0aa2*/ 	.byte	0xff
	.zero		1


	//   ....[146]....
        /*0aa4*/ 	.word	0x00013d80
        /*0aa8*/ 	.word	0x00000000
        /*0aac*/ 	.word	0x00000010
        /*0ab0*/ 	.short	0x010a
        /*0ab2*/ 	.byte	0xff
	.zero		1


	//   ....[147]....
        /*0ab4*/ 	.word	0x00013dd0
        /*0ab8*/ 	.word	0x00000008
        /*0abc*/ 	.word	0x00000010
        /*0ac0*/ 	.short	0x010a
        /*0ac2*/ 	.byte	0xff
	.zero		1


	//   ....[148]....
        /*0ac4*/ 	.word	0x00013e20
        /*0ac8*/ 	.word	0x00000008
        /*0acc*/ 	.word	0x00000010
        /*0ad0*/ 	.short	0x010a
        /*0ad2*/ 	.byte	0xff
	.zero		1


	//   ....[149]....
        /*0ad4*/ 	.word	0x00013e70
        /*0ad8*/ 	.word	0x00000000
        /*0adc*/ 	.word	0x00000010
        /*0ae0*/ 	.short	0x010a
        /*0ae2*/ 	.byte	0xff
	.zero		1


	//   ....[150]....
        /*0ae4*/ 	.word	0x00013ec0
        /*0ae8*/ 	.word	0x00000000
        /*0aec*/ 	.word	0x00000010
        /*0af0*/ 	.short	0x010a
        /*0af2*/ 	.byte	0xff
	.zero		1


	//----- nvinfo : EIATTR_NUM_MBARRIERS
	.align		4
.L_47:
        /*0af4*/ 	.byte	0x03, 0x38
        /*0af6*/ 	.short	0x0017


	//----- nvinfo : EIATTR_EXIT_INSTR_OFFSETS
	.align		4
        /*0af8*/ 	.byte	0x04, 0x1c
        /*0afa*/ 	.short	(.L_49 - .L_48)


	//   ....[0]....
.L_48:
        /*0afc*/ 	.word	0x00002c70


	//   ....[1]....
        /*0b00*/ 	.word	0x00003180


	//   ....[2]....
        /*0b04*/ 	.word	0x000031e0


	//   ....[3]....
        /*0b08*/ 	.word	0x00004e90


	//   ....[4]....
        /*0b0c*/ 	.word	0x00006990


	//   ....[5]....
        /*0b10*/ 	.word	0x000069d0


	//   ....[6]....
        /*0b14*/ 	.word	0x00013130


	//   ....[7]....
        /*0b18*/ 	.word	0x000131b0


	//   ....[8]....
        /*0b1c*/ 	.word	0x000131e0


	//   ....[9]....
        /*0b20*/ 	.word	0x00013260


	//----- nvinfo : EIATTR_MAX_THREADS
	.align		4
.L_49:
        /*0b24*/ 	.byte	0x04, 0x05
        /*0b26*/ 	.short	(.L_51 - .L_50)
.L_50:
        /*0b28*/ 	.word	0x00000100
        /*0b2c*/ 	.word	0x00000001
        /*0b30*/ 	.word	0x00000001


	//----- nvinfo : EIATTR_CRS_STACK_SIZE
	.align		4
.L_51:
        /*0b34*/ 	.byte	0x04, 0x1e
        /*0b36*/ 	.short	(.L_53 - .L_52)
.L_52:
        /*0b38*/ 	.word	0x00000000


	//----- nvinfo : EIATTR_CBANK_PARAM_SIZE
	.align		4
.L_53:
        /*0b3c*/ 	.byte	0x03, 0x19
        /*0b3e*/ 	.short	0x0c00


	//----- nvinfo : EIATTR_PARAM_CBANK
	.align		4
        /*0b40*/ 	.byte	0x04, 0x0a
        /*0b42*/ 	.short	(.L_55 - .L_54)
	.align		4
.L_54:
        /*0b44*/ 	.word	index@(.nv.constant0._ZN7cutlass13device_kernelINS_4gemm6kernel13GemmUniversalIN4cute5tupleIJiiiiEEENS1_10collective13CollectiveMmaINS1_46MainloopSm100TmaUmmaWarpSpecializedBlockScaledILi1ELi2ELi1ENS5_IJNS4_1CILi4EEENSA_ILi2EEENSA_ILi1EEEEEEEENS5_IJNSA_ILi128EEENSA_ILi256EEESH_EEENS5_IJNS_12float_e4m3_tENS_13float_ue8m0_tEEEENS5_IJNS5_IJlSD_lEEENS4_6LayoutINS5_IJNS5_IJNS5_IJNSA_ILi32EEESB_EEEiEEESQ_NS5_IJSD_iEEEEEENS5_IJNS5_IJNS5_IJNSA_ILi16EEESB_EEEiEEENS5_IJNS5_IJNSA_ILi0EEESD_EEENSA_ILi512EEEEEENS5_IJSW_iEEEEEEEEEEESL_S13_NS4_8TiledMMAINS4_8MMA_AtomIJNS4_21SM100_MMA_MXF8F6F4_SSISJ_SJ_fSK_Li128ELi256ELNS4_4UMMA5MajorE0ELS18_0ELNS17_7ScaleInE0ELS19_0EEEEEENSN_INS5_IJSD_SD_SD_EEENS5_IJSW_SW_SW_EEEEENS5_IJNS4_10UnderscoreES1F_S1F_EEEEENS5_IJNS4_23SM90_TMA_LOAD_MULTICASTES1I_EEENS5_IJNS4_14ComposedLayoutINS4_7SwizzleILi3ELi4ELi3EEENS4_18smem_ptr_flag_bitsILi8EEENSN_INS5_IJNSA_ILi8EEESG_EEENS5_IJSG_SD_EEEEEEENSN_INS5_IJNS5_IJNS5_IJSP_SD_EEENS5_IJSO_SD_EEEEEESD_NS5_IJSB_SC_EEEEEENS5_IJNS5_IJNS5_IJSU_SY_EEESX_EEESW_NS5_IJSD_SY_EEEEEEEEEEEvNS4_8identityES1J_NS5_IJS1T_NSN_INS5_IJNS5_IJNS5_IJSP_SC_EEES1V_EEESD_S1X_EEENS5_IJS20_SW_NS5_IJSD_NSA_ILi1024EEEEEEEEEEEEEEvS25_EENS_8epilogue10collective18CollectiveEpilogueINS2F_23Sm100TmaWarpSpecializedILi4ELi2ELi32ELb1ELb0EEEJNS5_IJNSA_ILi64EEESH_SH_EEENS5_IJNSN_IS2K_SD_EENSN_INS5_IJSO_SC_EEENS5_IJSD_SG_EEEEEEEENS_10bfloat16_tESM_S2R_SM_NS2F_6fusion15FusionCallbacksIS2J_NS2S_17LinearCombinationIS2R_fS2R_fLNS_15FloatRoundStyleE2EEES2L_S2Q_JEEENS4_5SM1004TMEM4LOAD26SM100_TMEM_LOAD_32dp32b32xENS4_13SM90_TMA_LOADENS1K_INS1L_ILi2ELi4ELi3EEENS1N_ILi16EEENSN_INS5_IJS1P_SO_EEES1V_EEEENS4_39AutoVectorizingCopyWithAssumedAlignmentILi128EEENS4_14SM90_TMA_STOREES37_S39_S39_EEEvvEEEEvNT_6ParamsE)
        /*0b48*/ 	.short	0x0380
        /*0b4a*/ 	.short	0x0c00


	//----- nvinfo : EIATTR_SW_WAR
	.align		4
.L_55:
        /*0b4c*/ 	.byte	0x04, 0x36
        /*0b4e*/ 	.short	(.L_57 - .L_56)
.L_56:
        /*0b50*/ 	.word	0x00000008
.L_57:


//--------------------- .nv.callgraph             --------------------------
	.section	.nv.callgraph,"",@"SHT_CUDA_CALLGRAPH"
	.align	4
	.sectionentsize	8
	.align		4
        /*0000*/ 	.word	0x00000000
	.align		4
        /*0004*/ 	.word	0xffffffff
	.align		4
        /*0008*/ 	.word	index@(_ZN7cutlass13device_kernelINS_4gemm6kernel13GemmUniversalIN4cute5tupleIJiiiiEEENS1_10collective13CollectiveMmaINS1_46MainloopSm100TmaUmmaWarpSpecializedBlockScaledILi1ELi2ELi1ENS5_IJNS4_1CILi4EEENSA_ILi2EEENSA_ILi1EEEEEEEENS5_IJNSA_ILi128EEENSA_ILi256EEESH_EEENS5_IJNS_12float_e4m3_tENS_13float_ue8m0_tEEEENS5_IJNS5_IJlSD_lEEENS4_6LayoutINS5_IJNS5_IJNS5_IJNSA_ILi32EEESB_EEEiEEESQ_NS5_IJSD_iEEEEEENS5_IJNS5_IJNS5_IJNSA_ILi16EEESB_EEEiEEENS5_IJNS5_IJNSA_ILi0EEESD_EEENSA_ILi512EEEEEENS5_IJSW_iEEEEEEEEEEESL_S13_NS4_8TiledMMAINS4_8MMA_AtomIJNS4_21SM100_MMA_MXF8F6F4_SSISJ_SJ_fSK_Li128ELi256ELNS4_4UMMA5MajorE0ELS18_0ELNS17_7ScaleInE0ELS19_0EEEEEENSN_INS5_IJSD_SD_SD_EEENS5_IJSW_SW_SW_EEEEENS5_IJNS4_10UnderscoreES1F_S1F_EEEEENS5_IJNS4_23SM90_TMA_LOAD_MULTICASTES1I_EEENS5_IJNS4_14ComposedLayoutINS4_7SwizzleILi3ELi4ELi3EEENS4_18smem_ptr_flag_bitsILi8EEENSN_INS5_IJNSA_ILi8EEESG_EEENS5_IJSG_SD_EEEEEEENSN_INS5_IJNS5_IJNS5_IJSP_SD_EEENS5_IJSO_SD_EEEEEESD_NS5_IJSB_SC_EEEEEENS5_IJNS5_IJNS5_IJSU_SY_EEESX_EEESW_NS5_IJSD_SY_EEEEEEEEEEEvNS4_8identityES1J_NS5_IJS1T_NSN_INS5_IJNS5_IJNS5_IJSP_SC_EEES1V_EEESD_S1X_EEENS5_IJS20_SW_NS5_IJSD_NSA_ILi1024EEEEEEEEEEEEEEvS25_EENS_8epilogue10collective18CollectiveEpilogueINS2F_23Sm100TmaWarpSpecializedILi4ELi2ELi32ELb1ELb0EEEJNS5_IJNSA_ILi64EEESH_SH_EEENS5_IJNSN_IS2K_SD_EENSN_INS5_IJSO_SC_EEENS5_IJSD_SG_EEEEEEEENS_10bfloat16_tESM_S2R_SM_NS2F_6fusion15FusionCallbacksIS2J_NS2S_17LinearCombinationIS2R_fS2R_fLNS_15FloatRoundStyleE2EEES2L_S2Q_JEEENS4_5SM1004TMEM4LOAD26SM100_TMEM_LOAD_32dp32b32xENS4_13SM90_TMA_LOADENS1K_INS1L_ILi2ELi4ELi3EEENS1N_ILi16EEENSN_INS5_IJS1P_SO_EEES1V_EEEENS4_39AutoVectorizingCopyWithAssumedAlignmentILi128EEENS4_14SM90_TMA_STOREES37_S39_S39_EEEvvEEEEvNT_6ParamsE)
	.align		4
        /*000c*/ 	.word	index@(__assertfail)
	.align		4
        /*0010*/ 	.word	0x00000000
	.align		4
        /*0014*/ 	.word	0xfffffffe
	.align		4
        /*0018*/ 	.word	0x00000000
	.align		4
        /*001c*/ 	.word	0xfffffffd
	.align		4
        /*0020*/ 	.word	0x00000000
	.align		4
        /*0024*/ 	.word	0xfffffffc


//--------------------- .nv.constant4             --------------------------
	.section	.nv.constant4,"a",@progbits
	.align	8
	.align		8
.nv.constant4:
        /*0000*/ 	.dword	__assertfail
	.align		8
        /*0008*/ 	.dword	__unnamed_1
	.align		8
        /*0010*/ 	.dword	__unnamed_2
	.align		8
        /*0018*/ 	.dword	_ZN40_INTERNAL_85b3ab3e_4_k_cu_93fb0e13_280874cuda3std3__45__cpo5beginE
	.align		8
        /*0020*/ 	.dword	_ZN40_INTERNAL_85b3ab3e_4_k_cu_93fb0e13_280874cuda3std3__45__cpo3endE
	.align		8
        /*0028*/ 	.dword	_ZN40_INTERNAL_85b3ab3e_4_k_cu_93fb0e13_280874cuda3std3__45__cpo6cbeginE
	.align		8
        /*0030*/ 	.dword	_ZN40_INTERNAL_85b3ab3e_4_k_cu_93fb0e13_280874cuda3std3__45__cpo4cendE
	.align		8
        /*0038*/ 	.dword	_ZN40_INTERNAL_85b3ab3e_4_k_cu_93fb0e13_280874cuda3std3__442_GLOBAL__N__85b3ab3e_4_k_cu_93fb0e13_280876ignoreE
	.align		8
        /*0040*/ 	.dword	_ZN40_INTERNAL_85b3ab3e_4_k_cu_93fb0e13_280874cuda3std3__419piecewise_constructE
	.align		8
        /*0048*/ 	.dword	_ZN40_INTERNAL_85b3ab3e_4_k_cu_93fb0e13_280874cuda3std3__48in_placeE
	.align		8
        /*0050*/ 	.dword	_ZN40_INTERNAL_85b3ab3e_4_k_cu_93fb0e13_280874cuda3std6ranges3__45__cpo4swapE
	.align		8
        /*0058*/ 	.dword	_ZN40_INTERNAL_85b3ab3e_4_k_cu_93fb0e13_280874cuda3std6ranges3__45__cpo9iter_moveE
	.align		8
        /*0060*/ 	.dword	_ZN40_INTERNAL_85b3ab3e_4_k_cu_93fb0e13_280874cute7productE
	.align		8
        /*0068*/ 	.dword	_ZN40_INTERNAL_85b3ab3e_4_k_cu_93fb0e13_280874cute1_E
	.align		8
        /*0070*/ 	.dword	$str$25
	.align		8
        /*0078*/ 	.dword	$str$26
	.align		8
        /*0080*/ 	.dword	$str$27
	.align		8
        /*0088*/ 	.dword	$str$28


//--------------------- .text._ZN7cutlass13device_kernelINS_4gemm6kernel13GemmUniversalIN4cute5tupleIJiiiiEEENS1_10collective13CollectiveMmaINS1_46MainloopSm100TmaUmmaWarpSpecializedBlockScaledILi1ELi2ELi1ENS5_IJNS4_1CILi4EEENSA_ILi2EEENSA_ILi1EEEEEEEENS5_IJNSA_ILi128EEENSA_ILi256EEESH_EEENS5_IJNS_12float_e4m3_tENS_13float_ue8m0_tEEEENS5_IJNS5_IJlSD_lEEENS4_6LayoutINS5_IJNS5_IJNS5_IJNSA_ILi32EEESB_EEEiEEESQ_NS5_IJSD_iEEEEEENS5_IJNS5_IJNS5_IJNSA_ILi16EEESB_EEEiEEENS5_IJNS5_IJNSA_ILi0EEESD_EEENSA_ILi512EEEEEENS5_IJSW_iEEEEEEEEEEESL_S13_NS4_8TiledMMAINS4_8MMA_AtomIJNS4_21SM100_MMA_MXF8F6F4_SSISJ_SJ_fSK_Li128ELi256ELNS4_4UMMA5MajorE0ELS18_0ELNS17_7ScaleInE0ELS19_0EEEEEENSN_INS5_IJSD_SD_SD_EEENS5_IJSW_SW_SW_EEEEENS5_IJNS4_10UnderscoreES1F_S1F_EEEEENS5_IJNS4_23SM90_TMA_LOAD_MULTICASTES1I_EEENS5_IJNS4_14ComposedLayoutINS4_7SwizzleILi3ELi4ELi3EEENS4_18smem_ptr_flag_bitsILi8EEENSN_INS5_IJNSA_ILi8EEESG_EEENS5_IJSG_SD_EEEEEEENSN_INS5_IJNS5_IJNS5_IJSP_SD_EEENS5_IJSO_SD_EEEEEESD_NS5_IJSB_SC_EEEEEENS5_IJNS5_IJNS5_IJSU_SY_EEESX_EEESW_NS5_IJSD_SY_EEEEEEEEEEEvNS4_8identityES1J_NS5_IJS1T_NSN_INS5_IJNS5_IJNS5_IJSP_SC_EEES1V_EEESD_S1X_EEENS5_IJS20_SW_NS5_IJSD_NSA_ILi1024EEEEEEEEEEEEEEvS25_EENS_8epilogue10collective18CollectiveEpilogueINS2F_23Sm100TmaWarpSpecializedILi4ELi2ELi32ELb1ELb0EEEJNS5_IJNSA_ILi64EEESH_SH_EEENS5_IJNSN_IS2K_SD_EENSN_INS5_IJSO_SC_EEENS5_IJSD_SG_EEEEEEEENS_10bfloat16_tESM_S2R_SM_NS2F_6fusion15FusionCallbacksIS2J_NS2S_17LinearCombinationIS2R_fS2R_fLNS_15FloatRoundStyleE2EEES2L_S2Q_JEEENS4_5SM1004TMEM4LOAD26SM100_TMEM_LOAD_32dp32b32xENS4_13SM90_TMA_LOADENS1K_INS1L_ILi2ELi4ELi3EEENS1N_ILi16EEENSN_INS5_IJS1P_SO_EEES1V_EEEENS4_39AutoVectorizingCopyWithAssumedAlignmentILi128EEENS4_14SM90_TMA_STOREES37_S39_S39_EEEvvEEEEvNT_6ParamsE --------------------------
	.section	.text._ZN7cutlass13device_kernelINS_4gemm6kernel13GemmUniversalIN4cute5tupleIJiiiiEEENS1_10collective13CollectiveMmaINS1_46MainloopSm100TmaUmmaWarpSpecializedBlockScaledILi1ELi2ELi1ENS5_IJNS4_1CILi4EEENSA_ILi2EEENSA_ILi1EEEEEEEENS5_IJNSA_ILi128EEENSA_ILi256EEESH_EEENS5_IJNS_12float_e4m3_tENS_13float_ue8m0_tEEEENS5_IJNS5_IJlSD_lEEENS4_6LayoutINS5_IJNS5_IJNS5_IJNSA_ILi32EEESB_EEEiEEESQ_NS5_IJSD_iEEEEEENS5_IJNS5_IJNS5_IJNSA_ILi16EEESB_EEEiEEENS5_IJNS5_IJNSA_ILi0EEESD_EEENSA_ILi512EEEEEENS5_IJSW_iEEEEEEEEEEESL_S13_NS4_8TiledMMAINS4_8MMA_AtomIJNS4_21SM100_MMA_MXF8F6F4_SSISJ_SJ_fSK_Li128ELi256ELNS4_4UMMA5MajorE0ELS18_0ELNS17_7ScaleInE0ELS19_0EEEEEENSN_INS5_IJSD_SD_SD_EEENS5_IJSW_SW_SW_EEEEENS5_IJNS4_10UnderscoreES1F_S1F_EEEEENS5_IJNS4_23SM90_TMA_LOAD_MULTICASTES1I_EEENS5_IJNS4_14ComposedLayoutINS4_7SwizzleILi3ELi4ELi3EEENS4_18smem_ptr_flag_bitsILi8EEENSN_INS5_IJNSA_ILi8EEESG_EEENS5_IJSG_SD_EEEEEEENSN_INS5_IJNS5_IJNS5_IJSP_SD_EEENS5_IJSO_SD_EEEEEESD_NS5_IJSB_SC_EEEEEENS5_IJNS5_IJNS5_IJSU_SY_EEESX_EEESW_NS5_IJSD_SY_EEEEEEEEEEEvNS4_8identityES1J_NS5_IJS1T_NSN_INS5_IJNS5_IJNS5_IJSP_SC_EEES1V_EEESD_S1X_EEENS5_IJS20_SW_NS5_IJSD_NSA_ILi1024EEEEEEEEEEEEEEvS25_EENS_8epilogue10collective18CollectiveEpilogueINS2F_23Sm100TmaWarpSpecializedILi4ELi2ELi32ELb1ELb0EEEJNS5_IJNSA_ILi64EEESH_SH_EEENS5_IJNSN_IS2K_SD_EENSN_INS5_IJSO_SC_EEENS5_IJSD_SG_EEEEEEEENS_10bfloat16_tESM_S2R_SM_NS2F_6fusion15FusionCallbacksIS2J_NS2S_17LinearCombinationIS2R_fS2R_fLNS_15FloatRoundStyleE2EEES2L_S2Q_JEEENS4_5SM1004TMEM4LOAD26SM100_TMEM_LOAD_32dp32b32xENS4_13SM90_TMA_LOADENS1K_INS1L_ILi2ELi4ELi3EEENS1N_ILi16EEENSN_INS5_IJS1P_SO_EEES1V_EEEENS4_39AutoVectorizingCopyWithAssumedAlignmentILi128EEENS4_14SM90_TMA_STOREES37_S39_S39_EEEvvEEEEvNT_6ParamsE,"ax",@progbits
	.align	128
.text._ZN7cutlass13device_kernelINS_4gemm6kernel13GemmUniversalIN4cute5tupleIJiiiiEEENS1_10collective13CollectiveMmaINS1_46MainloopSm100TmaUmmaWarpSpecializedBlockScaledILi1ELi2ELi1ENS5_IJNS4_1CILi4EEENSA_ILi2EEENSA_ILi1EEEEEEEENS5_IJNSA_ILi128EEENSA_ILi256EEESH_EEENS5_IJNS_12float_e4m3_tENS_13float_ue8m0_tEEEENS5_IJNS5_IJlSD_lEEENS4_6LayoutINS5_IJNS5_IJNS5_IJNSA_ILi32EEESB_EEEiEEESQ_NS5_IJSD_iEEEEEENS5_IJNS5_IJNS5_IJNSA_ILi16EEESB_EEEiEEENS5_IJNS5_IJNSA_ILi0EEESD_EEENSA_ILi512EEEEEENS5_IJSW_iEEEEEEEEEEESL_S13_NS4_8TiledMMAINS4_8MMA_AtomIJNS4_21SM100_MMA_MXF8F6F4_SSISJ_SJ_fSK_Li128ELi256ELNS4_4UMMA5MajorE0ELS18_0ELNS17_7ScaleInE0ELS19_0EEEEEENSN_INS5_IJSD_SD_SD_EEENS5_IJSW_SW_SW_EEEEENS5_IJNS4_10UnderscoreES1F_S1F_EEEEENS5_IJNS4_23SM90_TMA_LOAD_MULTICASTES1I_EEENS5_IJNS4_14ComposedLayoutINS4_7SwizzleILi3ELi4ELi3EEENS4_18smem_ptr_flag_bitsILi8EEENSN_INS5_IJNSA_ILi8EEESG_EEENS5_IJSG_SD_EEEEEEENSN_INS5_IJNS5_IJNS5_IJSP_SD_EEENS5_IJSO_SD_EEEEEESD_NS5_IJSB_SC_EEEEEENS5_IJNS5_IJNS5_IJSU_SY_EEESX_EEESW_NS5_IJSD_SY_EEEEEEEEEEEvNS4_8identityES1J_NS5_IJS1T_NSN_INS5_IJNS5_IJNS5_IJSP_SC_EEES1V_EEESD_S1X_EEENS5_IJS20_SW_NS5_IJSD_NSA_ILi1024EEEEEEEEEEEEEEvS25_EENS_8epilogue10collective18CollectiveEpilogueINS2F_23Sm100TmaWarpSpecializedILi4ELi2ELi32ELb1ELb0EEEJNS5_IJNSA_ILi64EEESH_SH_EEENS5_IJNSN_IS2K_SD_EENSN_INS5_IJSO_SC_EEENS5_IJSD_SG_EEEEEEEENS_10bfloat16_tESM_S2R_SM_NS2F_6fusion15FusionCallbacksIS2J_NS2S_17LinearCombinationIS2R_fS2R_fLNS_15FloatRoundStyleE2EEES2L_S2Q_JEEENS4_5SM1004TMEM4LOAD26SM100_TMEM_LOAD_32dp32b32xENS4_13SM90_TMA_LOADENS1K_INS1L_ILi2ELi4ELi3EEENS1N_ILi16EEENSN_INS5_IJS1P_SO_EEES1V_EEEENS4_39AutoVectorizingCopyWithAssumedAlignmentILi128EEENS4_14SM90_TMA_STOREES37_S39_S39_EEEvvEEEEvNT_6ParamsE:
        .type           _ZN7cutlass13device_kernelINS_4gemm6kernel13GemmUniversalIN4cute5tupleIJiiiiEEENS1_10collective13CollectiveMmaINS1_46MainloopSm100TmaUmmaWarpSpecializedBlockScaledILi1ELi2ELi1ENS5_IJNS4_1CILi4EEENSA_ILi2EEENSA_ILi1EEEEEEEENS5_IJNSA_ILi128EEENSA_ILi256EEESH_EEENS5_IJNS_12float_e4m3_tENS_13float_ue8m0_tEEEENS5_IJNS5_IJlSD_lEEENS4_6LayoutINS5_IJNS5_IJNS5_IJNSA_ILi32EEESB_EEEiEEESQ_NS5_IJSD_iEEEEEENS5_IJNS5_IJNS5_IJNSA_ILi16EEESB_EEEiEEENS5_IJNS5_IJNSA_ILi0EEESD_EEENSA_ILi512EEEEEENS5_IJSW_iEEEEEEEEEEESL_S13_NS4_8TiledMMAINS4_8MMA_AtomIJNS4_21SM100_MMA_MXF8F6F4_SSISJ_SJ_fSK_Li128ELi256ELNS4_4UMMA5MajorE0ELS18_0ELNS17_7ScaleInE0ELS19_0EEEEEENSN_INS5_IJSD_SD_SD_EEENS5_IJSW_SW_SW_EEEEENS5_IJNS4_10UnderscoreES1F_S1F_EEEEENS5_IJNS4_23SM90_TMA_LOAD_MULTICASTES1I_EEENS5_IJNS4_14ComposedLayoutINS4_7SwizzleILi3ELi4ELi3EEENS4_18smem_ptr_flag_bitsILi8EEENSN_INS5_IJNSA_ILi8EEESG_EEENS5_IJSG_SD_EEEEEEENSN_INS5_IJNS5_IJNS5_IJSP_SD_EEENS5_IJSO_SD_EEEEEESD_NS5_IJSB_SC_EEEEEENS5_IJNS5_IJNS5_IJSU_SY_EEESX_EEESW_NS5_IJSD_SY_EEEEEEEEEEEvNS4_8identityES1J_NS5_IJS1T_NSN_INS5_IJNS5_IJNS5_IJSP_SC_EEES1V_EEESD_S1X_EEENS5_IJS20_SW_NS5_IJSD_NSA_ILi1024EEEEEEEEEEEEEEvS25_EENS_8epilogue10collective18CollectiveEpilogueINS2F_23Sm100TmaWarpSpecializedILi4ELi2ELi32ELb1ELb0EEEJNS5_IJNSA_ILi64EEESH_SH_EEENS5_IJNSN_IS2K_SD_EENSN_INS5_IJSO_SC_EEENS5_IJSD_SG_EEEEEEEENS_10bfloat16_tESM_S2R_SM_NS2F_6fusion15FusionCallbacksIS2J_NS2S_17LinearCombinationIS2R_fS2R_fLNS_15FloatRoundStyleE2EEES2L_S2Q_JEEENS4_5SM1004TMEM4LOAD26SM100_TMEM_LOAD_32dp32b32xENS4_13SM90_TMA_LOADENS1K_INS1L_ILi2ELi4ELi3EEENS1N_ILi16EEENSN_INS5_IJS1P_SO_EEES1V_EEEENS4_39AutoVectorizingCopyWithAssumedAlignmentILi128EEENS4_14SM90_TMA_STOREES37_S39_S39_EEEvvEEEEvNT_6ParamsE,@function
        .size           _ZN7cutlass13device_kernelINS_4gemm6kernel13GemmUniversalIN4cute5tupleIJiiiiEEENS1_10collective13CollectiveMmaINS1_46MainloopSm100TmaUmmaWarpSpecializedBlockScaledILi1ELi2ELi1ENS5_IJNS4_1CILi4EEENSA_ILi2EEENSA_ILi1EEEEEEEENS5_IJNSA_ILi128EEENSA_ILi256EEESH_EEENS5_IJNS_12float_e4m3_tENS_13float_ue8m0_tEEEENS5_IJNS5_IJlSD_lEEENS4_6LayoutINS5_IJNS5_IJNS5_IJNSA_ILi32EEESB_EEEiEEESQ_NS5_IJSD_iEEEEEENS5_IJNS5_IJNS5_IJNSA_ILi16EEESB_EEEiEEENS5_IJNS5_IJNSA_ILi0EEESD_EEENSA_ILi512EEEEEENS5_IJSW_iEEEEEEEEEEESL_S13_NS4_8TiledMMAINS4_8MMA_AtomIJNS4_21SM100_MMA_MXF8F6F4_SSISJ_SJ_fSK_Li128ELi256ELNS4_4UMMA5MajorE0ELS18_0ELNS17_7ScaleInE0ELS19_0EEEEEENSN_INS5_IJSD_SD_SD_EEENS5_IJSW_SW_SW_EEEEENS5_IJNS4_10UnderscoreES1F_S1F_EEEEENS5_IJNS4_23SM90_TMA_LOAD_MULTICASTES1I_EEENS5_IJNS4_14ComposedLayoutINS4_7SwizzleILi3ELi4ELi3EEENS4_18smem_ptr_flag_bitsILi8EEENSN_INS5_IJNSA_ILi8EEESG_EEENS5_IJSG_SD_EEEEEEENSN_INS5_IJNS5_IJNS5_IJSP_SD_EEENS5_IJSO_SD_EEEEEESD_NS5_IJSB_SC_EEEEEENS5_IJNS5_IJNS5_IJSU_SY_EEESX_EEESW_NS5_IJSD_SY_EEEEEEEEEEEvNS4_8identityES1J_NS5_IJS1T_NSN_INS5_IJNS5_IJNS5_IJSP_SC_EEES1V_EEESD_S1X_EEENS5_IJS20_SW_NS5_IJSD_NSA_ILi1024EEEEEEEEEEEEEEvS25_EENS_8epilogue10collective18CollectiveEpilogueINS2F_23Sm100TmaWarpSpecializedILi4ELi2ELi32ELb1ELb0EEEJNS5_IJNSA_ILi64EEESH_SH_EEENS5_IJNSN_IS2K_SD_EENSN_INS5_IJSO_SC_EEENS5_IJSD_SG_EEEEEEEENS_10bfloat16_tESM_S2R_SM_NS2F_6fusion15FusionCallbacksIS2J_NS2S_17LinearCombinationIS2R_fS2R_fLNS_15FloatRoundStyleE2EEES2L_S2Q_JEEENS4_5SM1004TMEM4LOAD26SM100_TMEM_LOAD_32dp32b32xENS4_13SM90_TMA_LOADENS1K_INS1L_ILi2ELi4ELi3EEENS1N_ILi16EEENSN_INS5_IJS1P_SO_EEES1V_EEEENS4_39AutoVectorizingCopyWithAssumedAlignmentILi128EEENS4_14SM90_TMA_STOREES37_S39_S39_EEEvvEEEEvNT_6ParamsE,(.L_x_231 - _ZN7cutlass13device_kernelINS_4gemm6kernel13GemmUniversalIN4cute5tupleIJiiiiEEENS1_10collective13CollectiveMmaINS1_46MainloopSm100TmaUmmaWarpSpecializedBlockScaledILi1ELi2ELi1ENS5_IJNS4_1CILi4EEENSA_ILi2EEENSA_ILi1EEEEEEEENS5_IJNSA_ILi128EEENSA_ILi256EEESH_EEENS5_IJNS_12float_e4m3_tENS_13float_ue8m0_tEEEENS5_IJNS5_IJlSD_lEEENS4_6LayoutINS5_IJNS5_IJNS5_IJNSA_ILi32EEESB_EEEiEEESQ_NS5_IJSD_iEEEEEENS5_IJNS5_IJNS5_IJNSA_ILi16EEESB_EEEiEEENS5_IJNS5_IJNSA_ILi0EEESD_EEENSA_ILi512EEEEEENS5_IJSW_iEEEEEEEEEEESL_S13_NS4_8TiledMMAINS4_8MMA_AtomIJNS4_21SM100_MMA_MXF8F6F4_SSISJ_SJ_fSK_Li128ELi256ELNS4_4UMMA5MajorE0ELS18_0ELNS17_7ScaleInE0ELS19_0EEEEEENSN_INS5_IJSD_SD_SD_EEENS5_IJSW_SW_SW_EEEEENS5_IJNS4_10UnderscoreES1F_S1F_EEEEENS5_IJNS4_23SM90_TMA_LOAD_MULTICASTES1I_EEENS5_IJNS4_14ComposedLayoutINS4_7SwizzleILi3ELi4ELi3EEENS4_18smem_ptr_flag_bitsILi8EEENSN_INS5_IJNSA_ILi8EEESG_EEENS5_IJSG_SD_EEEEEEENSN_INS5_IJNS5_IJNS5_IJSP_SD_EEENS5_IJSO_SD_EEEEEESD_NS5_IJSB_SC_EEEEEENS5_IJNS5_IJNS5_IJSU_SY_EEESX_EEESW_NS5_IJSD_SY_EEEEEEEEEEEvNS4_8identityES1J_NS5_IJS1T_NSN_INS5_IJNS5_IJNS5_IJSP_SC_EEES1V_EEESD_S1X_EEENS5_IJS20_SW_NS5_IJSD_NSA_ILi1024EEEEEEEEEEEEEEvS25_EENS_8epilogue10collective18CollectiveEpilogueINS2F_23Sm100TmaWarpSpecializedILi4ELi2ELi32ELb1ELb0EEEJNS5_IJNSA_ILi64EEESH_SH_EEENS5_IJNSN_IS2K_SD_EENSN_INS5_IJSO_SC_EEENS5_IJSD_SG_EEEEEEEENS_10bfloat16_tESM_S2R_SM_NS2F_6fusion15FusionCallbacksIS2J_NS2S_17LinearCombinationIS2R_fS2R_fLNS_15FloatRoundStyleE2EEES2L_S2Q_JEEENS4_5SM1004TMEM4LOAD26SM100_TMEM_LOAD_32dp32b32xENS4_13SM90_TMA_LOADENS1K_INS1L_ILi2ELi4ELi3EEENS1N_ILi16EEENSN_INS5_IJS1P_SO_EEES1V_EEEENS4_39AutoVectorizingCopyWithAssumedAlignmentILi128EEENS4_14SM90_TMA_STOREES37_S39_S39_EEEvvEEEEvNT_6ParamsE)
        .other          _ZN7cutlass13device_kernelINS_4gemm6kernel13GemmUniversalIN4cute5tupleIJiiiiEEENS1_10collective13CollectiveMmaINS1_46MainloopSm100TmaUmmaWarpSpecializedBlockScaledILi1ELi2ELi1ENS5_IJNS4_1CILi4EEENSA_ILi2EEENSA_ILi1EEEEEEEENS5_IJNSA_ILi128EEENSA_ILi256EEESH_EEENS5_IJNS_12float_e4m3_tENS_13float_ue8m0_tEEEENS5_IJNS5_IJlSD_lEEENS4_6LayoutINS5_IJNS5_IJNS5_IJNSA_ILi32EEESB_EEEiEEESQ_NS5_IJSD_iEEEEEENS5_IJNS5_IJNS5_IJNSA_ILi16EEESB_EEEiEEENS5_IJNS5_IJNSA_ILi0EEESD_EEENSA_ILi512EEEEEENS5_IJSW_iEEEEEEEEEEESL_S13_NS4_8TiledMMAINS4_8MMA_AtomIJNS4_21SM100_MMA_MXF8F6F4_SSISJ_SJ_fSK_Li128ELi256ELNS4_4UMMA5MajorE0ELS18_0ELNS17_7ScaleInE0ELS19_0EEEEEENSN_INS5_IJSD_SD_SD_EEENS5_IJSW_SW_SW_EEEEENS5_IJNS4_10UnderscoreES1F_S1F_EEEEENS5_IJNS4_23SM90_TMA_LOAD_MULTICASTES1I_EEENS5_IJNS4_14ComposedLayoutINS4_7SwizzleILi3ELi4ELi3EEENS4_18smem_ptr_flag_bitsILi8EEENSN_INS5_IJNSA_ILi8EEESG_EEENS5_IJSG_SD_EEEEEEENSN_INS5_IJNS5_IJNS5_IJSP_SD_EEENS5_IJSO_SD_EEEEEESD_NS5_IJSB_SC_EEEEEENS5_IJNS5_IJNS5_IJSU_SY_EEESX_EEESW_NS5_IJSD_SY_EEEEEEEEEEEvNS4_8identityES1J_NS5_IJS1T_NSN_INS5_IJNS5_IJNS5_IJSP_SC_EEES1V_EEESD_S1X_EEENS5_IJS20_SW_NS5_IJSD_NSA_ILi1024EEEEEEEEEEEEEEvS25_EENS_8epilogue10collective18CollectiveEpilogueINS2F_23Sm100TmaWarpSpecializedILi4ELi2ELi32ELb1ELb0EEEJNS5_IJNSA_ILi64EEESH_SH_EEENS5_IJNSN_IS2K_SD_EENSN_INS5_IJSO_SC_EEENS5_IJSD_SG_EEEEEEEENS_10bfloat16_tESM_S2R_SM_NS2F_6fusion15FusionCallbacksIS2J_NS2S_17LinearCombinationIS2R_fS2R_fLNS_15FloatRoundStyleE2EEES2L_S2Q_JEEENS4_5SM1004TMEM4LOAD26SM100_TMEM_LOAD_32dp32b32xENS4_13SM90_TMA_LOADENS1K_INS1L_ILi2ELi4ELi3EEENS1N_ILi16EEENSN_INS5_IJS1P_SO_EEES1V_EEEENS4_39AutoVectorizingCopyWithAssumedAlignmentILi128EEENS4_14SM90_TMA_STOREES37_S39_S39_EEEvvEEEEvNT_6ParamsE,@"STO_CUDA_ENTRY STV_DEFAULT"
_ZN7cutlass13device_kernelINS_4gemm6kernel13GemmUniversalIN4cute5tupleIJiiiiEEENS1_10collective13CollectiveMmaINS1_46MainloopSm100TmaUmmaWarpSpecializedBlockScaledILi1ELi2ELi1ENS5_IJNS4_1CILi4EEENSA_ILi2EEENSA_ILi1EEEEEEEENS5_IJNSA_ILi128EEENSA_ILi256EEESH_EEENS5_IJNS_12float_e4m3_tENS_13float_ue8m0_tEEEENS5_IJNS5_IJlSD_lEEENS4_6LayoutINS5_IJNS5_IJNS5_IJNSA_ILi32EEESB_EEEiEEESQ_NS5_IJSD_iEEEEEENS5_IJNS5_IJNS5_IJNSA_ILi16EEESB_EEEiEEENS5_IJNS5_IJNSA_ILi0EEESD_EEENSA_ILi512EEEEEENS5_IJSW_iEEEEEEEEEEESL_S13_NS4_8TiledMMAINS4_8MMA_AtomIJNS4_21SM100_MMA_MXF8F6F4_SSISJ_SJ_fSK_Li128ELi256ELNS4_4UMMA5MajorE0ELS18_0ELNS17_7ScaleInE0ELS19_0EEEEEENSN_INS5_IJSD_SD_SD_EEENS5_IJSW_SW_SW_EEEEENS5_IJNS4_10UnderscoreES1F_S1F_EEEEENS5_IJNS4_23SM90_TMA_LOAD_MULTICASTES1I_EEENS5_IJNS4_14ComposedLayoutINS4_7SwizzleILi3ELi4ELi3EEENS4_18smem_ptr_flag_bitsILi8EEENSN_INS5_IJNSA_ILi8EEESG_EEENS5_IJSG_SD_EEEEEEENSN_INS5_IJNS5_IJNS5_IJSP_SD_EEENS5_IJSO_SD_EEEEEESD_NS5_IJSB_SC_EEEEEENS5_IJNS5_IJNS5_IJSU_SY_EEESX_EEESW_NS5_IJSD_SY_EEEEEEEEEEEvNS4_8identityES1J_NS5_IJS1T_NSN_INS5_IJNS5_IJNS5_IJSP_SC_EEES1V_EEESD_S1X_EEENS5_IJS20_SW_NS5_IJSD_NSA_ILi1024EEEEEEEEEEEEEEvS25_EENS_8epilogue10collective18CollectiveEpilogueINS2F_23Sm100TmaWarpSpecializedILi4ELi2ELi32ELb1ELb0EEEJNS5_IJNSA_ILi64EEESH_SH_EEENS5_IJNSN_IS2K_SD_EENSN_INS5_IJSO_SC_EEENS5_IJSD_SG_EEEEEEEENS_10bfloat16_tESM_S2R_SM_NS2F_6fusion15FusionCallbacksIS2J_NS2S_17LinearCombinationIS2R_fS2R_fLNS_15FloatRoundStyleE2EEES2L_S2Q_JEEENS4_5SM1004TMEM4LOAD26SM100_TMEM_LOAD_32dp32b32xENS4_13SM90_TMA_LOADENS1K_INS1L_ILi2ELi4ELi3EEENS1N_ILi16EEENSN_INS5_IJS1P_SO_EEES1V_EEEENS4_39AutoVectorizingCopyWithAssumedAlignmentILi128EEENS4_14SM90_TMA_STOREES37_S39_S39_EEEvvEEEEvNT_6ParamsE:
[----:B------:R-:W1:Y:S01]  /*0000*/  LDC R1, c[0x0][0x37c] ;  /* 0x0000df00ff017b82 */ /* 0x000e620000000800 */
[----:B------:R-:W2:Y:S01]  /*0010*/  S2R R184, SR_TID.X ;  /* 0x0000000000b87919 */ /* 0x000ea20000002100 */
[----:B------:R-:W3:Y:S01]  /*0020*/  LDCU.64 UR12, c[0x0][0xc90] ;  /* 0x00019200ff0c77ac */ /* 0x000ee20008000a00 */
[----:B------:R-:W-:Y:S02]  /*0030*/  PRMT R176, RZ, 0x7610, R176 ;  /* 0x00007610ffb07816 */ /* 0x000fe400000000b0 */
[----:B------:R-:W-:Y:S01]  /*0040*/  ELECT P3, URZ, PT ;  /* 0x0000000000ff782f */ /* 0x000fe20003860000 */
[----:B---3--:R-:W-:-:S04]  /*0050*/  UISETP.NE.U32.AND UP0, UPT, UR12, URZ, UPT ;  /* 0x000000ff0c00728c */ /* 0x008fc8000bf05070 */
[----:B------:R-:W-:Y:S01]  /*0060*/  UISETP.NE.AND.EX UP0, UPT, UR13, URZ, UPT, UP0 ;  /* 0x000000ff0d00728c */ /* 0x000fe2000bf05300 */
[----:B--2---:R-:W-:-:S05]  /*0070*/  SHF.R.U32.HI R177, RZ, 0x5, R184 ;  /* 0x00000005ffb17819 */ /* 0x004fca00000116b8 */
[----:B------:R-:W2:Y:S02]  /*0080*/  SHFL.IDX PT, R0, R177, RZ, 0x1f ;  /* 0x00001fffb1007589 */ /* 0x000ea400000e0000 */
[----:B--2---:R-:W-:Y:S01]  /*0090*/  R2UR UR21, R0 ;  /* 0x00000000001572ca */ /* 0x004fe200000e0000 */
[----:B-1----:R-:W-:-:S14]  /*00a0*/  BRA.U UP0, `(.L_x_0) ;  /* 0x0000000100307547 */ /* 0x002fdc000b800000 */
[----:B------:R-:W1:Y:S02]  /*00b0*/  LDCU.64 UR4, c[0x0][0xc88] ;  /* 0x00019100ff0477ac */ /* 0x000e640008000a00 */
[----:B-1----:R-:W-:-:S04]  /*00c0*/  UISETP.NE.U32.AND UP0, UPT, UR4, URZ, UPT ;  /* 0x000000ff0400728c */ /* 0x002fc8000bf05070 */
[----:B------:R-:W-:-:S09]  /*00d0*/  UISETP.NE.AND.EX UP0, UPT, UR5, URZ, UPT, UP0 ;  /* 0x000000ff0500728c */ /* 0x000fd2000bf05300 */
[----:B------:R-:W-:Y:S05]  /*00e0*/  BRA.U !UP0, `(.L_x_1) ;  /* 0x0000000108147547 */ /* 0x000fea000b800000 */
[----:B------:R-:W1:Y:S01]  /*00f0*/  LDC.64 R2, c[0x0][0xc88] ;  /* 0x00032200ff027b82 */ /* 0x000e620000000a00 */
[----:B------:R-:W1:Y:S02]  /*0100*/  LDCU.64 UR4, c[0x0][0x358] ;  /* 0x00006b00ff0477ac */ /* 0x000e640008000a00 */
[----:B-1----:R1:W5:Y:S01]  /*0110*/  LDG.E R133, desc[UR4][R2.64] ;  /* 0x0000000402857981 */ /* 0x002362000c1e1900 */
[----:B------:R-:W-:Y:S01]  /*0120*/  HFMA2 R176, -RZ, RZ, 0, 5.9604644775390625e-08 ;  /* 0x00000001ffb07431 */ /* 0x000fe200000001ff */
[----:B------:R-:W-:Y:S05]  /*0130*/  BRA `(.L_x_0) ;  /* 0x00000000000c7947 */ /* 0x000fea0003800000 */
.L_x_1:
[----:B------:R-:W1:Y:S01]  /*0140*/  LDCU UR4, c[0x0][0xc80] ;  /* 0x00019000ff0477ac */ /* 0x000e620008000800 */
[----:B------:R-:W-:Y:S01]  /*0150*/  HFMA2 R176, -RZ, RZ, 0, 5.9604644775390625e-08 ;  /* 0x00000001ffb07431 */ /* 0x000fe200000001ff */
[----:B-1----:R-:W-:-:S07]  /*0160*/  MOV R133, UR4 ;  /* 0x0000000400857c02 */ /* 0x002fce0008000f00 */
.L_x_0:
[----:B------:R-:W2:Y:S02]  /*0170*/  LDCU.64 UR4, c[0x0][0xcb0] ;  /* 0x00019600ff0477ac */ /* 0x000ea40008000a00 */
[----:B--2---:R-:W-:-:S04]  /*0180*/  UISETP.NE.U32.AND UP0, UPT, UR4, URZ, UPT ;  /* 0x000000ff0400728c */ /* 0x004fc8000bf05070 */
[----:B------:R-:W-:-:S09]  /*0190*/  UISETP.NE.AND.EX UP0, UPT, UR5, URZ, UPT, UP0 ;  /* 0x000000ff0500728c */ /* 0x000fd2000bf05300 */
[----:B------:R-:W-:Y:S05]  /*01a0*/  BRA.U UP0, `(.L_x_2) ;  /* 0x0000000100287547 */ /* 0x000fea000b800000 */
[----:B------:R-:W2:Y:S02]  /*01b0*/  LDCU.64 UR4, c[0x0][0xca8] ;  /* 0x00019500ff0477ac */ /* 0x000ea40008000a00 */
[----:B--2---:R-:W-:-:S04]  /*01c0*/  UISETP.NE.U32.AND UP0, UPT, UR4, URZ, UPT ;  /* 0x000000ff0400728c */ /* 0x004fc8000bf05070 */
[----:B------:R-:W-:-:S09]  /*01d0*/  UISETP.NE.AND.EX UP0, UPT, UR5, URZ, UPT, UP0 ;  /* 0x000000ff0500728c */ /* 0x000fd2000bf05300 */
[----:B------:R-:W-:Y:S05]  /*01e0*/  BRA.U !UP0, `(.L_x_3) ;  /* 0x0000000108107547 */ /* 0x000fea000b800000 */
[----:B------:R-:W2:Y:S01]  /*01f0*/  LDC.64 R130, c[0x0][0xca8] ;  /* 0x00032a00ff827b82 */ /* 0x000ea20000000a00 */
[----:B------:R-:W2:Y:S02]  /*0200*/  LDCU.64 UR4, c[0x0][0x358] ;  /* 0x00006b00ff0477ac */ /* 0x000ea40008000a00 */
[----:B--2---:R2:W5:Y:S01]  /*0210*/  LDG.E R130, desc[UR4][R130.64] ;  /* 0x0000000482827981 */ /* 0x004562000c1e1900 */
[----:B------:R-:W-:Y:S05]  /*0220*/  BRA `(.L_x_2) ;  /* 0x0000000000087947 */ /* 0x000fea0003800000 */
.L_x_3:
[----:B------:R-:W2:Y:S02]  /*0230*/  LDCU UR4, c[0x0][0xca0] ;  /* 0x00019400ff0477ac */ /* 0x000ea40008000800 */
[----:B--2---:R-:W-:Y:S02]  /*0240*/  MOV R130, UR4 ;  /* 0x0000000400827c02 */ /* 0x004fe40008000f00 */
.L_x_2:
[----:B------:R-:W-:Y:S01]  /*0250*/  IMAD.U32 R0, RZ, RZ, UR21 ;  /* 0x00000015ff007e24 */ /* 0x000fe2000f8e00ff */
[----:B------:R-:W-:Y:S04]  /*0260*/  BSSY.RECONVERGENT B0, `(.L_x_4) ;  /* 0x0000012000007945 */ /* 0x000fe80003800200 */
[C---:B------:R-:W-:Y:S02]  /*0270*/  ISETP.NE.OR P1, PT, R0.reuse, 0x1, !P3 ;  /* 0x000000010000780c */ /* 0x040fe40005f25670 */
[----:B------:R-:W-:-:S11]  /*0280*/  ISETP.NE.OR P0, PT, R0, 0x3, !P3 ;  /* 0x000000030000780c */ /* 0x000fd60005f05670 */
[----:B------:R-:W-:Y:S05]  /*0290*/  @P1 BRA `(.L_x_5) ;  /* 0x0000000000381947 */ /* 0x000fea0003800000 */
[----:B------:R-:W3:Y:S02]  /*02a0*/  LDCU.64 UR4, c[0x0][0x348] ;  /* 0x00006900ff0477ac */ /* 0x000ee40008000a00 */
[----:B---3--:R-:W-:Y:S02]  /*02b0*/  UIADD3 UR10, UP3, UPT, UR4, 0x80, URZ ;  /* 0x00000080040a7890 */ /* 0x008fe4000ff7e0ff */
[----:B------:R-:W-:Y:S02]  /*02c0*/  UIADD3 UR8, UP2, UPT, UR4, 0x180, URZ ;  /* 0x0000018004087890 */ /* 0x000fe4000ff5e0ff */
[----:B------:R-:W-:Y:S02]  /*02d0*/  UIADD3 UR6, UP1, UPT, UR4, 0x280, URZ ;  /* 0x0000028004067890 */ /* 0x000fe4000ff3e0ff */
[----:B------:R-:W-:Y:S02]  /*02e0*/  UIADD3 UR4, UP0, UPT, UR4, 0x380, URZ ;  /* 0x0000038004047890 */ /* 0x000fe4000ff1e0ff */
[----:B------:R-:W-:-:S02]  /*02f0*/  UIADD3.X UR11, UPT, UPT, URZ, UR5, URZ, UP3, !UPT ;  /* 0x00000005ff0b7290 */ /* 0x000fc40009ffe4ff */
[----:B------:R-:W-:Y:S02]  /*0300*/  UIADD3.X UR9, UPT, UPT, URZ, UR5, URZ, UP2, !UPT ;  /* 0x00000005ff097290 */ /* 0x000fe400097fe4ff */
[----:B------:R-:W-:Y:S02]  /*0310*/  UIADD3.X UR7, UPT, UPT, URZ, UR5, URZ, UP1, !UPT ;  /* 0x00000005ff077290 */ /* 0x000fe40008ffe4ff */
[----:B------:R-:W-:-:S03]  /*0320*/  UIADD3.X UR5, UPT, UPT, URZ, UR5, URZ, UP0, !UPT ;  /* 0x00000005ff057290 */ /* 0x000fc600087fe4ff */
[----:B------:R3:W-:Y:S02]  /*0330*/  UTMACCTL.PF [UR10] ;  /* 0x000000000a0079b9 */ /* 0x0007e40008040000 */
[----:B------:R3:W-:Y:S02]  /*0340*/  UTMACCTL.PF [UR8] ;  /* 0x00000000080079b9 */ /* 0x0007e40008040000 */
[----:B------:R3:W-:Y:S02]  /*0350*/  UTMACCTL.PF [UR6] ;  /* 0x00000000060079b9 */ /* 0x0007e40008040000 */
[----:B------:R3:W-:Y:S02]  /*0360*/  UTMACCTL.PF [UR4] ;  /* 0x00000000040079b9 */ /* 0x0007e40008040000 */
[----:B---3--:R-:W-:Y:S01]  /*0370*/  NOP ;  /* 0x0000000000007918 */ /* 0x008fe20000000000 */
.L_x_5:
[----:B------:R-:W-:Y:S05]  /*0380*/  BSYNC.RECONVERGENT B0 ;  /* 0x0000000000007941 */ /* 0x000fea0003800200 */
.L_x_4:
[----:B------:R-:W-:Y:S04]  /*0390*/  BSSY.RECONVERGENT B0, `(.L_x_6) ;  /* 0x000000a000007945 */ /* 0x000fe80003800200 */
[----:B------:R-:W-:Y:S05]  /*03a0*/  @P0 BRA `(.L_x_7) ;  /* 0x0000000000200947 */ /* 0x000fea0003800000 */
[----:B------:R-:W3:Y:S02]  /*03b0*/  LDCU.64 UR4, c[0x0][0x348] ;  /* 0x00006900ff0477ac */ /* 0x000ee40008000a00 */
[----:B---3--:R-:W-:Y:S02]  /*03c0*/  UIADD3 UR6, UP1, UPT, UR4, 0x980, URZ ;  /* 0x0000098004067890 */ /* 0x008fe4000ff3e0ff */
[----:B------:R-:W-:Y:S02]  /*03d0*/  UIADD3 UR4, UP0, UPT, UR4, 0xa80, URZ ;  /* 0x00000a8004047890 */ /* 0x000fe4000ff1e0ff */
[----:B------:R-:W-:Y:S02]  /*03e0*/  UIADD3.X UR7, UPT, UPT, URZ, UR5, URZ, UP1, !UPT ;  /* 0x00000005ff077290 */ /* 0x000fe40008ffe4ff */
[----:B------:R-:W-:-:S07]  /*03f0*/  UIADD3.X UR5, UPT, UPT, URZ, UR5, URZ, UP0, !UPT ;  /* 0x00000005ff057290 */ /* 0x000fce00087fe4ff */
[----:B------:R3:W-:Y:S02]  /*0400*/  UTMACCTL.PF [UR6] ;  /* 0x00000000060079b9 */ /* 0x0007e40008040000 */
[----:B------:R3:W-:Y:S02]  /*0410*/  UTMACCTL.PF [UR4] ;  /* 0x00000000040079b9 */ /* 0x0007e40008040000 */
[----:B---3--:R-:W-:Y:S01]  /*0420*/  NOP ;  /* 0x0000000000007918 */ /* 0x008fe20000000000 */
.L_x_7:
[----:B------:R-:W-:Y:S05]  /*0430*/  BSYNC.RECONVERGENT B0 ;  /* 0x0000000000007941 */ /* 0x000fea0003800200 */
.L_x_6:
[----:B------:R-:W3:Y:S01]  /*0440*/  LDCU.64 UR4, c[0x0][0xc88] ;  /* 0x00019100ff0477ac */ /* 0x000ee20008000a00 */
[----:B------:R-:W-:Y:S02]  /*0450*/  UISETP.EQ.U32.AND UP1, UPT, UR12, URZ, UPT ;  /* 0x000000ff0c00728c */ /* 0x000fe4000bf22070 */
[----:B------:R-:W-:Y:S02]  /*0460*/  UPLOP3.LUT UP4, UPT, UPT, UPT, UPT, 0x80, 0x8 ;  /* 0x000000000008789c */ /* 0x000fe40003f8f070 */
[----:B---3--:R-:W-:-:S04]  /*0470*/  UISETP.NE.U32.AND UP0, UPT, UR4, URZ, UPT ;  /* 0x000000ff0400728c */ /* 0x008fc8000bf05070 */
[----:B------:R-:W-:-:S04]  /*0480*/  UISETP.NE.AND.EX UP0, UPT, UR5, URZ, UPT, UP0 ;  /* 0x000000ff0500728c */ /* 0x000fc8000bf05300 */
[----:B------:R-:W-:-:S04]  /*0490*/  UISETP.EQ.OR.EX UP2, UPT, UR13, URZ, !UP0, UP1 ;  /* 0x000000ff0d00728c */ /* 0x000fc8000c742710 */
[----:B------:R-:W-:-:S06]  /*04a0*/  UP2UR UR4, UPR, URZ, 0x4 ;  /* 0x00000004ff047883 */ /* 0x000fcc0008000000 */
[----:B------:R-:W-:Y:S01]  /*04b0*/  MOV R180, UR4 ;  /* 0x0000000400b47c02 */ /* 0x000fe20008000f00 */
[----:B------:R-:W-:Y:S06]  /*04c0*/  BRA.U !UP2, `(.L_x_8) ;  /* 0x000000010a207547 */ /* 0x000fec000b800000 */
[----:B------:R-:W-:Y:S01]  /*04d0*/  UISETP.NE.U32.AND UP1, UPT, UR12, URZ, UPT ;  /* 0x000000ff0c00728c */ /* 0x000fe2000bf25070 */
[----:B-----5:R-:W-:Y:S01]  /*04e0*/  FSETP.NEU.AND P0, PT, R133, RZ, PT ;  /* 0x000000ff8500720b */ /* 0x020fe20003f0d000 */
[----:B------:R-:W-:Y:S02]  /*04f0*/  USEL UR4, URZ, 0xffffffff, UP0 ;  /* 0xffffffffff047887 */ /* 0x000fe40008000000 */
[----:B------:R-:W-:-:S10]  /*0500*/  UISETP.NE.AND.EX UP1, UPT, UR13, URZ, UPT, UP1 ;  /* 0x000000ff0d00728c */ /* 0x000fd4000bf25310 */
[----:B------:R-:W-:Y:S01]  /*0510*/  VOTEU.ANY UP0, P0 ;  /* 0x0000000000ff7886 */ /* 0x000fe20000000100 */
[----:B------:R-:W-:-:S04]  /*0520*/  @!UP1 USEL UR4, URZ, 0xffffffff, UP0 ;  /* 0xffffffffff049887 */ /* 0x000fc80008000000 */
[----:B------:R-:W-:-:S04]  /*0530*/  ULOP3.LUT UR4, UR4, 0x1, URZ, 0xc0, !UPT ;  /* 0x0000000104047892 */ /* 0x000fc8000f8ec0ff */
[----:B------:R-:W-:-:S11]  /*0540*/  UISETP.NE.U32.AND UP4, UPT, UR4, 0x1, UPT ;  /* 0x000000010400788c */ /* 0x000fd6000bf85070 */
.L_x_8:
[----:B-1----:R-:W1:Y:S01]  /*0550*/  SHFL.IDX PT, R2, R177, RZ, 0x1f ;  /* 0x00001fffb1027589 */ /* 0x002e6200000e0000 */
[----:B------:R-:W-:-:S04]  /*0560*/  UISETP.NE.AND UP0, UPT, UR21, 0x2, UPT ;  /* 0x000000021500788c */ /* 0x000fc8000bf05270 */
[----:B------:R-:W-:Y:S01]  /*0570*/  USEL UR62, URZ, 0x1, UP0 ;  /* 0x00000001ff3e7887 */ /* 0x000fe20008000000 */
[----:B-1----:R-:W-:-:S13]  /*0580*/  ISETP.NE.AND P0, PT, R2, RZ, PT ;  /* 0x000000ff0200720c */ /* 0x002fda0003f05270 */
[----:B------:R-:W-:Y:S05]  /*0590*/  @P0 BRA `(.L_x_9) ;  /* 0x0000000000400947 */ /* 0x000fea0003800000 */
[----:B------:R-:W1:Y:S01]  /*05a0*/  S2UR UR4, SR_CgaCtaId ;  /* 0x00000000000479c3 */ /* 0x000e620000008800 */
[----:B------:R-:W-:Y:S01]  /*05b0*/  UMOV UR5, 0x400 ;  /* 0x0000040000057882 */ /* 0x000fe20000000000 */
[----:B------:R-:W-:Y:S01]  /*05c0*/  UMOV UR8, 0x1 ;  /* 0x0000000100087882 */ /* 0x000fe20000000000 */
[----:B------:R-:W-:Y:S01]  /*05d0*/  UMOV UR6, 0x5 ;  /* 0x0000000500067882 */ /* 0x000fe20000000000 */
[----:B------:R-:W-:-:S04]  /*05e0*/  UIADD3 UR8, UPT, UPT, -UR8, 0x100000, URZ ;  /* 0x0010000008087890 */ /* 0x000fc8000fffe1ff */
[----:B------:R-:W-:Y:S02]  /*05f0*/  USHF.L.U32 UR9, UR8, 0xb, URZ ;  /* 0x0000000b08097899 */ /* 0x000fe400080006ff */
[----:B------:R-:W-:Y:S02]  /*0600*/  USHF.L.U32 UR8, UR8, 0x1, URZ ;  /* 0x0000000108087899 */ /* 0x000fe400080006ff */
[----:B------:R-:W-:-:S04]  /*0610*/  UIADD3 UR6, UPT, UPT, -UR6, 0x100000, URZ ;  /* 0x0010000006067890 */ /* 0x000fc8000fffe1ff */
[----:B------:R-:W-:Y:S02]  /*0620*/  USHF.L.U32 UR7, UR6, 0xb, URZ ;  /* 0x0000000b06077899 */ /* 0x000fe400080006ff */
[----:B------:R-:W-:Y:S01]  /*0630*/  USHF.L.U32 UR6, UR6, 0x1, URZ ;  /* 0x0000000106067899 */ /* 0x000fe200080006ff */
[----:B------:R-:W-:Y:S01]  /*0640*/  ELECT P0, URZ, PT ;  /* 0x0000000000ff782f */ /* 0x000fe20003800000 */
[----:B-1----:R-:W-:Y:S01]  /*0650*/  ULEA UR4, UR4, UR5, 0x18 ;  /* 0x0000000504047291 */ /* 0x002fe2000f8ec0ff */
[----:B------:R-:W1:Y:S11]  /*0660*/  FENCE.VIEW.ASYNC.S ;  /* 0x00000000000073c6 */ /* 0x000e760000000000 */
[----:B-1----:R1:W3:Y:S01]  /*0670*/  SYNCS.EXCH.64 URZ, [UR4], UR8 ;  /* 0x0000000804ff75b2 */ /* 0x0022e20008000100 */
[----:B------:R1:W4:Y:S01]  /*0680*/  SYNCS.EXCH.64 URZ, [UR4+0x8], UR6 ;  /* 0x0000080604ff75b2 */ /* 0x0003220008000100 */
[----:B------:R-:W-:Y:S01]  /*0690*/  NOP ;  /* 0x0000000000007918 */ /* 0x000fe20000000000 */
.L_x_9:
[----:B------:R-:W2:Y:S01]  /*06a0*/  SHFL.IDX PT, R2, R177, RZ, 0x1f ;  /* 0x00001fffb1027589 */ /* 0x000ea200000e0000 */
[----:B------:R-:W-:Y:S01]  /*06b0*/  NOP ;  /* 0x0000000000007918 */ /* 0x000fe20000000000 */
[----:B--2---:R-:W-:-:S13]  /*06c0*/  ISETP.NE.AND P0, PT, R2, 0x1, PT ;  /* 0x000000010200780c */ /* 0x004fda0003f05270 */
[----:B------:R-:W-:Y:S05]  /*06d0*/  @P0 BRA `(.L_x_10) ;  /* 0x0000000000580947 */ /* 0x000fea0003800000 */
[----:B-1----:R-:W1:Y:S01]  /*06e0*/  S2UR UR4, SR_CgaCtaId ;  /* 0x00000000000479c3 */ /* 0x002e620000008800 */
        /* <DEDUP_REMOVED lines=12> */
[----:B-1----:R2:W1:Y:S01]  /*07b0*/  SYNCS.EXCH.64 URZ, [UR4+0x10], UR8 ;  /* 0x0000100804ff75b2 */ /* 0x0024620008000100 */
[----:B------:R2:W1:Y:S01]  /*07c0*/  SYNCS.EXCH.64 URZ, [UR4+0x30], UR6 ;  /* 0x0000300604ff75b2 */ /* 0x0004620008000100 */
[----:B------:R2:W1:Y:S01]  /*07d0*/  SYNCS.EXCH.64 URZ, [UR4+0x18], UR8 ;  /* 0x0000180804ff75b2 */ /* 0x0004620008000100 */
[----:B------:R2:W1:Y:S01]  /*07e0*/  SYNCS.EXCH.64 URZ, [UR4+0x38], UR6 ;  /* 0x0000380604ff75b2 */ /* 0x0004620008000100 */
[----:B------:R2:W1:Y:S01]  /*07f0*/  SYNCS.EXCH.64 URZ, [UR4+0x20], UR8 ;  /* 0x0000200804ff75b2 */ /* 0x0004620008000100 */
[----:B------:R2:W1:Y:S01]  /*0800*/  SYNCS.EXCH.64 URZ, [UR4+0x40], UR6 ;  /* 0x0000400604ff75b2 */ /* 0x0004620008000100 */
[----:B------:R2:W1:Y:S01]  /*0810*/  SYNCS.EXCH.64 URZ, [UR4+0x28], UR8 ;  /* 0x0000280804ff75b2 */ /* 0x0004620008000100 */
[----:B------:R2:W1:Y:S02]  /*0820*/  SYNCS.EXCH.64 URZ, [UR4+0x48], UR6 ;  /* 0x0000480604ff75b2 */ /* 0x0004640008000100 */
[----:B--2---:R-:W-:Y:S01]  /*0830*/  NOP ;  /* 0x0000000000007918 */ /* 0x004fe20000000000 */
.L_x_10:
[----:B------:R-:W2:Y:S01]  /*0840*/  SHFL.IDX PT, R2, R177, RZ, 0x1f ;  /* 0x00001fffb1027589 */ /* 0x000ea200000e0000 */
[----:B------:R-:W-:Y:S01]  /*0850*/  NOP ;  /* 0x0000000000007918 */ /* 0x000fe20000000000 */
[----:B--2---:R-:W-:-:S13]  /*0860*/  ISETP.NE.AND P0, PT, R2, 0x3, PT ;  /* 0x000000030200780c */ /* 0x004fda0003f05270 */
[----:B------:R-:W-:Y:S05]  /*0870*/  @P0 BRA `(.L_x_11) ;  /* 0x0000000000300947 */ /* 0x000fea0003800000 */
[----:B-1----:R-:W1:Y:S01]  /*0880*/  S2UR UR4, SR_CgaCtaId ;  /* 0x00000000000479c3 */ /* 0x002e620000008800 */
[----:B------:R-:W-:Y:S01]  /*0890*/  UMOV UR6, 0x400 ;  /* 0x0000040000067882 */ /* 0x000fe20000000000 */
[----:B------:R-:W-:Y:S01]  /*08a0*/  UMOV UR5, 0x20 ;  /* 0x0000002000057882 */ /* 0x000fe20000000000 */
[----:B------:R-:W-:Y:S01]  /*08b0*/  ELECT P0, URZ, PT ;  /* 0x0000000000ff782f */ /* 0x000fe20003800000 */
[----:B-1----:R-:W-:Y:S02]  /*08c0*/  ULEA UR6, UR4, UR6, 0x18 ;  /* 0x0000000604067291 */ /* 0x002fe4000f8ec0ff */
[----:B------:R-:W-:-:S04]  /*08d0*/  UIADD3 UR4, UPT, UPT, -UR5, 0x100000, URZ ;  /* 0x0010000005047890 */ /* 0x000fc8000fffe1ff */
[----:B------:R-:W-:Y:S02]  /*08e0*/  USHF.L.U32 UR5, UR4, 0xb, URZ ;  /* 0x0000000b04057899 */ /* 0x000fe400080006ff */
[----:B------:R-:W-:Y:S01]  /*08f0*/  USHF.L.U32 UR4, UR4, 0x1, URZ ;  /* 0x0000000104047899 */ /* 0x000fe200080006ff */
[----:B------:R-:W1:Y:S11]  /*0900*/  FENCE.VIEW.ASYNC.S ;  /* 0x00000000000073c6 */ /* 0x000e760000000000 */
[----:B-1----:R2:W1:Y:S01]  /*0910*/  SYNCS.EXCH.64 URZ, [UR6+0x50], UR4 ;  /* 0x0000500406ff75b2 */ /* 0x0024620008000100 */
[----:B------:R2:W1:Y:S02]  /*0920*/  SYNCS.EXCH.64 URZ, [UR6+0x58], UR4 ;  /* 0x0000580406ff75b2 */ /* 0x0004640008000100 */
[----:B--2---:R-:W-:Y:S01]  /*0930*/  NOP ;  /* 0x0000000000007918 */ /* 0x004fe20000000000 */
.L_x_11:
[----:B------:R-:W2:Y:S01]  /*0940*/  SHFL.IDX PT, R2, R177, RZ, 0x1f ;  /* 0x00001fffb1027589 */ /* 0x000ea200000e0000 */
[----:B------:R-:W-:Y:S01]  /*0950*/  NOP ;  /* 0x0000000000007918 */ /* 0x000fe20000000000 */
[----:B--2---:R-:W-:-:S13]  /*0960*/  ISETP.NE.AND P0, PT, R2, 0x4, PT ;  /* 0x000000040200780c */ /* 0x004fda0003f05270 */
[----:B------:R-:W-:Y:S05]  /*0970*/  @P0 BRA `(.L_x_12) ;  /* 0x00000000004c0947 */ /* 0x000fea0003800000 */
[----:B-1----:R-:W1:Y:S01]  /*0980*/  S2UR UR6, SR_CgaCtaId ;  /* 0x00000000000679c3 */ /* 0x002e620000008800 */
[----:B------:R-:W-:Y:S01]  /*0990*/  UMOV UR4, 0x720 ;  /* 0x0000072000047882 */ /* 0x000fe20000000000 */
[----:B------:R-:W-:Y:S01]  /*09a0*/  UMOV UR5, 0x400 ;  /* 0x0000040000057882 */ /* 0x000fe20000000000 */
[----:B------:R-:W-:Y:S01]  /*09b0*/  USEL UR4, UR4, 0x620, UP4 ;  /* 0x0000062004047887 */ /* 0x000fe2000a000000 */
[----:B------:R-:W-:Y:S01]  /*09c0*/  UMOV UR8, 0x1 ;  /* 0x0000000100087882 */ /* 0x000fe20000000000 */
[----:B------:R-:W-:Y:S01]  /*09d0*/  ELECT P0, URZ, PT ;  /* 0x0000000000ff782f */ /* 0x000fe20003800000 */
[----:B------:R-:W-:-:S04]  /*09e0*/  UIADD3 UR8, UPT, UPT, -UR8, 0x100000, URZ ;  /* 0x0010000008087890 */ /* 0x000fc8000fffe1ff */
[----:B------:R-:W-:Y:S02]  /*09f0*/  USHF.L.U32 UR9, UR8, 0xb, URZ ;  /* 0x0000000b08097899 */ /* 0x000fe400080006ff */
[----:B------:R-:W-:Y:S02]  /*0a00*/  USHF.L.U32 UR8, UR8, 0x1, URZ ;  /* 0x0000000108087899 */ /* 0x000fe400080006ff */
[----:B-1----:R-:W-:Y:S02]  /*0a10*/  ULEA UR6, UR6, UR5, 0x18 ;  /* 0x0000000506067291 */ /* 0x002fe4000f8ec0ff */
[----:B------:R-:W-:-:S04]  /*0a20*/  UIADD3 UR4, UPT, UPT, -UR4, 0x100000, URZ ;  /* 0x0010000004047890 */ /* 0x000fc8000fffe1ff */
[----:B------:R-:W-:Y:S02]  /*0a30*/  USHF.L.U32 UR5, UR4, 0xb, URZ ;  /* 0x0000000b04057899 */ /* 0x000fe400080006ff */
[----:B------:R-:W-:Y:S01]  /*0a40*/  USHF.L.U32 UR4, UR4, 0x1, URZ ;  /* 0x0000000104047899 */ /* 0x000fe200080006ff */
[----:B------:R-:W1:Y:S03]  /*0a50*/  FENCE.VIEW.ASYNC.S ;  /* 0x00000000000073c6 */ /* 0x000e660000000000 */
[----:B-1----:R2:W1:Y:S08]  /*0a60*/  SYNCS.EXCH.64 URZ, [UR6+0x60], UR8 ;  /* 0x0000600806ff75b2 */ /* 0x0024700008000100 */
[----:B------:R2:W1:Y:S01]  /*0a70*/  SYNCS.EXCH.64 URZ, [UR6+0x70], UR4 ;  /* 0x0000700406ff75b2 */ /* 0x0004620008000100 */
[----:B------:R2:W1:Y:S01]  /*0a80*/  SYNCS.EXCH.64 URZ, [UR6+0x68], UR8 ;  /* 0x0000680806ff75b2 */ /* 0x0004620008000100 */
[----:B------:R2:W1:Y:S02]  /*0a90*/  SYNCS.EXCH.64 URZ, [UR6+0x78], UR4 ;  /* 0x0000780406ff75b2 */ /* 0x0004640008000100 */
[----:B--2---:R-:W-:Y:S01]  /*0aa0*/  NOP ;  /* 0x0000000000007918 */ /* 0x004fe20000000000 */
.L_x_12:
        /* <DEDUP_REMOVED lines=18> */
[----:B------:R2:W1:Y:S02]  /*0bd0*/  SYNCS.EXCH.64 URZ, [UR4+0x88], UR6 ;  /* 0x0000880604ff75b2 */ /* 0x0004640008000100 */
[----:B--2---:R-:W-:Y:S01]  /*0be0*/  NOP ;  /* 0x0000000000007918 */ /* 0x004fe20000000000 */
.L_x_13:
[----:B------:R-:W2:Y:S01]  /*0bf0*/  SHFL.IDX PT, R2, R177, RZ, 0x1f ;  /* 0x00001fffb1027589 */ /* 0x000ea200000e0000 */
[----:B------:R-:W-:Y:S01]  /*0c00*/  ISETP.NE.OR P1, PT, RZ, UR21, !P3 ;  /* 0x00000015ff007c0c */ /* 0x000fe2000df25670 */
[----:B------:R-:W-:Y:S01]  /*0c10*/  NOP ;  /* 0x0000000000007918 */ /* 0x000fe20000000000 */
[----:B--2---:R-:W-:-:S13]  /*0c20*/  ISETP.NE.AND P0, PT, R2, 0x3, PT ;  /* 0x000000030200780c */ /* 0x004fda0003f05270 */
[----:B------:R-:W-:Y:S05]  /*0c30*/  @P0 BRA `(.L_x_14) ;  /* 0x0000000000380947 */ /* 0x000fea0003800000 */
[----:B-1----:R-:W1:Y:S01]  /*0c40*/  S2UR UR4, SR_CgaCtaId ;  /* 0x00000000000479c3 */ /* 0x002e620000008800 */
[----:B------:R-:W-:Y:S01]  /*0c50*/  UMOV UR5, 0x400 ;  /* 0x0000040000057882 */ /* 0x000fe20000000000 */
[----:B------:R-:W-:Y:S01]  /*0c60*/  UMOV UR6, 0x20 ;  /* 0x0000002000067882 */ /* 0x000fe20000000000 */
[----:B------:R-:W-:Y:S01]  /*0c70*/  ELECT P0, URZ, PT ;  /* 0x0000000000ff782f */ /* 0x000fe20003800000 */
[----:B------:R-:W-:-:S04]  /*0c80*/  UIADD3 UR6, UPT, UPT, -UR6, 0x100000, URZ ;  /* 0x0010000006067890 */ /* 0x000fc8000fffe1ff */
[----:B------:R-:W-:Y:S02]  /*0c90*/  USHF.L.U32 UR7, UR6, 0xb, URZ ;  /* 0x0000000b06077899 */ /* 0x000fe400080006ff */
[----:B------:R-:W-:Y:S02]  /*0ca0*/  USHF.L.U32 UR6, UR6, 0x1, URZ ;  /* 0x0000000106067899 */ /* 0x000fe400080006ff */
[----:B-1----:R-:W-:Y:S01]  /*0cb0*/  ULEA UR4, UR4, UR5, 0x18 ;  /* 0x0000000504047291 */ /* 0x002fe2000f8ec0ff */
[----:B------:R-:W1:Y:S11]  /*0cc0*/  FENCE.VIEW.ASYNC.S ;  /* 0x00000000000073c6 */ /* 0x000e760000000000 */
[----:B-1----:R2:W1:Y:S01]  /*0cd0*/  SYNCS.EXCH.64 URZ, [UR4+0x90], UR6 ;  /* 0x0000900604ff75b2 */ /* 0x0024620008000100 */
[----:B------:R2:W1:Y:S01]  /*0ce0*/  SYNCS.EXCH.64 URZ, [UR4+0xa0], UR6 ;  /* 0x0000a00604ff75b2 */ /* 0x0004620008000100 */
[----:B------:R2:W1:Y:S01]  /*0cf0*/  SYNCS.EXCH.64 URZ, [UR4+0x98], UR6 ;  /* 0x0000980604ff75b2 */ /* 0x0004620008000100 */
[----:B------:R2:W1:Y:S02]  /*0d00*/  SYNCS.EXCH.64 URZ, [UR4+0xa8], UR6 ;  /* 0x0000a80604ff75b2 */ /* 0x0004640008000100 */
[----:B--2---:R-:W-:Y:S01]  /*0d10*/  NOP ;  /* 0x0000000000007918 */ /* 0x004fe20000000000 */
.L_x_14:
[----:B-1----:R-:W1:Y:S01]  /*0d20*/  S2UR UR7, SR_CgaCtaId ;  /* 0x00000000000779c3 */ /* 0x002e620000008800 */
[----:B------:R-:W-:Y:S01]  /*0d30*/  VOTEU.ALL UP0, P1 ;  /* 0x0000000000ff7886 */ /* 0x000fe20000800000 */
[----:B------:R-:W-:Y:S01]  /*0d40*/  UMOV UR4, 0x80 ;  /* 0x0000008000047882 */ /* 0x000fe20000000000 */
[----:B------:R-:W-:Y:S01]  /*0d50*/  NOP ;  /* 0x0000000000007918 */ /* 0x000fe20000000000 */
[----:B------:R-:W-:Y:S01]  /*0d60*/  ISETP.NE.OR P3, PT, R0, 0x2, !P3 ;  /* 0x000000020000780c */ /* 0x000fe20005f65670 */
[----:B------:R-:W-:Y:S01]  /*0d70*/  UISETP.NE.AND UP5, UPT, UR21, URZ, UPT ;  /* 0x000000ff1500728c */ /* 0x000fe2000bfa5270 */
[----:B------:R-:W-:Y:S01]  /*0d80*/  LOP3.LUT R2, R184, 0x1f, RZ, 0xc0, !PT ;  /* 0x0000001fb8027812 */ /* 0x000fe200078ec0ff */
[----:B------:R-:W-:Y:S01]  /*0d90*/  @!UP0 UMOV UR6, 0x400 ;  /* 0x0000040000068882 */ /* 0x000fe20000000000 */
[----:B------:R-:W-:-:S04]  /*0da0*/  @!UP0 UIADD3 UR4, UPT, UPT, -UR4, 0x100000, URZ ;  /* 0x0010000004048890 */ /* 0x000fc8000fffe1ff */
[----:B------:R-:W-:Y:S02]  /*0db0*/  @!UP0 USHF.L.U32 UR5, UR4, 0xb, URZ ;  /* 0x0000000b04058899 */ /* 0x000fe400080006ff */
[----:B------:R-:W-:Y:S02]  /*0dc0*/  @!UP0 USHF.L.U32 UR4, UR4, 0x1, URZ ;  /* 0x0000000104048899 */ /* 0x000fe400080006ff */
[----:B-1----:R-:W-:Y:S01]  /*0dd0*/  @!UP0 ULEA UR6, UR7, UR6, 0x18 ;  /* 0x0000000607068291 */ /* 0x002fe2000f8ec0ff */
[----:B------:R-:W1:Y:S01]  /*0de0*/  LDCU UR7, c[0x0][0x36c] ;  /* 0x00006d80ff0777ac */ /* 0x000e620008000800 */
[----:B------:R-:W-:Y:S01]  /*0df0*/  VOTEU.ALL UP0, P1 ;  /* 0x0000000000ff7886 */ /* 0x000fe20000800000 */
[----:B------:R-:W2:Y:S09]  /*0e00*/  FENCE.VIEW.ASYNC.S ;  /* 0x00000000000073c6 */ /* 0x000eb20000000000 */
[----:B--2---:R2:W2:Y:S01]  /*0e10*/  @!UP0 SYNCS.EXCH.64 URZ, [UR6+0xb0], UR4 ;  /* 0x0000b00406ff85b2 */ /* 0x0044a20008000100 */
[----:B-1----:R-:W-:-:S09]  /*0e20*/  UISETP.EQ.U32.AND UP6, UPT, UR7, 0x1, UPT ;  /* 0x000000010700788c */ /* 0x002fd2000bfc2070 */
[----:B------:R-:W-:Y:S05]  /*0e30*/  BRA.U !UP6, `(.L_x_15) ;  /* 0x000000010e087547 */ /* 0x000fea000b800000 */
[----:B--234-:R-:W-:Y:S01]  /*0e40*/  UCGABAR_ARV ;  /* 0x00000000000079c7 */ /* 0x01cfe20008000000 */
[----:B------:R-:W-:Y:S05]  /*0e50*/  BRA `(.L_x_16) ;  /* 0x0000000000047947 */ /* 0x000fea0003800000 */
.L_x_15:
[----:B--234-:R-:W-:Y:S01]  /*0e60*/  NOP ;  /* 0x0000000000007918 */ /* 0x01cfe20000000000 */
.L_x_16:
[----:B------:R-:W1:Y:S01]  /*0e70*/  S2UR UR36, SR_CTAID.X ;  /* 0x00000000002479c3 */ /* 0x000e620000002500 */
[----:B------:R-:W-:-:S05]  /*0e80*/  CS2R.32 R179, SR_CgaSize ;  /* 0x0000000000b37805 */ /* 0x000fca0000008a00 */
[----:B------:R-:W-:-:S05]  /*0e90*/  IMAD R179, R179, -0xa0, RZ ;  /* 0xffffff60b3b37824 */ /* 0x000fca00078e02ff */
[----:B------:R-:W-:-:S14]  /*0ea0*/  R2UR UR5, R179 ;  /* 0x00000000b30572ca */ /* 0x000fdc00000e0000 */
[----:B------:R-:W2:Y:S01]  /*0eb0*/  LDCU UR5, c[0x0][UR5+0x2b0] ;  /* 0x00005600050577ac */ /* 0x000ea20008000800 */
[----:B------:R-:W-:-:S05]  /*0ec0*/  CS2R.32 R179, SR_CgaSize ;  /* 0x0000000000b37805 */ /* 0x000fca0000008a00 */
[----:B------:R-:W-:-:S05]  /*0ed0*/  IMAD R179, R179, -0xa0, RZ ;  /* 0xffffff60b3b37824 */ /* 0x000fca00078e02ff */
[----:B------:R-:W-:-:S14]  /*0ee0*/  R2UR UR4, R179 ;  /* 0x00000000b30472ca */ /* 0x000fdc00000e0000 */
[----:B------:R-:W3:Y:S01]  /*0ef0*/  LDCU UR4, c[0x0][UR4+0x2b4] ;  /* 0x00005680040477ac */ /* 0x000ee20008000800 */
[----:B------:R-:W4:Y:S01]  /*0f00*/  S2UR UR20, SR_CTAID.Y ;  /* 0x00000000001479c3 */ /* 0x000f220000002600 */
[----:B------:R-:W-:-:S05]  /*0f10*/  CS2R.32 R179, SR_CgaSize ;  /* 0x0000000000b37805 */ /* 0x000fca0000008a00 */
[----:B------:R-:W-:-:S05]  /*0f20*/  IMAD R179, R179, -0xa0, RZ ;  /* 0xffffff60b3b37824 */ /* 0x000fca00078e02ff */
[----:B------:R-:W-:-:S14]  /*0f30*/  R2UR UR7, R179 ;  /* 0x00000000b30772ca */ /* 0x000fdc00000e0000 */
[----:B------:R-:W3:Y:S01]  /*0f40*/  LDCU UR7, c[0x0][UR7+0x2a0] ;  /* 0x00005400070777ac */ /* 0x000ee20008000800 */
[----:B------:R-:W-:-:S05]  /*0f50*/  CS2R.32 R179, SR_CgaSize ;  /* 0x0000000000b37805 */ /* 0x000fca0000008a00 */
[----:B------:R-:W-:-:S05]  /*0f60*/  IMAD R179, R179, -0xa0, RZ ;  /* 0xffffff60b3b37824 */ /* 0x000fca00078e02ff */
[----:B------:R-:W-:-:S14]  /*0f70*/  R2UR UR8, R179 ;  /* 0x00000000b30872ca */ /* 0x000fdc00000e0000 */
[----:B------:R-:W3:Y:S01]  /*0f80*/  LDCU UR8, c[0x0][UR8+0x2a4] ;  /* 0x00005480080877ac */ /* 0x000ee20008000800 */
[----:B------:R-:W3:Y:S01]  /*0f90*/  S2UR UR9, SR_CgaCtaId ;  /* 0x00000000000979c3 */ /* 0x000ee20000008800 */
[----:B------:R-:W3:Y:S01]  /*0fa0*/  LDCU UR24, c[0x0][0xf24] ;  /* 0x0001e480ff1877ac */ /* 0x000ee20008000800 */
[----:B------:R-:W3:Y:S01]  /*0fb0*/  LDCU UR45, c[0x0][0xf24] ;  /* 0x0001e480ff2d77ac */ /* 0x000ee20008000800 */
[----:B-1----:R-:W-:Y:S01]  /*0fc0*/  I2FP.F32.U32 R3, UR36 ;  /* 0x0000002400037c45 */ /* 0x002fe20008201000 */
[----:B------:R-:W1:Y:S04]  /*0fd0*/  LDCU UR26, c[0x0][0xf30] ;  /* 0x0001e600ff1a77ac */ /* 0x000e680008000800 */
[----:B--2---:R-:W-:Y:S01]  /*0fe0*/  FMUL R3, R3, UR5 ;  /* 0x0000000503037c20 */ /* 0x004fe20008400000 */
[----:B------:R-:W-:Y:S01]  /*0ff0*/  UMOV UR29, 0x11 ;  /* 0x00000011001d7882 */ /* 0x000fe20000000000 */
[----:B----4-:R-:W-:-:S04]  /*1000*/  I2FP.F32.U32 R0, UR20 ;  /* 0x0000001400007c45 */ /* 0x010fc80008201000 */
[----:B------:R-:W2:Y:S01]  /*1010*/  F2I.U32.TRUNC.NTZ R3, R3 ;  /* 0x0000000300037305 */ /* 0x000ea2000020f000 */
[----:B---3--:R-:W-:Y:S01]  /*1020*/  FMUL R0, R0, UR4 ;  /* 0x0000000400007c20 */ /* 0x008fe20008400000 */
[----:B------:R-:W-:Y:S02]  /*1030*/  ULOP3.LUT UR5, UR9, 0x4, URZ, 0xc0, !UPT ;  /* 0x0000000409057892 */ /* 0x000fe4000f8ec0ff */
[----:B------:R-:W-:-:S04]  /*1040*/  ULOP3.LUT UR75, UR9, 0x3, URZ, 0xc0, !UPT ;  /* 0x00000003094b7892 */ /* 0x000fc8000f8ec0ff */
[----:B------:R-:W3:Y:S01]  /*1050*/  F2I.U32.TRUNC.NTZ R0, R0 ;  /* 0x0000000000007305 */ /* 0x000ee2000020f000 */
[----:B------:R-:W-:Y:S02]  /*1060*/  UISETP.GT.U32.AND UP0, UPT, UR5, 0xffff, UPT ;  /* 0x0000ffff0500788c */ /* 0x000fe4000bf04070 */
[----:B------:R-:W-:Y:S02]  /*1070*/  UISETP.GT.U32.AND UP1, UPT, UR75, 0xffff, UPT ;  /* 0x0000ffff4b00788c */ /* 0x000fe4000bf24070 */
[----:B------:R-:W-:Y:S01]  /*1080*/  USEL UR54, UR5, 0xffff, !UP0 ;  /* 0x0000ffff05367887 */ /* 0x000fe2000c000000 */
[----:B--2---:R-:W-:Y:S01]  /*1090*/  R2UR UR4, R3 ;  /* 0x00000000030472ca */ /* 0x004fe200000e0000 */
[----:B------:R-:W-:Y:S02]  /*10a0*/  USHF.R.U32.HI UR35, URZ, 0x2, UR9 ;  /* 0x00000002ff237899 */ /* 0x000fe40008011609 */
[----:B------:R-:W-:Y:S02]  /*10b0*/  USHF.L.U32 UR47, UR9, 0x9, URZ ;  /* 0x00000009092f7899 */ /* 0x000fe400080006ff */
[----:B------:R-:W-:Y:S01]  /*10c0*/  USEL UR55, UR75, 0xffff, !UP1 ;  /* 0x0000ffff4b377887 */ /* 0x000fe2000c800000 */
[----:B---3--:R-:W-:-:S02]  /*10d0*/  R2UR UR6, R0 ;  /* 0x00000000000672ca */ /* 0x008fc400000e0000 */
[----:B------:R-:W-:-:S05]  /*10e0*/  PRMT R0, RZ, 0x7610, R0 ;  /* 0x00007610ff007816 */ /* 0x000fca0000000000 */
[----:B------:R-:W-:-:S04]  /*10f0*/  UIADD3 UR5, UPT, UPT, -UR4, URZ, URZ ;  /* 0x000000ff04057290 */ /* 0x000fc8000fffe1ff */
[----:B------:R-:W-:Y:S02]  /*1100*/  UIMAD UR5, UR7, UR5, UR36 ;  /* 0x00000005070572a4 */ /* 0x000fe4000f8e0224 */
[----:B------:R-:W-:-:S04]  /*1110*/  UIADD3 UR4, UPT, UPT, -UR6, URZ, URZ ;  /* 0x000000ff06047290 */ /* 0x000fc8000fffe1ff */
[----:B------:R-:W-:Y:S01]  /*1120*/  IMAD.U32 R179, RZ, RZ, UR5 ;  /* 0x00000005ffb37e24 */ /* 0x000fe2000f8e00ff */
[----:B------:R-:W-:-:S06]  /*1130*/  UIMAD UR4, UR8, UR4, UR20 ;  /* 0x00000004080472a4 */ /* 0x000fcc000f8e0214 */
[----:B------:R-:W-:Y:S01]  /*1140*/  IMAD.U32 R178, RZ, RZ, UR4 ;  /* 0x00000004ffb27e24 */ /* 0x000fe2000f8e00ff */
[----:B-1----:R-:W-:Y:S06]  /*1150*/  BRA.U UP5, `(.L_x_17) ;  /* 0x0000000105747547 */ /* 0x002fec000b800000 */
[----:B------:R-:W-:Y:S02]  /*1160*/  R2UR UR4, R178 ;  /* 0x00000000b20472ca */ /* 0x000fe400000e0000 */
[----:B------:R-:W-:-:S11]  /*1170*/  R2UR UR8, R179 ;  /* 0x00000000b30872ca */ /* 0x000fd600000e0000 */
[----:B------:R-:W-:Y:S02]  /*1180*/  UISETP.NE.AND UP2, UPT, UR4, URZ, UPT ;  /* 0x000000ff0400728c */ /* 0x000fe4000bf45270 */
[----:B------:R-:W-:Y:S02]  /*1190*/  UISETP.NE.AND UP3, UPT, UR4, 0x1, UPT ;  /* 0x000000010400788c */ /* 0x000fe4000bf65270 */
[----:B------:R-:W-:Y:S02]  /*11a0*/  UISETP.NE.AND UP0, UPT, UR8, URZ, UP2 ;  /* 0x000000ff0800728c */ /* 0x000fe40009705270 */
[----:B------:R-:W-:Y:S02]  /*11b0*/  USEL UR4, URZ, 0x10, UP3 ;  /* 0x00000010ff047887 */ /* 0x000fe40009800000 */
[----:B------:R-:W-:Y:S02]  /*11c0*/  USEL UR11, URZ, 0x1, UP0 ;  /* 0x00000001ff0b7887 */ /* 0x000fe40008000000 */
[----:B------:R-:W-:-:S02]  /*11d0*/  UISETP.NE.AND UP0, UPT, UR8, URZ, UPT ;  /* 0x000000ff0800728c */ /* 0x000fc4000bf05270 */
[----:B------:R-:W-:Y:S02]  /*11e0*/  USEL UR5, URZ, 0x2, UP2 ;  /* 0x00000002ff057887 */ /* 0x000fe40009000000 */
[----:B------:R-:W-:Y:S02]  /*11f0*/  USEL UR9, UR4, 0x10, UP0 ;  /* 0x0000001004097887 */ /* 0x000fe40008000000 */
[----:B------:R-:W-:Y:S02]  /*1200*/  UISETP.NE.AND UP0, UPT, UR8, 0x1, UPT ;  /* 0x000000010800788c */ /* 0x000fe4000bf05270 */
[----:B------:R-:W-:Y:S02]  /*1210*/  USEL UR4, URZ, 0x20, UP3 ;  /* 0x00000020ff047887 */ /* 0x000fe40009800000 */
[----:B------:R-:W-:Y:S02]  /*1220*/  UISETP.NE.AND UP1, UPT, UR8, 0x2, UPT ;  /* 0x000000020800788c */ /* 0x000fe4000bf25270 */
[----:B------:R-:W-:-:S02]  /*1230*/  USEL UR6, URZ, 0x4, UP2 ;  /* 0x00000004ff067887 */ /* 0x000fc40009000000 */
[----:B------:R-:W-:Y:S02]  /*1240*/  USEL UR7, UR5, 0x2, UP0 ;  /* 0x0000000205077887 */ /* 0x000fe40008000000 */
[----:B------:R-:W-:Y:S02]  /*1250*/  USEL UR10, UR4, 0x20, UP0 ;  /* 0x00000020040a7887 */ /* 0x000fe40008000000 */
[----:B------:R-:W-:Y:S02]  /*1260*/  UISETP.NE.AND UP0, UPT, UR8, 0x3, UPT ;  /* 0x000000030800788c */ /* 0x000fe4000bf05270 */
[----:B------:R-:W-:Y:S02]  /*1270*/  USEL UR5, URZ, 0x40, UP3 ;  /* 0x00000040ff057887 */ /* 0x000fe40009800000 */
[----:B------:R-:W-:Y:S02]  /*1280*/  USEL UR8, UR6, 0x4, UP1 ;  /* 0x0000000406087887 */ /* 0x000fe40008800000 */
[----:B------:R-:W-:-:S02]  /*1290*/  USEL UR4, URZ, 0x8, UP2 ;  /* 0x00000008ff047887 */ /* 0x000fc40009000000 */
[----:B------:R-:W-:Y:S02]  /*12a0*/  UIADD3 UR6, UPT, UPT, UR7, UR9, UR11 ;  /* 0x0000000907067290 */ /* 0x000fe4000fffe00b */
[----:B------:R-:W-:Y:S02]  /*12b0*/  USEL UR7, UR5, 0x40, UP1 ;  /* 0x0000004005077887 */ /* 0x000fe40008800000 */
[----:B------:R-:W-:Y:S02]  /*12c0*/  USEL UR12, URZ, 0x80, UP3 ;  /* 0x00000080ff0c7887 */ /* 0x000fe40009800000 */
[----:B------:R-:W-:Y:S02]  /*12d0*/  USEL UR4, UR4, 0x8, UP0 ;  /* 0x0000000804047887 */ /* 0x000fe40008000000 */
[----:B------:R-:W-:Y:S02]  /*12e0*/  UIADD3 UR5, UPT, UPT, UR8, UR10, UR6 ;  /* 0x0000000a08057290 */ /* 0x000fe4000fffe006 */
[----:B------:R-:W-:-:S02]  /*12f0*/  USEL UR6, UR12, 0x80, UP0 ;  /* 0x000000800c067887 */ /* 0x000fc40008000000 */
[----:B------:R-:W-:-:S04]  /*1300*/  UIADD3 UR4, UPT, UPT, UR4, UR7, UR5 ;  /* 0x0000000704047290 */ /* 0x000fc8000fffe005 */
[----:B------:R-:W-:-:S06]  /*1310*/  UIADD3 UR4, UPT, UPT, UR4, UR6, URZ ;  /* 0x0000000604047290 */ /* 0x000fcc000fffe0ff */
[----:B------:R-:W-:-:S07]  /*1320*/  IMAD.U32 R0, RZ, RZ, UR4 ;  /* 0x00000004ff007e24 */ /* 0x000fce000f8e00ff */
.L_x_17:
[----:B------:R-:W1:Y:S01]  /*1330*/  S2UR UR60, SR_CTAID.Z ;  /* 0x00000000003c79c3 */ /* 0x000e620000002700 */
[----:B------:R-:W-:Y:S01]  /*1340*/  UISETP.GE.AND UP0, UPT, UR24, 0x1, UPT ;  /* 0x000000011800788c */ /* 0x000fe2000bf06270 */
[----:B------:R-:W-:-:S08]  /*1350*/  UMOV UR27, 0xf ;  /* 0x0000000f001b7882 */ /* 0x000fd00000000000 */
[----:B------:R-:W-:Y:S05]  /*1360*/  BRA.U !UP0, `(.L_x_18) ;  /* 0x0000000108d47547 */ /* 0x000fea000b800000 */
[----:B------:R-:W2:Y:S01]  /*1370*/  LDCU.128 UR12, c[0x0][0xf10] ;  /* 0x0001e200ff0c77ac */ /* 0x000ea20008000c00 */
[----:B------:R-:W3:Y:S01]  /*1380*/  LDCU UR6, c[0x0][0x370] ;  /* 0x00006e00ff0677ac */ /* 0x000ee20008000800 */
[----:B------:R-:W4:Y:S01]  /*1390*/  LDCU UR5, c[0x0][0x374] ;  /* 0x00006e80ff0577ac */ /* 0x000f220008000800 */
[----:B------:R-:W1:Y:S01]  /*13a0*/  LDCU UR25, c[0x0][0xf0c] ;  /* 0x0001e180ff1977ac */ /* 0x000e620008000800 */
[----:B------:R-:W1:Y:S01]  /*13b0*/  LDCU UR4, c[0x0][0xf20] ;  /* 0x0001e400ff0477ac */ /* 0x000e620008000800 */
[----:B------:R-:W1:Y:S01]  /*13c0*/  LDCU.64 UR8, c[0x0][0xf28] ;  /* 0x0001e500ff0877ac */ /* 0x000e620008000a00 */
[----:B--2---:R-:W-:Y:S02]  /*13d0*/  UISETP.NE.AND UP0, UPT, UR14, 0x1, UPT ;  /* 0x000000010e00788c */ /* 0x004fe4000bf05270 */
[----:B----4-:R-:W-:Y:S02]  /*13e0*/  UIMAD.WIDE.U32 UR10, UR5, UR15, URZ ;  /* 0x0000000f050a72a5 */ /* 0x010fe4000f8e00ff */
[----:B---3--:R-:W-:-:S02]  /*13f0*/  UIMAD.WIDE.U32 UR18, UR6, UR12, URZ ;  /* 0x0000000c061272a5 */ /* 0x008fc4000f8e00ff */
[----:B-1----:R-:W-:Y:S02]  /*1400*/  UISETP.NE.AND UP1, UPT, UR25, 0x1, UPT ;  /* 0x000000011900788c */ /* 0x002fe4000bf25270 */
[----:B------:R-:W-:Y:S01]  /*1410*/  UISETP.NE.AND UP2, UPT, UR24, 0x1, UPT ;  /* 0x000000011800788c */ /* 0x000fe2000bf45270 */
[----:B------:R-:W-:Y:S02]  /*1420*/  UMOV UR10, UR11 ;  /* 0x0000000b000a7c82 */ /* 0x000fe40008000000 */
[----:B------:R-:W-:Y:S01]  /*1430*/  UMOV UR18, UR19 ;  /* 0x0000001300127c82 */ /* 0x000fe20008000000 */
[----:B------:R-:W-:Y:S02]  /*1440*/  @UP0 USHF.R.U32.HI UR5, URZ, UR4, UR10 ;  /* 0x00000004ff050299 */ /* 0x000fe4000801160a */
[----:B------:R-:W-:Y:S02]  /*1450*/  UIMAD.WIDE.U32 UR22, UR20, UR15, URZ ;  /* 0x0000000f141672a5 */ /* 0x000fe4000f8e00ff */
[----:B------:R-:W-:-:S02]  /*1460*/  UIMAD.WIDE.U32 UR10, UR5, UR8, URZ ;  /* 0x00000008050a72a5 */ /* 0x000fc4000f8e00ff */
[----:B------:R-:W-:Y:S02]  /*1470*/  @UP1 USHF.R.U32.HI UR6, URZ, UR13, UR18 ;  /* 0x0000000dff061299 */ /* 0x000fe40008011612 */
[----:B------:R-:W-:Y:S02]  /*1480*/  UIMAD.WIDE.U32 UR16, UR36, UR12, URZ ;  /* 0x0000000c241072a5 */ /* 0x000fe4000f8e00ff */
[----:B------:R-:W-:Y:S01]  /*1490*/  UIMAD.WIDE.U32 UR18, UR6, UR8, URZ ;  /* 0x00000008061272a5 */ /* 0x000fe2000f8e00ff */
[----:B------:R-:W-:Y:S01]  /*14a0*/  UMOV UR22, UR23 ;  /* 0x0000001700167c82 */ /* 0x000fe20008000000 */
[----:B------:R-:W-:Y:S01]  /*14b0*/  UMOV UR10, UR11 ;  /* 0x0000000b000a7c82 */ /* 0x000fe20008000000 */
[----:B------:R-:W-:Y:S02]  /*14c0*/  USHF.R.U32.HI UR22, URZ, UR4, UR22 ;  /* 0x00000004ff167299 */ /* 0x000fe40008011616 */
[----:B------:R-:W-:Y:S02]  /*14d0*/  @UP2 USHF.R.U32.HI UR5, URZ, UR9, UR10 ;  /* 0x00000009ff052299 */ /* 0x000fe4000801160a */
[----:B------:R-:W-:Y:S01]  /*14e0*/  UMOV UR7, UR19 ;  /* 0x0000001300077c82 */ /* 0x000fe20008000000 */
[----:B------:R-:W-:Y:S01]  /*14f0*/  UMOV UR16, UR17 ;  /* 0x0000001100107c82 */ /* 0x000fe20008000000 */
[----:B------:R-:W-:-:S02]  /*1500*/  @UP2 USHF.R.U32.HI UR6, URZ, UR9, UR7 ;  /* 0x00000009ff062299 */ /* 0x000fc40008011607 */
[----:B------:R-:W-:Y:S02]  /*1510*/  USHF.R.U32.HI UR16, URZ, UR13, UR16 ;  /* 0x0000000dff107299 */ /* 0x000fe40008011610 */
[----:B------:R-:W-:Y:S02]  /*1520*/  USEL UR4, UR20, UR22, !UP0 ;  /* 0x0000001614047287 */ /* 0x000fe4000c000000 */
[----:B------:R-:W-:Y:S02]  /*1530*/  UIMAD UR7, UR5, UR24, URZ ;  /* 0x00000018050772a4 */ /* 0x000fe4000f8e02ff */
[----:B------:R-:W-:Y:S02]  /*1540*/  USEL UR5, UR36, UR16, !UP1 ;  /* 0x0000001024057287 */ /* 0x000fe4000c800000 */
[----:B------:R-:W-:Y:S02]  /*1550*/  UIMAD UR12, UR6, UR24, URZ ;  /* 0x00000018060c72a4 */ /* 0x000fe4000f8e02ff */
[----:B------:R-:W-:-:S02]  /*1560*/  UISETP.GE.AND UP0, UPT, UR4, UR7, UPT ;  /* 0x000000070400728c */ /* 0x000fc4000bf06270 */
[----:B------:R-:W-:Y:S02]  /*1570*/  UIMAD.WIDE.U32 UR10, UR4, UR8, URZ ;  /* 0x00000008040a72a5 */ /* 0x000fe4000f8e00ff */
[----:B------:R-:W-:Y:S02]  /*1580*/  UISETP.GE.OR UP0, UPT, UR5, UR12, UP0 ;  /* 0x0000000c0500728c */ /* 0x000fe40008706670 */
[----:B------:R-:W-:Y:S02]  /*1590*/  UIMAD.WIDE.U32 UR12, UR5, UR8, URZ ;  /* 0x00000008050c72a5 */ /* 0x000fe4000f8e00ff */
[----:B------:R-:W-:Y:S01]  /*15a0*/  UIADD3 UR10, UPT, UPT, -UR4, URZ, URZ ;  /* 0x000000ff040a7290 */ /* 0x000fe2000fffe1ff */
[----:B------:R-:W-:Y:S01]  /*15b0*/  UMOV UR8, UR11 ;  /* 0x0000000b00087c82 */ /* 0x000fe20008000000 */
[----:B------:R-:W-:Y:S02]  /*15c0*/  UIADD3 UR11, UPT, UPT, -UR5, URZ, URZ ;  /* 0x000000ff050b7290 */ /* 0x000fe4000fffe1ff */
[----:B------:R-:W-:-:S03]  /*15d0*/  USHF.R.U32.HI UR8, URZ, UR9, UR8 ;  /* 0x00000009ff087299 */ /* 0x000fc60008011608 */
[----:B------:R-:W-:Y:S01]  /*15e0*/  @!UP0 UMOV UR7, UR13 ;  /* 0x0000000d00078c82 */ /* 0x000fe20008000000 */
[----:B------:R-:W-:Y:S02]  /*15f0*/  UIMAD UR20, UR14, UR10, UR20 ;  /* 0x0000000a0e1472a4 */ /* 0x000fe4000f8e0214 */
[----:B------:R-:W-:Y:S02]  /*1600*/  USEL UR8, UR4, UR8, !UP2 ;  /* 0x0000000804087287 */ /* 0x000fe4000d000000 */
[----:B------:R-:W-:Y:S02]  /*1610*/  @!UP0 USHF.R.U32.HI UR7, URZ, UR9, UR7 ;  /* 0x00000009ff078299 */ /* 0x000fe40008011607 */
[----:B------:R-:W-:Y:S02]  /*1620*/  UIADD3 UR9, UPT, UPT, -UR8, URZ, URZ ;  /* 0x000000ff08097290 */ /* 0x000fe4000fffe1ff */
[----:B------:R-:W-:Y:S02]  /*1630*/  @!UP0 USEL UR7, UR5, UR7, !UP2 ;  /* 0x0000000705078287 */ /* 0x000fe4000d000000 */
[----:B------:R-:W-:-:S02]  /*1640*/  UIMAD UR9, UR24, UR9, UR4 ;  /* 0x00000009180972a4 */ /* 0x000fc4000f8e0204 */
[----:B------:R-:W-:Y:S02]  /*1650*/  @!UP0 UIADD3 UR8, UPT, UPT, UR8, -UR7, URZ ;  /* 0x8000000708088290 */ /* 0x000fe4000fffe0ff */
[----:B------:R-:W-:Y:S02]  /*1660*/  @!UP0 UIMAD UR6, UR9, UR6, UR7 ;  /* 0x00000006090682a4 */ /* 0x000fe4000f8e0207 */
[----:B------:R-:W-:Y:S02]  /*1670*/  @!UP0 UIMAD UR4, UR8, UR24, UR5 ;  /* 0x00000018080482a4 */ /* 0x000fe4000f8e0205 */
[----:B------:R-:W-:Y:S02]  /*1680*/  UIMAD UR36, UR25, UR11, UR36 ;  /* 0x0000000b192472a4 */ /* 0x000fe4000f8e0224 */
[----:B------:R-:W-:Y:S01]  /*1690*/  UIMAD UR20, UR4, UR14, UR20 ;  /* 0x0000000e041472a4 */ /* 0x000fe2000f8e0214 */
[----:B------:R-:W-:Y:S02]  /*16a0*/  @!UP0 UMOV UR5, UR6 ;  /* 0x0000000600058c82 */ /* 0x000fe40008000000 */
[----:B------:R-:W-:-:S12]  /*16b0*/  UIMAD UR36, UR5, UR25, UR36 ;  /* 0x00000019052472a4 */ /* 0x000fd8000f8e0224 */
.L_x_18:
[----:B------:R-:W-:Y:S02]  /*16c0*/  UISETP.NE.AND UP0, UPT, UR26, 0x1, UPT ;  /* 0x000000011a00788c */ /* 0x000fe4000bf05270 */
[----:B------:R-:W-:Y:S02]  /*16d0*/  ULOP3.LUT UR47, UR47, 0x600, URZ, 0xc0, !UPT ;  /* 0x000006002f2f7892 */ /* 0x000fe4000f8ec0ff */
[----:B------:R-:W-:Y:S02]  /*16e0*/  ULOP3.LUT UR55, UR55, 0xffff, URZ, 0xc0, !UPT ;  /* 0x0000ffff37377892 */ /* 0x000fe4000f8ec0ff */
[----:B------:R-:W-:Y:S02]  /*16f0*/  ULOP3.LUT UR54, UR54, 0xffff, URZ, 0xc0, !UPT ;  /* 0x0000ffff36367892 */ /* 0x000fe4000f8ec0ff */
[----:B------:R-:W-:Y:S02]  /*1700*/  UISETP.NE.AND UP1, UPT, UR21, 0x2, UPT ;  /* 0x000000021500788c */ /* 0x000fe4000bf25270 */
[----:B------:R-:W-:-:S02]  /*1710*/  ULOP3.LUT UR35, UR35, 0x1, URZ, 0xc0, !UPT ;  /* 0x0000000123237892 */ /* 0x000fc4000f8ec0ff */
[----:B------:R-:W-:Y:S02]  /*1720*/  USHF.R.U32.HI UR28, URZ, 0xa, UR47 ;  /* 0x0000000aff1c7899 */ /* 0x000fe4000801162f */
[----:B------:R-:W-:Y:S02]  /*1730*/  USHF.L.U32 UR55, UR29, UR55, URZ ;  /* 0x000000371d377299 */ /* 0x000fe400080006ff */
[----:B------:R-:W-:Y:S01]  /*1740*/  USHF.L.U32 UR54, UR27, UR54, URZ ;  /* 0x000000361b367299 */ /* 0x000fe200080006ff */
[----:B------:R-:W-:Y:S11]  /*1750*/  BRA.U UP0, `(.L_x_19) ;  /* 0x0000000100447547 */ /* 0x000ff6000b800000 */
[----:B------:R-:W2:Y:S01]  /*1760*/  LDCU.128 UR8, c[0x0][0xf10] ;  /* 0x0001e200ff0877ac */ /* 0x000ea20008000c00 */
[----:B------:R-:W3:Y:S01]  /*1770*/  LDCU UR12, c[0x0][0xf0c] ;  /* 0x0001e180ff0c77ac */ /* 0x000ee20008000800 */
[----:B------:R-:W4:Y:S01]  /*1780*/  LDCU UR13, c[0x0][0xf20] ;  /* 0x0001e400ff0d77ac */ /* 0x000f220008000800 */
[----:B--2---:R-:W-:Y:S02]  /*1790*/  UIMAD.WIDE.U32 UR6, UR36, UR8, URZ ;  /* 0x00000008240672a5 */ /* 0x004fe4000f8e00ff */
[----:B------:R-:W-:Y:S02]  /*17a0*/  UIMAD.WIDE.U32 UR4, UR20, UR11, URZ ;  /* 0x0000000b140472a5 */ /* 0x000fe4000f8e00ff */
[----:B---3--:R-:W-:Y:S02]  /*17b0*/  UISETP.NE.AND UP2, UPT, UR12, 0x1, UPT ;  /* 0x000000010c00788c */ /* 0x008fe4000bf45270 */
[----:B------:R-:W-:Y:S01]  /*17c0*/  UISETP.NE.AND UP0, UPT, UR10, 0x1, UPT ;  /* 0x000000010a00788c */ /* 0x000fe2000bf05270 */
[----:B------:R-:W-:-:S02]  /*17d0*/  UMOV UR6, UR7 ;  /* 0x0000000700067c82 */ /* 0x000fc40008000000 */
[----:B------:R-:W-:Y:S01]  /*17e0*/  UMOV UR4, UR5 ;  /* 0x0000000500047c82 */ /* 0x000fe20008000000 */
[----:B------:R-:W-:Y:S02]  /*17f0*/  USHF.R.U32.HI UR6, URZ, UR9, UR6 ;  /* 0x00000009ff067299 */ /* 0x000fe40008011606 */
[----:B----4-:R-:W-:Y:S02]  /*1800*/  USHF.R.U32.HI UR4, URZ, UR13, UR4 ;  /* 0x0000000dff047299 */ /* 0x010fe40008011604 */
[----:B------:R-:W-:Y:S02]  /*1810*/  USEL UR5, UR36, UR6, !UP2 ;  /* 0x0000000624057287 */ /* 0x000fe4000d000000 */
[----:B------:R-:W-:-:S04]  /*1820*/  USEL UR4, UR20, UR4, !UP0 ;  /* 0x0000000414047287 */ /* 0x000fc8000c000000 */
[----:B------:R-:W-:Y:S02]  /*1830*/  UIADD3 UR6, UPT, UPT, UR5, -UR4, URZ ;  /* 0x8000000405067290 */ /* 0x000fe4000fffe0ff */
[----:B------:R-:W-:Y:S02]  /*1840*/  UIADD3 UR4, UPT, UPT, -UR5, UR4, URZ ;  /* 0x0000000405047290 */ /* 0x000fe4000fffe1ff */
[----:B------:R-:W-:Y:S02]  /*1850*/  UIMAD UR20, UR6, UR10, UR20 ;  /* 0x0000000a061472a4 */ /* 0x000fe4000f8e0214 */
[----:B------:R-:W-:-:S12]  /*1860*/  UIMAD UR36, UR4, UR12, UR36 ;  /* 0x0000000c042472a4 */ /* 0x000fd8000f8e0224 */
.L_x_19:
[----:B------:R-:W-:Y:S05]  /*1870*/  BRA.U !UP6, `(.L_x_20) ;  /* 0x000000010e0c7547 */ /* 0x000fea000b800000 */
[----:B------:R-:W-:Y:S01]  /*1880*/  UCGABAR_WAIT ;  /* 0x0000000000007dc7 */ /* 0x000fe20008000000 */
[----:B------:R-:W-:Y:S01]  /*1890*/  CCTL.IVALL ;  /* 0x00000000ff00798f */ /* 0x000fe20002000000 */
[----:B------:R-:W-:Y:S05]  /*18a0*/  BRA `(.L_x_21) ;  /* 0x0000000000047947 */ /* 0x000fea0003800000 */
.L_x_20:
[----:B------:R-:W-:Y:S06]  /*18b0*/  BAR.SYNC.DEFER_BLOCKING 0x0 ;  /* 0x0000000000007b1d */ /* 0x000fec0000010000 */
.L_x_21:
[----:B------:R-:W-:Y:S05]  /*18c0*/  BRA.U UP1, `(.L_x_22) ;  /* 0x0000001101f07547 */ /* 0x000fea000b800000 */
[----:B------:R-:W2:Y:S01]  /*18d0*/  S2UR UR4, SR_CgaCtaId ;  /* 0x00000000000479c3 */ /* 0x000ea20000008800 */
[----:B------:R-:W3:Y:S01]  /*18e0*/  LDCU UR73, c[0x0][0x38c] ;  /* 0x00007180ff4977ac */ /* 0x000ee20008000800 */
[----:B------:R-:W-:Y:S01]  /*18f0*/  PLOP3.LUT P1, PT, PT, PT, UP4, 0x80, 0x8 ;  /* 0x000000000008781c */ /* 0x000fe20003f2f048 */
[----:B------:R-:W-:Y:S01]  /*1900*/  IMAD.MOV.U32 R12, RZ, RZ, 0x1 ;  /* 0x00000001ff0c7424 */ /* 0x000fe200078e00ff */
[----:B------:R-:W-:Y:S01]  /*1910*/  ISETP.EQ.OR P2, PT, R2, RZ, P3 ;  /* 0x000000ff0200720c */ /* 0x000fe20001f42670 */
[----:B------:R-:W-:Y:S01]  /*1920*/  UMOV UR57, 0x400 ;  /* 0x0000040000397882 */ /* 0x000fe20000000000 */
[----:B------:R-:W-:Y:S01]  /*1930*/  UISETP.NE.AND UP0, UPT, UR21, URZ, UPT ;  /* 0x000000ff1500728c */ /* 0x000fe2000bf05270 */
[----:B------:R-:W-:Y:S02]  /*1940*/  PLOP3.LUT P1, PT, P1, PT, PT, 0x8, 0x80 ;  /* 0x000000000080781c */ /* 0x000fe40000f2e170 */
[----:B------:R-:W-:Y:S01]  /*1950*/  CS2R R10, SRZ ;  /* 0x00000000000a7805 */ /* 0x000fe2000001ff00 */
[----:B------:R-:W-:Y:S01]  /*1960*/  IMAD.MOV.U32 R9, RZ, RZ, RZ ;  /* 0x000000ffff097224 */ /* 0x000fe200078e00ff */
[----:B------:R-:W-:Y:S01]  /*1970*/  USEL UR46, UR62, 0x2, UP0 ;  /* 0x000000023e2e7887 */ /* 0x000fe20008000000 */
[----:B------:R-:W-:Y:S01]  /*1980*/  IMAD.MOV.U32 R8, RZ, RZ, 0x1 ;  /* 0x00000001ff087424 */ /* 0x000fe200078e00ff */
[----:B------:R-:W4:Y:S01]  /*1990*/  LDCU UR69, c[0x0][0x370] ;  /* 0x00006e00ff4577ac */ /* 0x000f220008000800 */
[----:B------:R-:W1:Y:S01]  /*19a0*/  LDCU.64 UR38, c[0x0][0x348] ;  /* 0x00006900ff2677ac */ /* 0x000e620008000a00 */
[----:B---3--:R-:W-:-:S02]  /*19b0*/  UIADD3 UR5, UPT, UPT, UR73, 0xff, URZ ;  /* 0x000000ff49057890 */ /* 0x008fc4000fffe0ff */
[----:B------:R-:W-:Y:S02]  /*19c0*/  UIADD3 UR73, UPT, UPT, UR73, -0x1, URZ ;  /* 0xffffffff49497890 */ /* 0x000fe4000fffe0ff */
[----:B--2---:R-:W-:Y:S02]  /*19d0*/  ULOP3.LUT UR74, UR4, 0x1, URZ, 0xc0, !UPT ;  /* 0x00000001044a7892 */ /* 0x004fe4000f8ec0ff */
[----:B------:R-:W-:Y:S02]  /*19e0*/  ULEA UR57, UR4, UR57, 0x18 ;  /* 0x0000003904397291 */ /* 0x000fe4000f8ec0ff */
[----:B------:R-:W-:Y:S02]  /*19f0*/  USHF.R.S32.HI UR4, URZ, 0x1f, UR5 ;  /* 0x0000001fff047899 */ /* 0x000fe40008011405 */
[----:B------:R-:W-:Y:S02]  /*1a00*/  UISETP.GE.U32.AND UP0, UPT, UR73, -0x1ff, UPT ;  /* 0xfffffe014900788c */ /* 0x000fe4000bf06070 */
[----:B------:R-:W-:Y:S01]  /*1a10*/  ULEA.HI UR4, UR4, UR5, URZ, 0x8 ;  /* 0x0000000504047291 */ /* 0x000fe2000f8f40ff */
[----:B------:R-:W2:Y:S03]  /*1a20*/  LDCU UR63, c[0x0][0x374] ;  /* 0x00006e80ff3f77ac */ /* 0x000ea60008000800 */
[----:B------:R-:W-:-:S02]  /*1a30*/  USHF.R.S32.HI UR70, URZ, 0x8, UR4 ;  /* 0x00000008ff467899 */ /* 0x000fc40008011404 */
[----:B------:R-:W-:Y:S02]  /*1a40*/  ULEA UR53, UR35, UR57, 0x9 ;  /* 0x0000003923357291 */ /* 0x000fe4000f8e48ff */
[----:B------:R-:W-:Y:S02]  /*1a50*/  UIADD3 UR71, UPT, UPT, UR70, -0x1, URZ ;  /* 0xffffffff46477890 */ /* 0x000fe4000fffe0ff */
[----:B------:R-:W-:Y:S02]  /*1a60*/  UIADD3 UR47, UPT, UPT, UR57, UR47, URZ ;  /* 0x0000002f392f7290 */ /* 0x000fe4000fffe0ff */
[----:B------:R-:W-:Y:S02]  /*1a70*/  ULEA UR31, UR35, UR57, 0xd ;  /* 0x00000039231f7291 */ /* 0x000fe4000f8e68ff */
[----:B------:R-:W-:Y:S02]  /*1a80*/  ULEA UR30, UR75, UR57, 0xd ;  /* 0x000000394b1e7291 */ /* 0x000fe4000f8e68ff */
[----:B------:R-:W-:-:S02]  /*1a90*/  USEL UR72, URZ, 0x1, UP0 ;  /* 0x00000001ff487887 */ /* 0x000fc40008000000 */
[----:B-1--4-:R-:W-:-:S12]  /*1aa0*/  @UP0 UIADD3 UR71, UPT, UPT, UR70, URZ, URZ ;  /* 0x000000ff46470290 */ /* 0x012fd8000fffe0ff */
.L_x_44:
[----:B-1----:R-:W1:Y:S01]  /*1ab0*/  S2UR UR4, SR_CgaCtaId ;  /* 0x00000000000479c3 */ /* 0x002e620000008800 */
[----:B------:R-:W-:Y:S01]  /*1ac0*/  SHF.L.U32 R3, R12, 0x1f, RZ ;  /* 0x0000001f0c037819 */ /* 0x000fe200000006ff */
[----:B-1----:R-:W-:-:S09]  /*1ad0*/  UISETP.NE.AND UP0, UPT, UR4, URZ, UPT ;  /* 0x000000ff0400728c */ /* 0x002fd2000bf05270 */
[----:B------:R-:W-:Y:S05]  /*1ae0*/  BRA.U UP0, `(.L_x_23) ;  /* 0x0000000100287547 */ /* 0x000fea000b800000 */
[----:B------:R-:W-:Y:S02]  /*1af0*/  LEA R0, R9, UR57, 0x3 ;  /* 0x0000003909007c11 */ /* 0x000fe4000f8e18ff */
[----:B------:R-:W-:-:S04]  /*1b00*/  SHF.L.U32 R5, R8, 0x1f, RZ ;  /* 0x0000001f08057819 */ /* 0x000fc800000006ff */
[----:B------:R-:W1:Y:S02]  /*1b10*/  SYNCS.PHASECHK.TRANS64.TRYWAIT P0, [R0+URZ+0xa0], R5 ;  /* 0x0000a005000075a7 */ /* 0x000e6400080011ff */
[----:B-1----:R-:W-:Y:S05]  /*1b20*/  @!P0 BRA `(.L_x_24) ;  /* 0x0000011400d08947 */ /* 0x002fea0003800000 */
.L_x_189:
[----:B------:R3:W-:Y:S01]  /*1b30*/  SYNCS.ARRIVE.TRANS64.A1T0 RZ, [R0+URZ+0x90], RZ ;  /* 0x000090ff00ff79a7 */ /* 0x0007e200081000ff */
[----:B------:R-:W-:-:S05]  /*1b40*/  VIADD R9, R9, 0x1 ;  /* 0x0000000109097836 */ /* 0x000fca0000000000 */
[----:B------:R-:W-:-:S04]  /*1b50*/  ISETP.NE.AND P0, PT, R9, 0x2, PT ;  /* 0x000000020900780c */ /* 0x000fc80003f05270 */
[----:B-1----:R-:W-:Y:S02]  /*1b60*/  SEL R5, RZ, 0x1, P0 ;  /* 0x00000001ff057807 */ /* 0x002fe40000000000 */
[----:B------:R-:W-:Y:S02]  /*1b70*/  SEL R9, R9, RZ, P0 ;  /* 0x000000ff09097207 */ /* 0x000fe40000000000 */
[----:B------:R-:W-:-:S07]  /*1b80*/  LOP3.LUT R8, R8, R5, RZ, 0x3c, !PT ;  /* 0x0000000508087212 */ /* 0x000fce00078e3cff */
.L_x_23:
[----:B------:R1:W4:Y:S01]  /*1b90*/  SYNCS.PHASECHK.TRANS64.TRYWAIT P0, [UR57+0x8], R3 ;  /* 0x00000803ff0075a7 */ /* 0x0003220008001139 */
[----:B------:R-:W-:Y:S02]  /*1ba0*/  UISETP.GT.U32.AND UP0, UPT, UR73, -0x200, UPT ;  /* 0xfffffe004900788c */ /* 0x000fe4000bf04070 */
[----:B------:R-:W-:Y:S02]  /*1bb0*/  ULEA UR59, UR36, UR35, 0x1 ;  /* 0x00000023243b7291 */ /* 0x000fe4000f8e08ff */
[----:B------:R-:W-:Y:S02]  /*1bc0*/  ULEA UR43, UR20, UR75, 0x2 ;  /* 0x0000004b142b7291 */ /* 0x000fe4000f8e10ff */
[----:B------:R-:W-:Y:S02]  /*1bd0*/  ULEA UR27, UR20, UR74, 0x1 ;  /* 0x0000004a141b7291 */ /* 0x000fe4000f8e08ff */
[----:B------:R-:W-:Y:S02]  /*1be0*/  USHF.L.U32 UR59, UR59, 0x6, URZ ;  /* 0x000000063b3b7899 */ /* 0x000fe400080006ff */
[----:B------:R-:W-:Y:S01]  /*1bf0*/  USHF.L.U32 UR43, UR43, 0x6, URZ ;  /* 0x000000062b2b7899 */ /* 0x000fe200080006ff */
[----:B------:R-:W-:Y:S01]  /*1c00*/  UMOV UR15, URZ ;  /* 0x000000ff000f7c82 */ /* 0x000fe20008000000 */
[----:B------:R-:W-:Y:S10]  /*1c10*/  BRA.U UP0, `(.L_x_25) ;  /* 0x0000000500007547 */ /* 0x000ff4000b800000 */
[----:B------:R-:W-:Y:S01]  /*1c20*/  @!P3 MOV R2, 0x18c00 ;  /* 0x00018c000002b802 */ /* 0x000fe20000000f00 */
[----:B----4-:R-:W-:Y:S06]  /*1c30*/  @P0 BRA `(.L_x_26) ;  /* 0x0000000000080947 */ /* 0x010fec0003800000 */
[----:B------:R-:W4:Y:S02]  /*1c40*/  SYNCS.PHASECHK.TRANS64.TRYWAIT P0, [UR57+0x8], R3 ;  /* 0x00000803ff0075a7 */ /* 0x000f240008001139 */
[----:B----4-:R-:W-:Y:S05]  /*1c50*/  @!P0 BRA `(.L_x_27) ;  /* 0x0000011400988947 */ /* 0x010fea0003800000 */
.L_x_26:
[----:B------:R4:W-:Y:S01]  /*1c60*/  @!P3 SYNCS.ARRIVE.TRANS64 RZ, [UR57], R2 ;  /* 0x00000002ffffb9a7 */ /* 0x0009e20008000039 */
[----:B------:R-:W-:Y:S01]  /*1c70*/  ULOP3.LUT UR4, UR46, 0x2, URZ, 0xfc, !UPT ;  /* 0x000000022e047892 */ /* 0x000fe2000f8efcff */
[----:B------:R-:W-:-:S03]  /*1c80*/  LOP3.LUT R12, R12, 0x1, RZ, 0x3c, !PT ;  /* 0x000000010c0c7812 */ /* 0x000fc600078e3cff */
[----:B------:R-:W-:-:S09]  /*1c90*/  UISETP.NE.AND UP0, UPT, UR4, 0x2, UPT ;  /* 0x000000020400788c */ /* 0x000fd2000bf05270 */
[----:B------:R-:W-:Y:S05]  /*1ca0*/  BRA.U UP0, `(.L_x_28) ;  /* 0x0000000100047547 */ /* 0x000fea000b800000 */
[----:B--2---:R-:W-:Y:S05]  /*1cb0*/  BPT.TRAP 0x1 ;  /* 0x000000040000795c */ /* 0x004fea0000300000 */
.L_x_28:
[----:B------:R-:W-:Y:S04]  /*1cc0*/  BSSY.RECONVERGENT B0, `(.L_x_29) ;  /* 0x0000003000007945 */ /* 0x000fe80003800200 */
[----:B------:R-:W-:Y:S05]  /*1cd0*/  @P2 BRA `(.L_x_30) ;  /* 0x0000000000042947 */ /* 0x000fea0003800000 */
[----:B--2---:R-:W-:Y:S05]  /*1ce0*/  BPT.TRAP 0x1 ;  /* 0x000000040000795c */ /* 0x004fea0000300000 */
.L_x_30:
[----:B--2---:R-:W-:Y:S05]  /*1cf0*/  BSYNC.RECONVERGENT B0 ;  /* 0x0000000000007941 */ /* 0x004fea0003800200 */
.L_x_29:
[----:B------:R-:W-:Y:S02]  /*1d00*/  ELECT P0, URZ, PT ;  /* 0x0000000000ff782f */ /* 0x000fe40003800000 */
[----:B---3--:R-:W-:Y:S01]  /*1d10*/  SHF.L.U32 R0, R12, 0x1f, RZ ;  /* 0x0000001f0c007819 */ /* 0x008fe200000006ff */
[----:B------:R-:W-:Y:S01]  /*1d20*/  UMOV UR15, 0x1 ;  /* 0x00000001000f7882 */ /* 0x000fe20000000000 */
[----:B------:R-:W-:Y:S02]  /*1d30*/  BSSY.RECONVERGENT B0, `(.L_x_25) ;  /* 0x000002e000007945 */ /* 0x000fe40003800200 */
[----:B------:R2:W-:Y:S07]  /*1d40*/  SYNCS.PHASECHK.TRANS64.TRYWAIT PT, [UR57+0x8], R0 ;  /* 0x00000800ff0075a7 */ /* 0x0005ee00080e1139 */
[----:B------:R-:W-:Y:S05]  /*1d50*/  @!P0 BRA `(.L_x_31) ;  /* 0x0000000000ac8947 */ /* 0x000fea0003800000 */
[----:B------:R-:W-:Y:S02]  /*1d60*/  UIADD3 UR4, UP3, UPT, UR38, 0x80, URZ ;  /* 0x0000008026047890 */ /* 0x000fe4000ff7e0ff */
[----:B------:R-:W-:Y:S02]  /*1d70*/  UIADD3 UR56, UPT, UPT, UR31, 0x8400, URZ ;  /* 0x000084001f387890 */ /* 0x000fe4000fffe0ff */
[----:B------:R-:W-:Y:S02]  /*1d80*/  UIADD3.X UR5, UPT, UPT, URZ, UR39, URZ, UP3, !UPT ;  /* 0x00000027ff057290 */ /* 0x000fe40009ffe4ff */
[----:B------:R-:W-:Y:S02]  /*1d90*/  UPRMT UR13, URZ, 0x5410, UR55 ;  /* 0x00005410ff0d7896 */ /* 0x000fe40008000037 */
[----:B------:R-:W-:Y:S01]  /*1da0*/  UIADD3 UR16, UPT, UPT, UR31, 0xc400, URZ ;  /* 0x0000c4001f107890 */ /* 0x000fe2000fffe0ff */
[----:B------:R-:W-:Y:S01]  /*1db0*/  UMOV UR50, 0x0 ;  /* 0x0000000000327882 */ /* 0x000fe20000000000 */
[----:B------:R-:W-:Y:S01]  /*1dc0*/  UMOV UR51, 0x10000000 ;  /* 0x1000000000337882 */ /* 0x000fe20000000000 */
[----:B------:R-:W-:Y:S01]  /*1dd0*/  UIADD3 UR6, UP2, UPT, UR38, 0x180, URZ ;  /* 0x0000018026067890 */ /* 0x000fe2000ff5e0ff */
[----:B------:R-:W-:Y:S01]  /*1de0*/  UMOV UR58, URZ ;  /* 0x000000ff003a7c82 */ /* 0x000fe20008000000 */
[----:B------:R-:W-:Y:S01]  /*1df0*/  UMOV UR18, 0x80 ;  /* 0x0000008000127882 */ /* 0x000fe20000000000 */
[----:B------:R-:W-:Y:S01]  /*1e00*/  UMOV UR17, UR57 ;  /* 0x0000003900117c82 */ /* 0x000fe20008000000 */
[----:B------:R-:W-:Y:S01]  /*1e10*/  UMOV UR19, UR59 ;  /* 0x0000003b00137c82 */ /* 0x000fe20008000000 */
[----:B------:R-:W-:Y:S01]  /*1e20*/  UMOV UR20, UR60 ;  /* 0x0000003c00147c82 */ /* 0x000fe20008000000 */
[----:B------:R-:W-:Y:S01]  /*1e30*/  UIADD3 UR48, UP1, UPT, UR38, 0x280, URZ ;  /* 0x0000028026307890 */ /* 0x000fe2000ff3e0ff */
[----:B------:R-:W-:Y:S01]  /*1e40*/  UTMALDG.3D.MULTICAST [UR56], [UR4], UR13, desc[UR50] ;  /* 0x00003238040073b4 */ /* 0x000fe2000801180d */
[----:B------:R-:W-:-:S02]  /*1e50*/  UIADD3 UR22, UP0, UPT, UR38, 0x380, URZ ;  /* 0x0000038026167890 */ /* 0x000fc4000ff1e0ff */
[----:B------:R-:W-:Y:S02]  /*1e60*/  UIADD3 UR40, UPT, UPT, UR30, 0x10400, URZ ;  /* 0x000104001e287890 */ /* 0x000fe4000fffe0ff */
[----:B------:R-:W-:Y:S02]  /*1e70*/  UIADD3.X UR7, UPT, UPT, URZ, UR39, URZ, UP2, !UPT ;  /* 0x00000027ff077290 */ /* 0x000fe400097fe4ff */
[----:B------:R-:W-:Y:S01]  /*1e80*/  UIADD3 UR8, UPT, UPT, UR30, 0x18400, URZ ;  /* 0x000184001e087890 */ /* 0x000fe2000fffe0ff */
[----:B------:R3:W-:Y:S01]  /*1e90*/  UTMALDG.3D.MULTICAST [UR16], [UR4], UR13, desc[UR50] ;  /* 0x00003210040073b4 */ /* 0x0007e2000801180d */
[----:B------:R-:W-:Y:S02]  /*1ea0*/  UIADD3 UR32, UPT, UPT, UR53, 0x20400, URZ ;  /* 0x0002040035207890 */ /* 0x000fe4000fffe0ff */
[----:B------:R-:W-:Y:S02]  /*1eb0*/  UIADD3.X UR49, UPT, UPT, URZ, UR39, URZ, UP1, !UPT ;  /* 0x00000027ff317290 */ /* 0x000fe40008ffe4ff */
[----:B------:R-:W-:-:S02]  /*1ec0*/  UIADD3 UR24, UPT, UPT, UR47, 0x20800, URZ ;  /* 0x000208002f187890 */ /* 0x000fc4000fffe0ff */
[----:B------:R-:W-:Y:S01]  /*1ed0*/  UIADD3.X UR23, UPT, UPT, URZ, UR39, URZ, UP0, !UPT ;  /* 0x00000027ff177290 */ /* 0x000fe200087fe4ff */
[----:B------:R-:W-:Y:S01]  /*1ee0*/  UMOV UR41, UR57 ;  /* 0x0000003900297c82 */ /* 0x000fe20008000000 */
[----:B------:R-:W-:Y:S01]  /*1ef0*/  UMOV UR44, UR60 ;  /* 0x0000003c002c7c82 */ /* 0x000fe20008000000 */
[----:B------:R-:W-:Y:S01]  /*1f00*/  UMOV UR42, UR58 ;  /* 0x0000003a002a7c82 */ /* 0x000fe20008000000 */
[----:B------:R-:W-:Y:S01]  /*1f10*/  UMOV UR9, UR57 ;  /* 0x0000003900097c82 */ /* 0x000fe20008000000 */
[----:B------:R-:W-:Y:S01]  /*1f20*/  UMOV UR10, 0x80 ;  /* 0x00000080000a7882 */ /* 0x000fe20000000000 */
[----:B------:R-:W-:Y:S01]  /*1f30*/  UMOV UR11, UR43 ;  /* 0x0000002b000b7c82 */ /* 0x000fe20008000000 */
[----:B------:R-:W-:Y:S01]  /*1f40*/  UMOV UR12, UR60 ;  /* 0x0000003c000c7c82 */ /* 0x000fe20008000000 */
[----:B------:R-:W-:Y:S01]  /*1f50*/  UMOV UR34, URZ ;  /* 0x000000ff00227c82 */ /* 0x000fe20008000000 */
[----:B------:R-:W-:Y:S01]  /*1f60*/  UMOV UR33, UR57 ;  /* 0x0000003900217c82 */ /* 0x000fe20008000000 */
[----:B------:R-:W-:Y:S01]  /*1f70*/  UMOV UR37, UR60 ;  /* 0x0000003c00257c82 */ /* 0x000fe20008000000 */
[----:B------:R-:W-:Y:S01]  /*1f80*/  UMOV UR25, UR57 ;  /* 0x0000003900197c82 */ /* 0x000fe20008000000 */
[----:B------:R-:W-:Y:S01]  /*1f90*/  UMOV UR29, UR60 ;  /* 0x0000003c001d7c82 */ /* 0x000fe20008000000 */
[----:B------:R-:W-:Y:S01]  /*1fa0*/  UMOV UR26, UR34 ;  /* 0x00000022001a7c82 */ /* 0x000fe20008000000 */
[----:B---3--:R-:W-:-:S09]  /*1fb0*/  UPRMT UR4, URZ, 0x5410, UR54 ;  /* 0x00005410ff047896 */ /* 0x008fd20008000036 */
[----:B------:R3:W-:Y:S01]  /*1fc0*/  UTMALDG.3D.MULTICAST [UR40], [UR6], UR4, desc[UR50] ;  /* 0x00003228060073b4 */ /* 0x0007e20008011804 */
[----:B------:R3:W-:Y:S01]  /*1fd0*/  UTMALDG.3D.MULTICAST [UR8], [UR6], UR4, desc[UR50] ;  /* 0x00003208060073b4 */ /* 0x0007e20008011804 */
[----:B------:R3:W-:Y:S01]  /*1fe0*/  UTMALDG.4D.MULTICAST [UR32], [UR48], UR13, desc[UR50] ;  /* 0x00003220300073b4 */ /* 0x0007e2000801980d */
[----:B------:R3:W-:Y:S02]  /*1ff0*/  UTMALDG.4D.MULTICAST [UR24], [UR22], UR4, desc[UR50] ;  /* 0x00003218160073b4 */ /* 0x0007e40008019804 */
[----:B---3--:R-:W-:Y:S01]  /*2000*/  NOP ;  /* 0x0000000000007918 */ /* 0x008fe20000000000 */
.L_x_31:
[----:B------:R-:W-:Y:S05]  /*2010*/  BSYNC.RECONVERGENT B0 ;  /* 0x0000000000007941 */ /* 0x000fea0003800200 */
.L_x_25:
[----:B--23--:R-:W-:Y:S01]  /*2020*/  SHF.L.U32 R0, R12, 0x1f, RZ ;  /* 0x0000001f0c007819 */ /* 0x00cfe200000006ff */
[----:B------:R-:W-:Y:S01]  /*2030*/  @!P1 SYNCS.ARRIVE.TRANS64.A1T0 RZ, [UR57+0x58], RZ ;  /* 0x000058ffffff99a7 */ /* 0x000fe20008100039 */
[----:B------:R-:W-:Y:S02]  /*2040*/  UISETP.GT.AND UP0, UPT, UR70, UR72, UPT ;  /* 0x000000484600728c */ /* 0x000fe4000bf04270 */
[----:B------:R2:W3:Y:S07]  /*2050*/  SYNCS.PHASECHK.TRANS64.TRYWAIT P1, [UR57+0x8], R0 ;  /* 0x00000800ff0075a7 */ /* 0x0004ee0008021139 */
[----:B------:R-:W-:Y:S05]  /*2060*/  BRA.U !UP0, `(.L_x_32) ;  /* 0x0000000508247547 */ /* 0x000fea000b800000 */
[----:B------:R-:W-:-:S12]  /*2070*/  UIADD3 UR26, UPT, UPT, UR71, UR15, URZ ;  /* 0x0000000f471a7290 */ /* 0x000fd8000fffe0ff */
.L_x_40:
[----:B---34-:R-:W-:Y:S01]  /*2080*/  @!P3 MOV R2, 0x18c00 ;  /* 0x00018c000002b802 */ /* 0x018fe20000000f00 */
[----:B-123--:R-:W-:Y:S06]  /*2090*/  @P1 BRA `(.L_x_33) ;  /* 0x00000000000c1947 */ /* 0x00efec0003800000 */
[----:B-1----:R-:W-:-:S04]  /*20a0*/  SHF.L.U32 R3, R12, 0x1f, RZ ;  /* 0x0000001f0c037819 */ /* 0x002fc800000006ff */
[----:B------:R-:W1:Y:S02]  /*20b0*/  SYNCS.PHASECHK.TRANS64.TRYWAIT P0, [UR57+0x8], R3 ;  /* 0x00000803ff0075a7 */ /* 0x000e640008001139 */
[----:B-1----:R-:W-:Y:S05]  /*20c0*/  @!P0 BRA `(.L_x_34) ;  /* 0x0000011000948947 */ /* 0x002fea0003800000 */
.L_x_33:
[----:B------:R3:W-:Y:S01]  /*20d0*/  @!P3 SYNCS.ARRIVE.TRANS64 RZ, [UR57], R2 ;  /* 0x00000002ffffb9a7 */ /* 0x0007e20008000039 */
[----:B------:R-:W-:-:S04]  /*20e0*/  ULOP3.LUT UR4, UR46, 0x2, URZ, 0xfc, !UPT ;  /* 0x000000022e047892 */ /* 0x000fc8000f8efcff */
[----:B------:R-:W-:-:S09]  /*20f0*/  UISETP.NE.AND UP0, UPT, UR4, 0x2, UPT ;  /* 0x000000020400788c */ /* 0x000fd2000bf05270 */
[----:B------:R-:W-:Y:S05]  /*2100*/  BRA.U UP0, `(.L_x_35) ;  /* 0x0000000100047547 */ /* 0x000fea000b800000 */
[----:B------:R-:W-:Y:S05]  /*2110*/  BPT.TRAP 0x1 ;  /* 0x000000040000795c */ /* 0x000fea0000300000 */
.L_x_35:
[----:B------:R-:W-:Y:S04]  /*2120*/  BSSY.RECONVERGENT B0, `(.L_x_36) ;  /* 0x0000003000007945 */ /* 0x000fe80003800200 */
[----:B------:R-:W-:Y:S05]  /*2130*/  @P2 BRA `(.L_x_37) ;  /* 0x0000000000042947 */ /* 0x000fea0003800000 */
[----:B------:R-:W-:Y:S05]  /*2140*/  BPT.TRAP 0x1 ;  /* 0x000000040000795c */ /* 0x000fea0000300000 */
.L_x_37:
[----:B------:R-:W-:Y:S05]  /*2150*/  BSYNC.RECONVERGENT B0 ;  /* 0x0000000000007941 */ /* 0x000fea0003800200 */
.L_x_36:
[----:B------:R-:W-:Y:S02]  /*2160*/  ELECT P0, URZ, PT ;  /* 0x0000000000ff782f */ /* 0x000fe40003800000 */
[----:B------:R-:W-:Y:S01]  /*2170*/  LOP3.LUT R12, R12, 0x1, RZ, 0x3c, !PT ;  /* 0x000000010c0c7812 */ /* 0x000fe200078e3cff */
[----:B------:R-:W-:Y:S03]  /*2180*/  BSSY.RECONVERGENT B0, `(.L_x_38) ;  /* 0x0000034000007945 */ /* 0x000fe60003800200 */
[----:B-12---:R-:W-:-:S04]  /*2190*/  SHF.L.U32 R0, R12, 0x1f, RZ ;  /* 0x0000001f0c007819 */ /* 0x006fc800000006ff */
[----:B------:R1:W2:Y:S03]  /*21a0*/  SYNCS.PHASECHK.TRANS64.TRYWAIT P1, [UR57+0x8], R0 ;  /* 0x00000800ff0075a7 */ /* 0x0002a60008021139 */
[----:B------:R-:W-:Y:S05]  /*21b0*/  @!P0 BRA `(.L_x_39) ;  /* 0x0000000000c08947 */ /* 0x000fea0003800000 */
[----:B------:R-:W-:Y:S02]  /*21c0*/  UIADD3 UR4, UP3, UPT, UR38, 0x80, URZ ;  /* 0x0000008026047890 */ /* 0x000fe4000ff7e0ff */
[----:B------:R-:W-:Y:S02]  /*21d0*/  USHF.L.U32 UR66, UR15, 0x8, URZ ;  /* 0x000000080f427899 */ /* 0x000fe400080006ff */
[----:B------:R-:W-:Y:S02]  /*21e0*/  UIADD3 UR6, UP2, UPT, UR38, 0x180, URZ ;  /* 0x0000018026067890 */ /* 0x000fe4000ff5e0ff */
[----:B------:R-:W-:Y:S02]  /*21f0*/  USHF.L.U32 UR12, UR15, 0x1, URZ ;  /* 0x000000010f0c7899 */ /* 0x000fe400080006ff */
[----:B------:R-:W-:Y:S02]  /*2200*/  UIADD3 UR22, UP1, UPT, UR38, 0x280, URZ ;  /* 0x0000028026167890 */ /* 0x000fe4000ff3e0ff */
[----:B------:R-:W-:-:S02]  /*2210*/  UIADD3 UR64, UPT, UPT, UR31, 0x8400, URZ ;  /* 0x000084001f407890 */ /* 0x000fc4000fffe0ff */
[----:B------:R-:W-:Y:S02]  /*2220*/  UIADD3.X UR5, UPT, UPT, URZ, UR39, URZ, UP3, !UPT ;  /* 0x00000027ff057290 */ /* 0x000fe40009ffe4ff */
[----:B------:R-:W-:Y:S02]  /*2230*/  UPRMT UR10, URZ, 0x5410, UR55 ;  /* 0x00005410ff0a7896 */ /* 0x000fe40008000037 */
[----:B------:R-:W-:Y:S02]  /*2240*/  UIADD3 UR56, UPT, UPT, UR31, 0xc400, URZ ;  /* 0x0000c4001f387890 */ /* 0x000fe4000fffe0ff */
[----:B------:R-:W-:Y:S02]  /*2250*/  UIADD3 UR58, UPT, UPT, UR66, 0x80, URZ ;  /* 0x00000080423a7890 */ /* 0x000fe4000fffe0ff */
[----:B------:R-:W-:Y:S02]  /*2260*/  UIADD3 UR48, UPT, UPT, UR30, 0x10400, URZ ;  /* 0x000104001e307890 */ /* 0x000fe4000fffe0ff */
[----:B------:R-:W-:-:S02]  /*2270*/  UIADD3.X UR7, UPT, UPT, URZ, UR39, URZ, UP2, !UPT ;  /* 0x00000027ff077290 */ /* 0x000fc400097fe4ff */
[----:B------:R-:W-:Y:S02]  /*2280*/  UPRMT UR14, URZ, 0x5410, UR54 ;  /* 0x00005410ff0e7896 */ /* 0x000fe40008000036 */
[----:B------:R-:W-:Y:S02]  /*2290*/  UIADD3 UR24, UP0, UPT, UR38, 0x380, URZ ;  /* 0x0000038026187890 */ /* 0x000fe4000ff1e0ff */
[----:B------:R-:W-:Y:S02]  /*22a0*/  UIADD3 UR40, UPT, UPT, UR30, 0x18400, URZ ;  /* 0x000184001e287890 */ /* 0x000fe4000fffe0ff */
[----:B------:R-:W-:Y:S02]  /*22b0*/  UIADD3 UR16, UPT, UPT, UR53, 0x20400, URZ ;  /* 0x0002040035107890 */ /* 0x000fe4000fffe0ff */
[----:B------:R-:W-:Y:S02]  /*22c0*/  UIADD3.X UR23, UPT, UPT, URZ, UR39, URZ, UP1, !UPT ;  /* 0x00000027ff177290 */ /* 0x000fe40008ffe4ff */
[----:B------:R-:W-:Y:S01]  /*22d0*/  ULOP3.LUT UR19, UR12, UR35, URZ, 0xfc, !UPT ;  /* 0x000000230c137292 */ /* 0x000fe2000f8efcff */
[----:B------:R-:W-:Y:S01]  /*22e0*/  UMOV UR32, 0x0 ;  /* 0x0000000000207882 */ /* 0x000fe20000000000 */
[----:B------:R-:W-:Y:S01]  /*22f0*/  UMOV UR33, 0x10000000 ;  /* 0x1000000000217882 */ /* 0x000fe20000000000 */
[----:B------:R-:W-:Y:S01]  /*2300*/  UMOV UR65, UR57 ;  /* 0x0000003900417c82 */ /* 0x000fe20008000000 */
[----:B------:R-:W-:Y:S01]  /*2310*/  UMOV UR67, UR59 ;  /* 0x0000003b00437c82 */ /* 0x000fe20008000000 */
[----:B------:R-:W-:Y:S01]  /*2320*/  UMOV UR68, UR60 ;  /* 0x0000003c00447c82 */ /* 0x000fe20008000000 */
[----:B------:R-:W-:Y:S01]  /*2330*/  UIADD3 UR8, UPT, UPT, UR47, 0x20800, URZ ;  /* 0x000208002f087890 */ /* 0x000fe2000fffe0ff */
[----:B------:R-:W-:Y:S01]  /*2340*/  UTMALDG.3D.MULTICAST [UR64], [UR4], UR10, desc[UR32] ;  /* 0x00002040040073b4 */ /* 0x000fe2000801180a */
[----:B------:R-:W-:-:S02]  /*2350*/  UIADD3 UR12, UPT, UPT, UR28, UR12, URZ ;  /* 0x0000000c1c0c7290 */ /* 0x000fc4000fffe0ff */
[----:B------:R-:W-:Y:S01]  /*2360*/  UIADD3.X UR25, UPT, UPT, URZ, UR39, URZ, UP0, !UPT ;  /* 0x00000027ff197290 */ /* 0x000fe200087fe4ff */
[----:B------:R-:W-:Y:S01]  /*2370*/  UMOV UR49, UR57 ;  /* 0x0000003900317c82 */ /* 0x000fe20008000000 */
[----:B------:R-:W-:Y:S01]  /*2380*/  UMOV UR51, UR43 ;  /* 0x0000002b00337c82 */ /* 0x000fe20008000000 */
[----:B------:R-:W-:Y:S01]  /*2390*/  UMOV UR52, UR60 ;  /* 0x0000003c00347c82 */ /* 0x000fe20008000000 */
[----:B------:R-:W-:Y:S01]  /*23a0*/  UMOV UR50, UR66 ;  /* 0x0000004200327c82 */ /* 0x000fe20008000000 */
[----:B------:R-:W-:Y:S01]  /*23b0*/  UMOV UR41, UR57 ;  /* 0x0000003900297c82 */ /* 0x000fe20008000000 */
[----:B------:R-:W-:Y:S01]  /*23c0*/  UMOV UR44, UR60 ;  /* 0x0000003c002c7c82 */ /* 0x000fe20008000000 */
[----:B------:R-:W-:Y:S01]  /*23d0*/  UTMALDG.3D.MULTICAST [UR56], [UR4], UR10, desc[UR32] ;  /* 0x00002038040073b4 */ /* 0x000fe2000801180a */
[----:B------:R-:W-:Y:S01]  /*23e0*/  UMOV UR42, UR58 ;  /* 0x0000003a002a7c82 */ /* 0x000fe20008000000 */
[----:B------:R-:W-:Y:S01]  /*23f0*/  UMOV UR18, URZ ;  /* 0x000000ff00127c82 */ /* 0x000fe20008000000 */
[----:B------:R-:W-:Y:S01]  /*2400*/  UMOV UR17, UR57 ;  /* 0x0000003900117c82 */ /* 0x000fe20008000000 */
[----:B------:R-:W-:Y:S01]  /*2410*/  UMOV UR20, UR36 ;  /* 0x0000002400147c82 */ /* 0x000fe20008000000 */
[----:B------:R-:W-:Y:S01]  /*2420*/  UMOV UR21, UR60 ;  /* 0x0000003c00157c82 */ /* 0x000fe20008000000 */
[----:B------:R-:W-:Y:S01]  /*2430*/  UMOV UR9, UR57 ;  /* 0x0000003900097c82 */ /* 0x000fe20008000000 */
[----:B------:R-:W-:Y:S01]  /*2440*/  UMOV UR11, UR27 ;  /* 0x0000001b000b7c82 */ /* 0x000fe20008000000 */
[----:B------:R-:W-:Y:S01]  /*2450*/  UTMALDG.3D.MULTICAST [UR48], [UR6], UR14, desc[UR32] ;  /* 0x00002030060073b4 */ /* 0x000fe2000801180e */
[----:B------:R-:W-:Y:S01]  /*2460*/  UMOV UR13, UR60 ;  /* 0x0000003c000d7c82 */ /* 0x000fe20008000000 */
[----:B------:R-:W-:Y:S01]  /*2470*/  UTMALDG.3D.MULTICAST [UR40], [UR6], UR14, desc[UR32] ;  /* 0x00002028060073b4 */ /* 0x000fe2000801180e */
[----:B------:R4:W-:Y:S02]  /*2480*/  UTMALDG.4D.MULTICAST [UR16], [UR22], UR10, desc[UR32] ;  /* 0x00002010160073b4 */ /* 0x0009e4000801980a */
[----:B----4-:R-:W-:-:S02]  /*2490*/  UMOV UR10, UR18 ;  /* 0x00000012000a7c82 */ /* 0x010fc40008000000 */
[----:B------:R4:W-:Y:S02]  /*24a0*/  UTMALDG.4D.MULTICAST [UR8], [UR24], UR14, desc[UR32] ;  /* 0x00002008180073b4 */ /* 0x0009e4000801980e */
[----:B----4-:R-:W-:Y:S01]  /*24b0*/  NOP ;  /* 0x0000000000007918 */ /* 0x010fe20000000000 */
.L_x_39:
[----:B------:R-:W-:Y:S05]  /*24c0*/  BSYNC.RECONVERGENT B0 ;  /* 0x0000000000007941 */ /* 0x000fea0003800200 */
.L_x_38:
[----:B------:R-:W-:-:S04]  /*24d0*/  UIADD3 UR15, UPT, UPT, UR15, 0x1, URZ ;  /* 0x000000010f0f7890 */ /* 0x000fc8000fffe0ff */
[----:B------:R-:W-:-:S09]  /*24e0*/  UISETP.NE.AND UP0, UPT, UR15, UR26, UPT ;  /* 0x0000001a0f00728c */ /* 0x000fd2000bf05270 */
[----:B------:R-:W-:Y:S05]  /*24f0*/  BRA.U UP0, `(.L_x_40) ;  /* 0xfffffff900e07547 */ /* 0x000fea000b83ffff */
.L_x_32:
[C---:B-1----:R-:W-:Y:S01]  /*2500*/  LEA R3, R11.reuse, UR57, 0x3 ;  /* 0x000000390b037c11 */ /* 0x042fe2000f8e18ff */
[----:B------:R-:W-:Y:S01]  /*2510*/  NOP ;  /* 0x0000000000007918 */ /* 0x000fe20000000000 */
[----:B--2---:R-:W-:Y:S02]  /*2520*/  SHF.L.U32 R0, R10, 0x1f, RZ ;  /* 0x0000001f0a007819 */ /* 0x004fe400000006ff */
[----:B------:R-:W-:Y:S02]  /*2530*/  LEA R5, R11, UR57, 0x4 ;  /* 0x000000390b057c11 */ /* 0x000fe4000f8e20ff */
[----:B----4-:R-:W1:Y:S02]  /*2540*/  SYNCS.PHASECHK.TRANS64.TRYWAIT P0, [R3+URZ+0x60], R0 ;  /* 0x00006000030075a7 */ /* 0x010e6400080011ff */
[----:B-1----:R-:W-:Y:S05]  /*2550*/  @!P0 BRA `(.L_x_41) ;  /* 0x0000010c00888947 */ /* 0x002fea0003800000 */
.L_x_192:
[----:B------:R-:W2:Y:S01]  /*2560*/  LDS.128 R4, [R5+0xc0] ;  /* 0x0000c00005047984 */ /* 0x000ea20000000c00 */
[----:B------:R-:W-:Y:S01]  /*2570*/  UISETP.GE.AND UP0, UPT, UR45, 0x1, UPT ;  /* 0x000000012d00788c */ /* 0x000fe2000bf06270 */
[----:B------:R-:W-:Y:S01]  /*2580*/  @!PT LDS RZ, [RZ] ;  /* 0x00000000fffff984 */ /* 0x000fe20000000800 */
[----:B------:R-:W-:Y:S01]  /*2590*/  @!PT LDS RZ, [RZ] ;  /* 0x00000000fffff984 */ /* 0x000fe20000000800 */
[----:B------:R-:W-:Y:S01]  /*25a0*/  @!PT LDS RZ, [RZ] ;  /* 0x00000000fffff984 */ /* 0x000fe20000000800 */
[----:B------:R-:W-:Y:S01]  /*25b0*/  @!PT LDS RZ, [RZ] ;  /* 0x00000000fffff984 */ /* 0x000fe20000000800 */
[----:B------:R4:W-:Y:S06]  /*25c0*/  MEMBAR.ALL.CTA ;  /* 0x0000000000007992 */ /* 0x0009ec0000008000 */
[----:B----4-:R-:W4:Y:S01]  /*25d0*/  FENCE.VIEW.ASYNC.S ;  /* 0x00000000000073c6 */ /* 0x010f220000000000 */
[----:B--2---:R-:W-:-:S13]  /*25e0*/  LOP3.LUT P0, RZ, R6, 0x1, RZ, 0xc0, !PT ;  /* 0x0000000106ff7812 */ /* 0x004fda000780c0ff */
[----:B----4-:R-:W-:Y:S01]  /*25f0*/  VOTEU.ANY UP1, P0 ;  /* 0x0000000000ff7886 */ /* 0x010fe20000020100 */
[----:B------:R-:W-:-:S13]  /*2600*/  PLOP3.LUT P0, PT, PT, PT, UP1, 0x80, 0x8 ;  /* 0x000000000008781c */ /* 0x000fda0003f0f018 */
[----:B-1----:R-:W-:Y:S02]  /*2610*/  @P0 LOP3.LUT R0, R5, 0xffff, RZ, 0xc0, !PT ;  /* 0x0000ffff05000812 */ /* 0x002fe400078ec0ff */
[----:B---3--:R-:W-:Y:S02]  /*2620*/  @P0 MOV R2, R4 ;  /* 0x0000000400020202 */ /* 0x008fe40000000f00 */
[----:B------:R-:W-:Y:S01]  /*2630*/  @P0 R2UR UR5, R0 ;  /* 0x00000000000502ca */ /* 0x000fe200000e0000 */
[----:B------:R-:W-:Y:S01]  /*2640*/  VIADD R0, R3, 0x70 ;  /* 0x0000007003007836 */ /* 0x000fe20000000000 */
[----:B------:R-:W-:Y:S02]  /*2650*/  @P0 SHF.R.U32.HI R4, RZ, 0x10, R5 ;  /* 0x00000010ff040819 */ /* 0x000fe40000011605 */
[----:B------:R-:W-:Y:S02]  /*2660*/  @P0 R2UR UR6, R2 ;  /* 0x00000000020602ca */ /* 0x000fe400000e0000 */
[----:B------:R-:W-:-:S02]  /*2670*/  PRMT R0, RZ, 0x654, R0 ;  /* 0x00000654ff007816 */ /* 0x000fc40000000000 */
[----:B------:R-:W-:Y:S02]  /*2680*/  @P0 R2UR UR4, R4 ;  /* 0x00000000040402ca */ /* 0x000fe400000e0000 */
[----:B------:R1:W-:Y:S03]  /*2690*/  SYNCS.ARRIVE.TRANS64.RED.A1T0 RZ, [R0+URZ], RZ ;  /* 0x000000ff00ff79a7 */ /* 0x0003e600081004ff */
[----:B------:R-:W-:-:S04]  /*26a0*/  @UP1 UMOV UR61, UR5 ;  /* 0x00000005003d1c82 */ /* 0x000fc80008000000 */
[----:B------:R-:W-:-:S04]  /*26b0*/  @UP1 UMOV UR62, UR6 ;  /* 0x00000006003e1c82 */ /* 0x000fc80008000000 */
[----:B------:R-:W-:Y:S01]  /*26c0*/  @UP1 UMOV UR60, UR4 ;  /* 0x00000004003c1c82 */ /* 0x000fe20008000000 */
[----:B------:R-:W-:Y:S05]  /*26d0*/  BRA.U !UP0, `(.L_x_42) ;  /* 0x0000000108d47547 */ /* 0x000fea000b800000 */
[----:B------:R-:W2:Y:S01]  /*26e0*/  LDCU.128 UR12, c[0x0][0xf10] ;  /* 0x0001e200ff0c77ac */ /* 0x000ea20008000c00 */
[----:B------:R-:W3:Y:S01]  /*26f0*/  LDCU UR21, c[0x0][0xf20] ;  /* 0x0001e400ff1577ac */ /* 0x000ee20008000800 */
[----:B------:R-:W4:Y:S01]  /*2700*/  LDCU UR20, c[0x0][0xf0c] ;  /* 0x0001e180ff1477ac */ /* 0x000f220008000800 */
[----:B------:R-:W1:Y:S01]  /*2710*/  LDCU.64 UR8, c[0x0][0xf28] ;  /* 0x0001e500ff0877ac */ /* 0x000e620008000a00 */
[----:B------:R-:W-:Y:S02]  /*2720*/  UISETP.NE.AND UP3, UPT, UR45, 0x1, UPT ;  /* 0x000000012d00788c */ /* 0x000fe4000bf65270 */
[----:B--2---:R-:W-:Y:S02]  /*2730*/  UIMAD.WIDE.U32 UR6, UR63, UR15, URZ ;  /* 0x0000000f3f0672a5 */ /* 0x004fe4000f8e00ff */
[----:B------:R-:W-:Y:S02]  /*2740*/  UIMAD.WIDE.U32 UR4, UR69, UR12, URZ ;  /* 0x0000000c450472a5 */ /* 0x000fe4000f8e00ff */
[----:B------:R-:W-:-:S02]  /*2750*/  UISETP.NE.AND UP0, UPT, UR14, 0x1, UPT ;  /* 0x000000010e00788c */ /* 0x000fc4000bf05270 */
[----:B------:R-:W-:Y:S01]  /*2760*/  UIMAD.WIDE.U32 UR18, UR61, UR15, URZ ;  /* 0x0000000f3d1272a5 */ /* 0x000fe2000f8e00ff */
[----:B------:R-:W-:Y:S02]  /*2770*/  UMOV UR6, UR7 ;  /* 0x0000000700067c82 */ /* 0x000fe40008000000 */
[----:B------:R-:W-:Y:S01]  /*2780*/  UMOV UR4, UR5 ;  /* 0x0000000500047c82 */ /* 0x000fe20008000000 */
[----:B---3--:R-:W-:Y:S02]  /*2790*/  USHF.R.U32.HI UR6, URZ, UR21, UR6 ;  /* 0x00000015ff067299 */ /* 0x008fe40008011606 */
[----:B----4-:R-:W-:Y:S02]  /*27a0*/  UISETP.NE.AND UP2, UPT, UR20, 0x1, UPT ;  /* 0x000000011400788c */ /* 0x010fe4000bf45270 */
[----:B------:R-:W-:Y:S02]  /*27b0*/  USHF.R.U32.HI UR4, URZ, UR13, UR4 ;  /* 0x0000000dff047299 */ /* 0x000fe40008011604 */
[----:B------:R-:W-:-:S02]  /*27c0*/  USEL UR5, UR63, UR6, !UP0 ;  /* 0x000000063f057287 */ /* 0x000fc4000c000000 */
[----:B------:R-:W-:Y:S02]  /*27d0*/  USEL UR6, UR69, UR4, !UP2 ;  /* 0x0000000445067287 */ /* 0x000fe4000d000000 */
[----:B-1----:R-:W-:Y:S01]  /*27e0*/  UIMAD.WIDE.U32 UR10, UR5, UR8, URZ ;  /* 0x00000008050a72a5 */ /* 0x002fe2000f8e00ff */
[----:B------:R-:W-:Y:S01]  /*27f0*/  UMOV UR4, UR19 ;  /* 0x0000001300047c82 */ /* 0x000fe20008000000 */
[----:B------:R-:W-:Y:S02]  /*2800*/  UIMAD.WIDE.U32 UR16, UR62, UR12, URZ ;  /* 0x0000000c3e1072a5 */ /* 0x000fe4000f8e00ff */
[----:B------:R-:W-:-:S03]  /*2810*/  UIMAD.WIDE.U32 UR18, UR6, UR8, URZ ;  /* 0x00000008061272a5 */ /* 0x000fc6000f8e00ff */
[----:B------:R-:W-:Y:S01]  /*2820*/  UMOV UR10, UR11 ;  /* 0x0000000b000a7c82 */ /* 0x000fe20008000000 */
[----:B------:R-:W-:Y:S02]  /*2830*/  USHF.R.U32.HI UR4, URZ, UR21, UR4 ;  /* 0x00000015ff047299 */ /* 0x000fe40008011604 */
[----:B------:R-:W-:Y:S01]  /*2840*/  @UP3 USHF.R.U32.HI UR5, URZ, UR9, UR10 ;  /* 0x00000009ff053299 */ /* 0x000fe2000801160a */
[----:B------:R-:W-:Y:S01]  /*2850*/  UMOV UR16, UR17 ;  /* 0x0000001100107c82 */ /* 0x000fe20008000000 */
[----:B------:R-:W-:Y:S01]  /*2860*/  UMOV UR18, UR19 ;  /* 0x0000001300127c82 */ /* 0x000fe20008000000 */
[----:B------:R-:W-:Y:S02]  /*2870*/  USHF.R.U32.HI UR13, URZ, UR13, UR16 ;  /* 0x0000000dff0d7299 */ /* 0x000fe40008011610 */
[----:B------:R-:W-:Y:S02]  /*2880*/  USEL UR4, UR61, UR4, !UP0 ;  /* 0x000000043d047287 */ /* 0x000fe4000c000000 */
[----:B------:R-:W-:-:S02]  /*2890*/  @UP3 USHF.R.U32.HI UR6, URZ, UR9, UR18 ;  /* 0x00000009ff063299 */ /* 0x000fc40008011612 */
[----:B------:R-:W-:Y:S02]  /*28a0*/  UIMAD UR7, UR45, UR5, URZ ;  /* 0x000000052d0772a4 */ /* 0x000fe4000f8e02ff */
[----:B------:R-:W-:Y:S02]  /*28b0*/  USEL UR5, UR62, UR13, !UP2 ;  /* 0x0000000d3e057287 */ /* 0x000fe4000d000000 */
[----:B------:R-:W-:Y:S02]  /*28c0*/  UIMAD UR10, UR45, UR6, URZ ;  /* 0x000000062d0a72a4 */ /* 0x000fe4000f8e02ff */
[----:B------:R-:W-:Y:S02]  /*28d0*/  UISETP.GE.AND UP0, UPT, UR4, UR7, UPT ;  /* 0x000000070400728c */ /* 0x000fe4000bf06270 */
[----:B------:R-:W-:Y:S02]  /*28e0*/  UIMAD.WIDE.U32 UR12, UR4, UR8, URZ ;  /* 0x00000008040c72a5 */ /* 0x000fe4000f8e00ff */
[----:B------:R-:W-:-:S02]  /*28f0*/  UISETP.GE.OR UP0, UPT, UR5, UR10, UP0 ;  /* 0x0000000a0500728c */ /* 0x000fc40008706670 */
        /* <DEDUP_REMOVED lines=19> */
.L_x_42:
[----:B------:R-:W2:Y:S02]  /*2a30*/  LDCU UR4, c[0x0][0xf30] ;  /* 0x0001e600ff0477ac */ /* 0x000ea40008000800 */
[----:B--2---:R-:W-:-:S09]  /*2a40*/  UISETP.NE.AND UP0, UPT, UR4, 0x1, UPT ;  /* 0x000000010400788c */ /* 0x004fd2000bf05270 */
[----:B------:R-:W-:Y:S05]  /*2a50*/  BRA.U UP0, `(.L_x_43) ;  /* 0x0000000100447547 */ /* 0x000fea000b800000 */
        /* <DEDUP_REMOVED lines=17> */
.L_x_43:
[----:B------:R-:W-:Y:S01]  /*2b70*/  VIADD R11, R11, 0x1 ;  /* 0x000000010b0b7836 */ /* 0x000fe20000000000 */
[----:B------:R-:W-:Y:S02]  /*2b80*/  R2UR UR5, R178 ;  /* 0x00000000b20572ca */ /* 0x000fe400000e0000 */
[----:B------:R-:W-:Y:S02]  /*2b90*/  R2UR UR4, R179 ;  /* 0x00000000b30472ca */ /* 0x000fe400000e0000 */
[C---:B------:R-:W-:Y:S02]  /*2ba0*/  ISETP.NE.AND P0, PT, R11.reuse, 0x2, PT ;  /* 0x000000020b00780c */ /* 0x040fe40003f05270 */
[----:B------:R-:W-:Y:S02]  /*2bb0*/  PLOP3.LUT P1, PT, PT, PT, PT, 0x80, 0x8 ;  /* 0x000000000008781c */ /* 0x000fe40003f2f070 */
[----:B------:R-:W-:Y:S02]  /*2bc0*/  SEL R3, RZ, 0x1, P0 ;  /* 0x00000001ff037807 */ /* 0x000fe40000000000 */
[----:B------:R-:W-:-:S02]  /*2bd0*/  SEL R11, R11, RZ, P0 ;  /* 0x000000ff0b0b7207 */ /* 0x000fc40000000000 */
[----:B------:R-:W-:Y:S01]  /*2be0*/  LOP3.LUT R10, R10, R3, RZ, 0x3c, !PT ;  /* 0x000000030a0a7212 */ /* 0x000fe200078e3cff */
[----:B------:R-:W-:Y:S02]  /*2bf0*/  UIADD3 UR20, UPT, UPT, UR61, UR5, URZ ;  /* 0x000000053d147290 */ /* 0x000fe4000fffe0ff */
[----:B------:R-:W-:Y:S01]  /*2c00*/  UIADD3 UR36, UPT, UPT, UR62, UR4, URZ ;  /* 0x000000043e247290 */ /* 0x000fe2000fffe0ff */
[----:B------:R-:W-:Y:S11]  /*2c10*/  BRA.U UP1, `(.L_x_44) ;  /* 0xffffffed01a47547 */ /* 0x000ff6000b83ffff */
[----:B-1----:R-:W-:-:S07]  /*2c20*/  MOV R0, UR57 ;  /* 0x0000003900007c02 */ /* 0x002fce0008000f00 */
.L_x_45:
[----:B-1----:R-:W-:-:S04]  /*2c30*/  SHF.L.U32 R3, R12, 0x1f, RZ ;  /* 0x0000001f0c037819 */ /* 0x002fc800000006ff */
[----:B------:R1:W2:Y:S03]  /*2c40*/  SYNCS.PHASECHK.TRANS64.TRYWAIT P0, [R0+URZ+0x8], R3 ;  /* 0x00000803000075a7 */ /* 0x0002a600080011ff */
[----:B--2---:R-:W-:Y:S05]  /*2c50*/  @!P0 NANOSLEEP.SYNCS 0x989680 ;  /* 0x009896800000895d */ /* 0x004fea0003900000 */
[----:B------:R-:W2:Y:S02]  /*2c60*/  @!P0 SYNCS.PHASECHK.TRANS64 P0, [R0+URZ+0x8], R3 ;  /* 0x00000803000085a7 */ /* 0x000ea400080010ff */
[----:B--2---:R-:W-:Y:S05]  /*2c70*/  @P0 EXIT ;  /* 0x000000000000094d */ /* 0x004fea0003800000 */
[----:B------:R-:W-:Y:S05]  /*2c80*/  BRA `(.L_x_45) ;  /* 0xfffffffc00e87947 */ /* 0x000fea000383ffff */
.L_x_22:
[----:B------:R-:W2:Y:S02]  /*2c90*/  S2UR UR4, SR_CgaCtaId ;  /* 0x00000000000479c3 */ /* 0x000ea40000008800 */
[----:B--2---:R-:W-:-:S04]  /*2ca0*/  UISETP.NE.AND UP0, UPT, UR4, URZ, UPT ;  /* 0x000000ff0400728c */ /* 0x004fc8000bf05270 */
[----:B------:R-:W-:-:S09]  /*2cb0*/  UISETP.NE.OR UP0, UPT, UR21, 0x1, UP0 ;  /* 0x000000011500788c */ /* 0x000fd20008705670 */
[----:B------:R-:W-:Y:S05]  /*2cc0*/  BRA.U UP0, `(.L_x_46) ;  /* 0x00000005004c7547 */ /* 0x000fea000b800000 */
[----:B------:R-:W2:Y:S01]  /*2cd0*/  S2UR UR5, SR_CgaCtaId ;  /* 0x00000000000579c3 */ /* 0x000ea20000008800 */
[----:B------:R-:W-:Y:S01]  /*2ce0*/  UMOV UR4, 0x400 ;  /* 0x0000040000047882 */ /* 0x000fe20000000000 */
[----:B------:R-:W-:Y:S01]  /*2cf0*/  ISETP.GE.U32.AND P2, PT, R2, 0x8, PT ;  /* 0x000000080200780c */ /* 0x000fe20003f46070 */
[----:B------:R-:W-:Y:S01]  /*2d00*/  IMAD.MOV.U32 R12, RZ, RZ, 0x1 ;  /* 0x00000001ff0c7424 */ /* 0x000fe200078e00ff */
[----:B------:R-:W-:Y:S02]  /*2d10*/  CS2R R10, SRZ ;  /* 0x00000000000a7805 */ /* 0x000fe4000001ff00 */
[----:B------:R-:W-:Y:S01]  /*2d20*/  CS2R R8, SRZ ;  /* 0x0000000000087805 */ /* 0x000fe2000001ff00 */
[----:B--2---:R-:W-:-:S03]  /*2d30*/  ULEA UR6, UR5, UR4, 0x18 ;  /* 0x0000000405067291 */ /* 0x004fc6000f8ec0ff */
[----:B------:R-:W-:-:S09]  /*2d40*/  UMOV UR5, URZ ;  /* 0x000000ff00057c82 */ /* 0x000fd20008000000 */
.L_x_50:
[----:B------:R-:W-:Y:S02]  /*2d50*/  LEA R0, R8, UR6, 0x3 ;  /* 0x0000000608007c11 */ /* 0x000fe4000f8e18ff */
[----:B------:R-:W-:-:S03]  /*2d60*/  SHF.L.U32 R5, R9, 0x1f, RZ ;  /* 0x0000001f09057819 */ /* 0x000fc600000006ff */
[----:B------:R-:W-:Y:S01]  /*2d70*/  VIADD R4, R0, 0xa0 ;  /* 0x000000a000047836 */ /* 0x000fe20000000000 */
[----:B------:R-:W2:Y:S02]  /*2d80*/  SYNCS.PHASECHK.TRANS64.TRYWAIT P0, [R0+URZ+0x90], R5 ;  /* 0x00009005000075a7 */ /* 0x000ea400080011ff */
[----:B--2---:R-:W-:Y:S05]  /*2d90*/  @!P0 BRA `(.L_x_47) ;  /* 0x00000104008c8947 */ /* 0x004fea0003800000 */
.L_x_193:
[----:B------:R-:W-:Y:S01]  /*2da0*/  ULEA UR4, UR5, UR6, 0x3 ;  /* 0x0000000605047291 */ /* 0x000fe2000f8e18ff */
[----:B------:R-:W-:Y:S02]  /*2db0*/  PRMT R4, RZ, 0x654, R4 ;  /* 0x00000654ff047816 */ /* 0x000fe40000000004 */
[----:B--2---:R-:W-:Y:S01]  /*2dc0*/  SHF.L.U32 R5, R12, 0x1f, RZ ;  /* 0x0000001f0c057819 */ /* 0x004fe200000006ff */
[----:B------:R-:W-:Y:S01]  /*2dd0*/  UIADD3 UR7, UPT, UPT, UR4, 0x60, URZ ;  /* 0x0000006004077890 */ /* 0x000fe2000fffe0ff */
[----:B------:R2:W-:Y:S05]  /*2de0*/  SYNCS.ARRIVE.TRANS64.RED.A1T0 RZ, [R4+URZ], RZ ;  /* 0x000000ff04ff79a7 */ /* 0x0005ea00081004ff */
[----:B------:R-:W-:Y:S01]  /*2df0*/  IMAD.U32 R7, RZ, RZ, UR7 ;  /* 0x00000007ff077e24 */ /* 0x000fe2000f8e00ff */
[----:B------:R-:W3:Y:S04]  /*2e00*/  SYNCS.PHASECHK.TRANS64.TRYWAIT P0, [UR4+0x70], R5 ;  /* 0x00007005ff0075a7 */ /* 0x000ee80008001104 */
[----:B------:R-:W-:Y:S01]  /*2e10*/  PRMT R6, R2, 0x654, R7 ;  /* 0x0000065402067816 */ /* 0x000fe20000000007 */
[----:B--2---:R-:W-:Y:S01]  /*2e20*/  @!P2 IMAD.MOV.U32 R4, RZ, RZ, 0x10 ;  /* 0x00000010ff04a424 */ /* 0x004fe200078e00ff */
[----:B---3--:R-:W-:Y:S06]  /*2e30*/  @!P0 BRA `(.L_x_48) ;  /* 0x0000010400788947 */ /* 0x008fec0003800000 */
.L_x_195:
[----:B------:R-:W-:Y:S01]  /*2e40*/  ULEA UR8, UR5, UR6, 0x4 ;  /* 0x0000000605087291 */ /* 0x000fe2000f8e20ff */
[----:B------:R-:W-:Y:S01]  /*2e50*/  SEL R3, R6, R3, !P2 ;  /* 0x0000000306037207 */ /* 0x000fe20005000000 */
[----:B------:R-:W-:Y:S01]  /*2e60*/  UIADD3 UR9, UPT, UPT, UR4, 0x60, URZ ;  /* 0x0000006004097890 */ /* 0x000fe2000fffe0ff */
[----:B--2---:R-:W-:Y:S01]  /*2e70*/  LEA R0, R11, UR6, 0x3 ;  /* 0x000000060b007c11 */ /* 0x004fe2000f8e18ff */
[----:B------:R-:W-:Y:S01]  /*2e80*/  UIADD3 UR8, UPT, UPT, UR8, 0xc0, URZ ;  /* 0x000000c008087890 */ /* 0x000fe2000fffe0ff */
[----:B------:R-:W-:Y:S01]  /*2e90*/  SHF.L.U32 R5, R10, 0x1f, RZ ;  /* 0x0000001f0a057819 */ /* 0x000fe200000006ff */
[----:B------:R2:W-:Y:S01]  /*2ea0*/  @!P2 SYNCS.ARRIVE.TRANS64.RED RZ, [R3+URZ], R4 ;  /* 0x0000000403ffa9a7 */ /* 0x0005e200080004ff */
[----:B------:R-:W-:Y:S01]  /*2eb0*/  UIADD3 UR4, UPT, UPT, UR5, 0x1, URZ ;  /* 0x0000000105047890 */ /* 0x000fe2000fffe0ff */
[----:B------:R-:W-:-:S03]  /*2ec0*/  VIADD R8, R8, 0x1 ;  /* 0x0000000108087836 */ /* 0x000fc60000000000 */
[----:B------:R-:W-:Y:S02]  /*2ed0*/  UISETP.NE.AND UP0, UPT, UR4, 0x2, UPT ;  /* 0x000000020400788c */ /* 0x000fe4000bf05270 */
[----:B------:R-:W-:Y:S06]  /*2ee0*/  UGETNEXTWORKID.BROADCAST [UR8], [UR9] ;  /* 0x00000000080073ca */ /* 0x000fec0008000100 */
[----:B------:R-:W-:Y:S01]  /*2ef0*/  USEL UR7, URZ, 0x1, UP0 ;  /* 0x00000001ff077887 */ /* 0x000fe20008000000 */
[----:B------:R-:W-:Y:S01]  /*2f00*/  ISETP.NE.AND P0, PT, R8, 0x2, PT ;  /* 0x000000020800780c */ /* 0x000fe20003f05270 */
[----:B------:R-:W-:Y:S01]  /*2f10*/  USEL UR5, UR4, URZ, UP0 ;  /* 0x000000ff04057287 */ /* 0x000fe20008000000 */
[----:B------:R-:W3:Y:S03]  /*2f20*/  SYNCS.PHASECHK.TRANS64.TRYWAIT P1, [R0+URZ+0x60], R5 ;  /* 0x00006005000075a7 */ /* 0x000ee600080211ff */
[----:B------:R-:W-:Y:S01]  /*2f30*/  LOP3.LUT R12, R12, UR7, RZ, 0x3c, !PT ;  /* 0x000000070c0c7c12 */ /* 0x000fe2000f8e3cff */
[----:B--23--:R-:W-:Y:S07]  /*2f40*/  @!P1 BRA `(.L_x_49) ;  /* 0x00000104004c9947 */ /* 0x00cfee0003800000 */
.L_x_196:
[C---:B------:R-:W-:Y:S01]  /*2f50*/  LEA R4, R11.reuse, UR6, 0x4 ;  /* 0x000000060b047c11 */ /* 0x040fe2000f8e20ff */
[----:B--2---:R-:W-:Y:S01]  /*2f60*/  VIADD R0, R0, 0x70 ;  /* 0x0000007000007836 */ /* 0x004fe20000000000 */
[----:B------:R-:W-:Y:S01]  /*2f70*/  SEL R8, R8, RZ, P0 ;  /* 0x000000ff08087207 */ /* 0x000fe20000000000 */
[----:B------:R-:W-:-:S03]  /*2f80*/  VIADD R11, R11, 0x1 ;  /* 0x000000010b0b7836 */ /* 0x000fc60000000000 */
[----:B------:R-:W2:Y:S01]  /*2f90*/  LDS.128 R4, [R4+0xc0] ;  /* 0x0000c00004047984 */ /* 0x000ea20000000c00 */
[----:B------:R-:W-:Y:S02]  /*2fa0*/  PRMT R0, RZ, 0x654, R0 ;  /* 0x00000654ff007816 */ /* 0x000fe40000000000 */
[C---:B------:R-:W-:Y:S01]  /*2fb0*/  ISETP.NE.AND P1, PT, R11.reuse, 0x2, PT ;  /* 0x000000020b00780c */ /* 0x040fe20003f25270 */
[----:B------:R-:W-:Y:S01]  /*2fc0*/  @!PT LDS RZ, [RZ] ;  /* 0x00000000fffff984 */ /* 0x000fe20000000800 */
[----:B------:R-:W-:Y:S01]  /*2fd0*/  @!PT LDS RZ, [RZ] ;  /* 0x00000000fffff984 */ /* 0x000fe20000000800 */
[----:B------:R-:W-:Y:S01]  /*2fe0*/  @!PT LDS RZ, [RZ] ;  /* 0x00000000fffff984 */ /* 0x000fe20000000800 */
[----:B------:R-:W-:Y:S01]  /*2ff0*/  @!PT LDS RZ, [RZ] ;  /* 0x00000000fffff984 */ /* 0x000fe20000000800 */
[----:B------:R3:W-:Y:S06]  /*3000*/  MEMBAR.ALL.CTA ;  /* 0x0000000000007992 */ /* 0x0007ec0000008000 */
[----:B---3--:R-:W3:Y:S01]  /*3010*/  FENCE.VIEW.ASYNC.S ;  /* 0x00000000000073c6 */ /* 0x008ee20000000000 */
[----:B------:R-:W-:Y:S01]  /*3020*/  SEL R11, R11, RZ, P1 ;  /* 0x000000ff0b0b7207 */ /* 0x000fe20000800000 */
[----:B---3--:R3:W-:Y:S01]  /*3030*/  SYNCS.ARRIVE.TRANS64.RED.A1T0 RZ, [R0+URZ], RZ ;  /* 0x000000ff00ff79a7 */ /* 0x0087e200081004ff */
[----:B--2---:R-:W-:-:S02]  /*3040*/  LOP3.LUT P3, RZ, R6, 0x1, RZ, 0xc0, !PT ;  /* 0x0000000106ff7812 */ /* 0x004fc4000786c0ff */
[----:B------:R-:W-:-:S04]  /*3050*/  SEL R5, RZ, 0x1, P1 ;  /* 0x00000001ff057807 */ /* 0x000fc80000800000 */
[----:B------:R-:W-:Y:S02]  /*3060*/  LOP3.LUT R10, R10, R5, RZ, 0x3c, !PT ;  /* 0x000000050a0a7212 */ /* 0x000fe400078e3cff */
[----:B---3--:R-:W-:-:S04]  /*3070*/  SEL R0, RZ, 0x1, P0 ;  /* 0x00000001ff007807 */ /* 0x008fc80000000000 */
[----:B------:R-:W-:Y:S01]  /*3080*/  LOP3.LUT R9, R9, R0, RZ, 0x3c, !PT ;  /* 0x0000000009097212 */ /* 0x000fe200078e3cff */
[----:B------:R-:W-:Y:S06]  /*3090*/  @P3 BRA `(.L_x_50) ;  /* 0xfffffffc002c3947 */ /* 0x000fec000383ffff */
[----:B------:R-:W-:Y:S01]  /*30a0*/  ULEA UR4, UR5, UR6, 0x3 ;  /* 0x0000000605047291 */ /* 0x000fe2000f8e18ff */
[----:B------:R-:W-:-:S08]  /*30b0*/  SHF.L.U32 R3, R12, 0x1f, RZ ;  /* 0x0000001f0c037819 */ /* 0x000fd000000006ff */
[----:B------:R-:W2:Y:S02]  /*30c0*/  SYNCS.PHASECHK.TRANS64 P0, [UR4+0x70], R3 ;  /* 0x00007003ff0075a7 */ /* 0x000ea40008001004 */
[----:B--2---:R-:W-:Y:S05]  /*30d0*/  @P0 BRA `(.L_x_51) ;  /* 0x0000000000080947 */ /* 0x004fea0003800000 */
[----:B------:R-:W2:Y:S02]  /*30e0*/  SYNCS.PHASECHK.TRANS64.TRYWAIT P0, [UR4+0x70], R3 ;  /* 0x00007003ff0075a7 */ /* 0x000ea40008001104 */
[----:B--2---:R-:W-:Y:S05]  /*30f0*/  @!P0 BRA `(.L_x_52) ;  /* 0x0000010000f48947 */ /* 0x004fea0003800000 */
.L_x_51:
[----:B------:R-:W-:-:S04]  /*3100*/  UIADD3 UR7, UPT, UPT, UR5, 0x1, URZ ;  /* 0x0000000105077890 */ /* 0x000fc8000fffe0ff */
[----:B------:R-:W-:-:S04]  /*3110*/  UISETP.NE.AND UP0, UPT, UR7, 0x2, UPT ;  /* 0x000000020700788c */ /* 0x000fc8000bf05270 */
[----:B------:R-:W-:Y:S02]  /*3120*/  USEL UR8, URZ, 0x1, UP0 ;  /* 0x00000001ff087887 */ /* 0x000fe40008000000 */
[----:B------:R-:W-:-:S04]  /*3130*/  USEL UR7, UR7, URZ, UP0 ;  /* 0x000000ff07077287 */ /* 0x000fc80008000000 */
[----:B------:R-:W-:Y:S01]  /*3140*/  ULEA UR7, UR7, UR6, 0x3 ;  /* 0x0000000607077291 */ /* 0x000fe2000f8e18ff */
[----:B--2---:R-:W-:-:S04]  /*3150*/  LOP3.LUT R3, R12, UR8, RZ, 0x3c, !PT ;  /* 0x000000080c037c12 */ /* 0x004fc8000f8e3cff */
[----:B------:R-:W-:-:S04]  /*3160*/  SHF.L.U32 R0, R3, 0x1f, RZ ;  /* 0x0000001f03007819 */ /* 0x000fc800000006ff */
[----:B------:R-:W2:Y:S02]  /*3170*/  SYNCS.PHASECHK.TRANS64 P0, [UR7+0x70], R0 ;  /* 0x00007000ff0075a7 */ /* 0x000ea40008001007 */
[----:B-12---:R-:W-:Y:S05]  /*3180*/  @P0 EXIT ;  /* 0x000000000000094d */ /* 0x006fea0003800000 */
[----:B------:R-:W-:Y:S02]  /*3190*/  SHF.L.U32 R3, R3, 0x1f, RZ ;  /* 0x0000001f03037819 */ /* 0x000fe400000006ff */
[----:B------:R-:W-:-:S07]  /*31a0*/  MOV R0, UR7 ;  /* 0x0000000700007c02 */ /* 0x000fce0008000f00 */
.L_x_53:
[----:B-1----:R1:W2:Y:S02]  /*31b0*/  SYNCS.PHASECHK.TRANS64.TRYWAIT P0, [R0+URZ+0x70], R3 ;  /* 0x00007003000075a7 */ /* 0x0022a400080011ff */
[----:B--2---:R-:W-:Y:S05]  /*31c0*/  @!P0 NANOSLEEP.SYNCS 0x989680 ;  /* 0x009896800000895d */ /* 0x004fea0003900000 */
[----:B------:R-:W2:Y:S02]  /*31d0*/  @!P0 SYNCS.PHASECHK.TRANS64 P0, [R0+URZ+0x70], R3 ;  /* 0x00007003000085a7 */ /* 0x000ea400080010ff */
[----:B--2---:R-:W-:Y:S05]  /*31e0*/  @P0 EXIT ;  /* 0x000000000000094d */ /* 0x004fea0003800000 */
[----:B------:R-:W-:Y:S05]  /*31f0*/  BRA `(.L_x_53) ;  /* 0xfffffffc00ec7947 */ /* 0x000fea000383ffff */
.L_x_46:
[----:B------:R-:W-:Y:S05]  /*3200*/  BRA.U UP5, `(.L_x_54) ;  /* 0x0000001d05247547 */ /* 0x000fea000b800000 */
[----:B------:R-:W2:Y:S01]  /*3210*/  S2UR UR7, SR_CgaCtaId ;  /* 0x00000000000779c3 */ /* 0x000ea20000008800 */
[----:B------:R-:W-:Y:S01]  /*3220*/  UMOV UR4, 0x40 ;  /* 0x0000004000047882 */ /* 0x000fe20000000000 */
[----:B------:R-:W-:Y:S01]  /*3230*/  NOP ;  /* 0x0000000000007918 */ /* 0x000fe20000000000 */
[----:B------:R-:W-:Y:S01]  /*3240*/  UMOV UR6, 0x400 ;  /* 0x0000040000067882 */ /* 0x000fe20000000000 */
[----:B--2---:R-:W-:Y:S02]  /*3250*/  ULEA UR5, UR7, UR4, 0x18 ;  /* 0x0000000407057291 */ /* 0x004fe4000f8ec0ff */
[----:B------:R-:W-:-:S07]  /*3260*/  ULEA UR6, UR7, UR6, 0x18 ;  /* 0x0000000607067291 */ /* 0x000fce000f8ec0ff */
[----:B------:R-:W2:Y:S02]  /*3270*/  LDS.U8 R2, [UR5+0x1c] ;  /* 0x00001c05ff027984 */ /* 0x000ea40008000000 */
[----:B--2---:R-:W-:-:S13]  /*3280*/  ISETP.NE.AND P0, PT, R2, RZ, PT ;  /* 0x000000ff0200720c */ /* 0x004fda0003f05270 */
[----:B------:R-:W-:Y:S05]  /*3290*/  @P0 BRA `(.L_x_55) ;  /* 0x0000000000580947 */ /* 0x000fea0003800000 */
[----:B------:R-:W-:-:S13]  /*32a0*/  ELECT P0, URZ, PT ;  /* 0x0000000000ff782f */ /* 0x000fda0003800000 */
[----:B------:R-:W-:Y:S05]  /*32b0*/  @!P0 BRA `(.L_x_56) ;  /* 0x0000000000608947 */ /* 0x000fea0003800000 */
[----:B------:R-:W-:Y:S01]  /*32c0*/  UMOV UR4, 0x10 ;  /* 0x0000001000047882 */ /* 0x000fe20000000000 */
[----:B------:R-:W-:Y:S01]  /*32d0*/  HFMA2 R2, -RZ, RZ, 0, 5.9604644775390625e-08 ;  /* 0x00000001ff027431 */ /* 0x000fe200000001ff */
[----:B------:R-:W-:-:S03]  /*32e0*/  MOV R3, 0xffff ;  /* 0x0000ffff00037802 */ /* 0x000fc60000000f00 */
[----:B------:R-:W-:Y:S04]  /*32f0*/  DEPBAR.LE SB2, 0x36 ;  /* 0x0000ad800000791a */ /* 0x000fe80000000000 */
[----:B------:R-:W2:Y:S02]  /*3300*/  UTCATOMSWS.FIND_AND_SET.ALIGN UP0, UR4, UR4 ;  /* 0x00000004000475e3 */ /* 0x000ea40008000800 */
[----:B--2---:R-:W-:Y:S01]  /*3310*/  MOV R4, UR4 ;  /* 0x0000000400047c02 */ /* 0x004fe20008000f00 */
[----:B------:R-:W-:Y:S06]  /*3320*/  BRA.U UP0, `(.L_x_57) ;  /* 0x0000000100187547 */ /* 0x000fec000b800000 */
.L_x_58:
[----:B------:R-:W-:Y:S05]  /*3330*/  NANOSLEEP 0x64 ;  /* 0x000000640000795d */ /* 0x000fea0003800000 */
[----:B------:R-:W-:-:S05]  /*3340*/  UMOV UR4, 0x10 ;  /* 0x0000001000047882 */ /* 0x000fca0000000000 */
[----:B------:R-:W-:Y:S04]  /*3350*/  DEPBAR.LE SB2, 0x36 ;  /* 0x0000ad800000791a */ /* 0x000fe80000000000 */
[----:B------:R-:W2:Y:S02]  /*3360*/  UTCATOMSWS.FIND_AND_SET.ALIGN UP0, UR4, UR4 ;  /* 0x00000004000475e3 */ /* 0x000ea40008000800 */
[----:B--2---:R-:W-:Y:S01]  /*3370*/  MOV R4, UR4 ;  /* 0x0000000400047c02 */ /* 0x004fe20008000f00 */
[----:B------:R-:W-:Y:S05]  /*3380*/  BRA.U !UP0, `(.L_x_58) ;  /* 0xfffffffd08e87547 */ /* 0x000fea000b83ffff */
.L_x_57:
[-C--:B------:R-:W-:Y:S02]  /*3390*/  SHF.L.U32 R3, R3, R4.reuse, RZ ;  /* 0x0000000403037219 */ /* 0x080fe400000006ff */
[----:B------:R-:W-:Y:S01]  /*33a0*/  SHF.L.U32 R2, R2, R4, RZ ;  /* 0x0000000402027219 */ /* 0x000fe200000006ff */
[----:B------:R-:W-:Y:S02]  /*33b0*/  IMAD.SHL.U32 R4, R4, 0x20, RZ ;  /* 0x0000002004047824 */ /* 0x000fe400078e00ff */
[----:B------:R2:W-:Y:S04]  /*33c0*/  ATOMS.OR RZ, [UR5+0x14], R3 ;  /* 0x00001403ffff798c */ /* 0x0005e8000b000005 */
[----:B------:R2:W-:Y:S04]  /*33d0*/  ATOMS.OR RZ, [UR5+0x18], R2 ;  /* 0x00001802ffff798c */ /* 0x0005e8000b000005 */
[----:B------:R2:W-:Y:S01]  /*33e0*/  STS [UR6+0xe0], R4 ;  /* 0x0000e004ff007988 */ /* 0x0005e20008000806 */
[----:B------:R-:W-:Y:S05]  /*33f0*/  BRA `(.L_x_56) ;  /* 0x0000000000107947 */ /* 0x000fea0003800000 */
.L_x_55:
[----:B------:R-:W-:-:S05]  /*3400*/  MOV R2, 0xffffffff ;  /* 0xffffffff00027802 */ /* 0x000fca0000000f00 */
[----:B------:R2:W-:Y:S02]  /*3410*/  STS [UR6+0xe0], R2 ;  /* 0x0000e002ff007988 */ /* 0x0005e40008000806 */
[----:B--2---:R-:W-:Y:S02]  /*3420*/  MOV R2, 0x3440 ;  /* 0x0000344000027802 */ /* 0x004fe40000000f00 */
[----:B-1---5:R-:W-:Y:S05]  /*3430*/  CALL.REL.NOINC `($__internal_1_$__cuda_sm10x_tcgen05_guardrail_trap_phase_invalid_during_alloc) ;  /* 0x0000010800c07944 */ /* 0x022fea0003c00000 */
.L_x_56:
[----:B------:R-:W-:Y:S05]  /*3440*/  WARPSYNC.ALL ;  /* 0x0000000000007948 */ /* 0x000fea0003800000 */
[----:B------:R-:W3:Y:S01]  /*3450*/  S2UR UR4, SR_CgaCtaId ;  /* 0x00000000000479c3 */ /* 0x000ee20000008800 */
[----:B------:R-:W-:Y:S01]  /*3460*/  UMOV UR6, 0x400 ;  /* 0x0000040000067882 */ /* 0x000fe20000000000 */
[----:B------:R-:W-:-:S06]  /*3470*/  NOP ;  /* 0x0000000000007918 */ /* 0x000fcc0000000000 */
[----:B------:R-:W-:Y:S06]  /*3480*/  BAR.ARV 0x6, 0xa0 ;  /* 0x0182800000007b1d */ /* 0x000fec0000002000 */
[----:B------:R-:W4:Y:S01]  /*3490*/  LDCU UR9, c[0x0][0x38c] ;  /* 0x00007180ff0977ac */ /* 0x000f220008000800 */
[----:B------:R-:W-:Y:S02]  /*34a0*/  HFMA2 R22, -RZ, RZ, 0, 0 ;  /* 0x00000000ff167431 */ /* 0x000fe400000001ff */
[----:B------:R-:W-:Y:S01]  /*34b0*/  IMAD.MOV.U32 R21, RZ, RZ, 0x1 ;  /* 0x00000001ff157424 */ /* 0x000fe200078e00ff */
[----:B--2---:R-:W-:Y:S01]  /*34c0*/  CS2R R4, SRZ ;  /* 0x0000000000047805 */ /* 0x004fe2000001ff00 */
[----:B------:R-:W-:Y:S01]  /*34d0*/  UMOV UR66, URZ ;  /* 0x000000ff00427c82 */ /* 0x000fe20008000000 */
[----:B------:R-:W-:Y:S01]  /*34e0*/  UMOV UR64, URZ ;  /* 0x000000ff00407c82 */ /* 0x000fe20008000000 */
[----:B------:R-:W-:Y:S01]  /*34f0*/  UMOV UR62, URZ ;  /* 0x000000ff003e7c82 */ /* 0x000fe20008000000 */
[----:B-1----:R-:W-:Y:S01]  /*3500*/  UMOV UR60, URZ ;  /* 0x000000ff003c7c82 */ /* 0x002fe20008000000 */
[----:B------:R-:W-:Y:S01]  /*3510*/  MOV R46, UR66 ;  /* 0x00000042002e7c02 */ /* 0x000fe20008000f00 */
[----:B------:R-:W-:Y:S01]  /*3520*/  IMAD.U32 R44, RZ, RZ, UR64 ;  /* 0x00000040ff2c7e24 */ /* 0x000fe2000f8e00ff */
[----:B---3--:R-:W-:Y:S01]  /*3530*/  ULEA UR6, UR4, UR6, 0x18 ;  /* 0x0000000604067291 */ /* 0x008fe2000f8ec0ff */
[----:B------:R-:W-:Y:S01]  /*3540*/  IMAD.U32 R42, RZ, RZ, UR62 ;  /* 0x0000003eff2a7e24 */ /* 0x000fe2000f8e00ff */
[----:B------:R-:W-:Y:S01]  /*3550*/  UMOV UR53, 0x40004040 ;  /* 0x4000404000357882 */ /* 0x000fe20000000000 */
[----:B------:R-:W-:Y:S01]  /*3560*/  IMAD.U32 R40, RZ, RZ, UR60 ;  /* 0x0000003cff287e24 */ /* 0x000fe2000f8e00ff */
[----:B------:R-:W-:-:S02]  /*3570*/  UIADD3 UR10, UPT, UPT, UR6, 0x8, URZ ;  /* 0x00000008060a7890 */ /* 0x000fc4000fffe0ff */
[----:B------:R-:W-:Y:S02]  /*3580*/  UIADD3 UR12, UPT, UPT, UR6, 0x20800, URZ ;  /* 0x00020800060c7890 */ /* 0x000fe4000fffe0ff */
[----:B----4-:R-:W-:Y:S01]  /*3590*/  UIADD3 UR9, UPT, UPT, UR9, 0xff, URZ ;  /* 0x000000ff09097890 */ /* 0x010fe2000fffe0ff */
[----:B------:R-:W1:Y:S01]  /*35a0*/  LDS R2, [UR6+0xe0] ;  /* 0x0000e006ff027984 */ /* 0x000e620008000800 */
[----:B------:R-:W-:Y:S02]  /*35b0*/  UIADD3 UR14, UPT, UPT, UR6, 0x8, URZ ;  /* 0x00000008060e7890 */ /* 0x000fe4000fffe0ff */
[----:B------:R-:W-:Y:S02]  /*35c0*/  USHF.R.S32.HI UR4, URZ, 0x1f, UR9 ;  /* 0x0000001fff047899 */ /* 0x000fe40008011409 */
[----:B------:R-:W-:Y:S02]  /*35d0*/  UIADD3 UR13, UPT, UPT, UR6, 0x80, URZ ;  /* 0x00000080060d7890 */ /* 0x000fe4000fffe0ff */
[----:B------:R-:W-:-:S02]  /*35e0*/  UIADD3 UR8, UPT, UPT, UR6, 0x8400, URZ ;  /* 0x0000840006087890 */ /* 0x000fc4000fffe0ff */
[----:B------:R-:W-:Y:S02]  /*35f0*/  UIADD3 UR7, UPT, UPT, UR6, 0x10400, URZ ;  /* 0x0001040006077890 */ /* 0x000fe4000fffe0ff */
[----:B------:R-:W-:Y:S01]  /*3600*/  UIADD3 UR11, UPT, UPT, UR6, 0x20400, URZ ;  /* 0x00020400060b7890 */ /* 0x000fe2000fffe0ff */
[----:B------:R-:W-:Y:S01]  /*3610*/  UMOV UR51, 0x40004040 ;  /* 0x4000404000337882 */ /* 0x000fe20000000000 */
[----:B------:R-:W-:Y:S01]  /*3620*/  UMOV UR49, 0x40004040 ;  /* 0x4000404000317882 */ /* 0x000fe20000000000 */
[----:B------:R-:W-:Y:S01]  /*3630*/  UMOV UR47, 0x40004040 ;  /* 0x40004040002f7882 */ /* 0x000fe20000000000 */
[----:B------:R-:W-:Y:S01]  /*3640*/  UMOV UR45, 0x40004040 ;  /* 0x40004040002d7882 */ /* 0x000fe20000000000 */
[----:B------:R-:W-:Y:S01]  /*3650*/  UMOV UR43, 0x40004040 ;  /* 0x40004040002b7882 */ /* 0x000fe20000000000 */
[----:B------:R-:W-:Y:S01]  /*3660*/  UMOV UR41, 0x40004040 ;  /* 0x4000404000297882 */ /* 0x000fe20000000000 */
[----:B------:R-:W-:Y:S01]  /*3670*/  UMOV UR39, 0x40004040 ;  /* 0x4000404000277882 */ /* 0x000fe20000000000 */
[----:B------:R-:W-:Y:S01]  /*3680*/  UMOV UR37, 0x40004040 ;  /* 0x4000404000257882 */ /* 0x000fe20000000000 */
[----:B-1----:R-:W-:Y:S01]  /*3690*/  R2UR UR5, R2 ;  /* 0x00000000020572ca */ /* 0x002fe200000e0000 */
[----:B------:R-:W-:Y:S01]  /*36a0*/  IMAD.U32 R2, RZ, RZ, UR10 ;  /* 0x0000000aff027e24 */ /* 0x000fe2000f8e00ff */
[----:B------:R-:W-:Y:S01]  /*36b0*/  ULEA.HI UR10, UR4, UR9, URZ, 0x8 ;  /* 0x00000009040a7291 */ /* 0x000fe2000f8f40ff */
[----:B------:R-:W-:Y:S01]  /*36c0*/  IMAD.U32 R2, RZ, RZ, UR14 ;  /* 0x0000000eff027e24 */ /* 0x000fe2000f8e00ff */
[----:B------:R-:W-:Y:S01]  /*36d0*/  USHF.R.U32.HI UR4, URZ, 0x4, UR12 ;  /* 0x00000004ff047899 */ /* 0x000fe2000801160c */
[----:B------:R-:W-:Y:S01]  /*36e0*/  MOV R2, UR13 ;  /* 0x0000000d00027c02 */ /* 0x000fe20008000f00 */
[----:B------:R-:W-:-:S02]  /*36f0*/  USHF.R.S32.HI UR24, URZ, 0x8, UR10 ;  /* 0x00000008ff187899 */ /* 0x000fc4000801140a */
[----:B------:R-:W-:Y:S02]  /*3700*/  ULOP3.LUT UR4, UR4, 0x3fff, URZ, 0xc0, !UPT ;  /* 0x00003fff04047892 */ /* 0x000fe4000f8ec0ff */
[----:B------:R-:W-:Y:S02]  /*3710*/  USHF.R.U32.HI UR9, URZ, 0x4, UR8 ;  /* 0x00000004ff097899 */ /* 0x000fe40008011608 */
[----:B------:R-:W-:Y:S01]  /*3720*/  USHF.R.U32.HI UR8, URZ, 0x4, UR7 ;  /* 0x00000004ff087899 */ /* 0x000fe20008011607 */
[----:B------:R-:W-:Y:S01]  /*3730*/  IMAD.U32 R9, RZ, RZ, UR24 ;  /* 0x00000018ff097e24 */ /* 0x000fe2000f8e00ff */
[----:B------:R-:W-:Y:S02]  /*3740*/  UIADD3 UR68, UPT, UPT, UR5, -0x3ffffe3c, URZ ;  /* 0xc00001c405447890 */ /* 0x000fe4000fffe0ff */
[----:B------:R-:W-:Y:S02]  /*3750*/  UIADD3 UR69, UPT, UPT, UR5, -0x3ffffe30, URZ ;  /* 0xc00001d005457890 */ /* 0x000fe4000fffe0ff */
[----:B------:R-:W-:-:S02]  /*3760*/  USHF.R.U32.HI UR7, URZ, 0x4, UR11 ;  /* 0x00000004ff077899 */ /* 0x000fc4000801160b */
[----:B------:R-:W-:Y:S01]  /*3770*/  MOV R3, UR68 ;  /* 0x0000004400037c02 */ /* 0x000fe20008000f00 */
[----:B------:R-:W-:Y:S01]  /*3780*/  ULOP3.LUT UR14, UR4, 0x10000, URZ, 0xfc, !UPT ;  /* 0x00010000040e7892 */ /* 0x000fe2000f8efcff */
[----:B------:R-:W-:Y:S01]  /*3790*/  IMAD.U32 R2, RZ, RZ, UR69 ;  /* 0x00000045ff027e24 */ /* 0x000fe2000f8e00ff */
[----:B------:R-:W-:Y:S01]  /*37a0*/  UIADD3 UR4, UPT, UPT, UR24, -0x1, URZ ;  /* 0xffffffff18047890 */ /* 0x000fe2000fffe0ff */
[----:B------:R-:W-:Y:S01]  /*37b0*/  SHF.R.U32.HI R3, RZ, 0x11, R3 ;  /* 0x00000011ff037819 */ /* 0x000fe20000011603 */
[----:B------:R-:W-:Y:S02]  /*37c0*/  ULOP3.LUT UR7, UR7, 0x3fff, URZ, 0xc0, !UPT ;  /* 0x00003fff07077892 */ /* 0x000fe4000f8ec0ff */
[----:B------:R-:W-:Y:S01]  /*37d0*/  SHF.R.U32.HI R2, RZ, 0x1a, R2 ;  /* 0x0000001aff027819 */ /* 0x000fe20000011602 */
[----:B------:R-:W-:Y:S01]  /*37e0*/  UIADD3 UR76, UPT, UPT, UR5, -0x7ffffe40, URZ ;  /* 0x800001c0054c7890 */ /* 0x000fe2000fffe0ff */
[----:B------:R-:W-:Y:S01]  /*37f0*/  LOP3.LUT R3, R3, 0x6000, RZ, 0xc0, !PT ;  /* 0x0000600003037812 */ /* 0x000fe200078ec0ff */
[----:B------:R-:W-:Y:S01]  /*3800*/  UIADD3 UR19, UPT, UPT, UR5, 0x400001c8, URZ ;  /* 0x400001c805137890 */ /* 0x000fe2000fffe0ff */
[----:B------:R-:W-:Y:S01]  /*3810*/  IMAD.U32 R8, RZ, RZ, UR4 ;  /* 0x00000004ff087e24 */ /* 0x000fe2000f8e00ff */
[----:B------:R-:W-:Y:S01]  /*3820*/  ULOP3.LUT UR8, UR8, 0x3fff, URZ, 0xc0, !UPT ;  /* 0x00003fff08087892 */ /* 0x000fe2000f8ec0ff */
[----:B------:R-:W-:Y:S01]  /*3830*/  LOP3.LUT R2, R2, 0x30, RZ, 0xc0, !PT ;  /* 0x0000003002027812 */ /* 0x000fe200078ec0ff */
[----:B------:R-:W-:Y:S01]  /*3840*/  UIADD3 UR21, UPT, UPT, UR5, 0x400001c0, URZ ;  /* 0x400001c005157890 */ /* 0x000fe2000fffe0ff */
[----:B------:R-:W-:Y:S01]  /*3850*/  LOP3.LUT R3, R3, 0x8c0, RZ, 0xfc, !PT ;  /* 0x000008c003037812 */ /* 0x000fe200078efcff */
[----:B------:R-:W-:Y:S01]  /*3860*/  ULOP3.LUT UR16, UR7, 0x10000, URZ, 0xfc, !UPT ;  /* 0x0001000007107892 */ /* 0x000fe2000f8efcff */
[----:B------:R-:W-:Y:S01]  /*3870*/  IMAD.U32 R10, RZ, RZ, UR19 ;  /* 0x00000013ff0a7e24 */ /* 0x000fe2000f8e00ff */
[----:B------:R-:W-:Y:S01]  /*3880*/  USHF.R.U32.HI UR4, URZ, 0x11, UR76 ;  /* 0x00000011ff047899 */ /* 0x000fe2000801164c */
[----:B------:R-:W-:Y:S01]  /*3890*/  PRMT R2, R2, 0x5410, R3 ;  /* 0x0000541002027816 */ /* 0x000fe20000000003 */
[----:B------:R-:W-:Y:S01]  /*38a0*/  USHF.R.U32.HI UR7, URZ, 0x1a, UR19 ;  /* 0x0000001aff077899 */ /* 0x000fe20008011613 */
[----:B------:R-:W-:Y:S01]  /*38b0*/  IMAD.U32 R11, RZ, RZ, UR21 ;  /* 0x00000015ff0b7e24 */ /* 0x000fe2000f8e00ff */
[----:B------:R-:W-:-:S02]  /*38c0*/  UIADD3 UR23, UPT, UPT, UR5, 0x1c0, URZ ;  /* 0x000001c005177890 */ /* 0x000fc4000fffe0ff */
[----:B------:R-:W-:Y:S02]  /*38d0*/  ULOP3.LUT UR10, UR8, 0x10000, URZ, 0xfc, !UPT ;  /* 0x00010000080a7892 */ /* 0x000fe4000f8efcff */
[----:B------:R-:W-:Y:S02]  /*38e0*/  USHF.R.U32.HI UR8, URZ, 0x11, UR21 ;  /* 0x00000011ff087899 */ /* 0x000fe40008011615 */
[----:B------:R-:W-:Y:S01]  /*38f0*/  ULOP3.LUT UR54, UR7, 0x30, URZ, 0xc0, !UPT ;  /* 0x0000003007367892 */ /* 0x000fe2000f8ec0ff */
[----:B------:R-:W-:Y:S01]  /*3900*/  IMAD.U32 R15, RZ, RZ, UR23 ;  /* 0x00000017ff0f7e24 */ /* 0x000fe2000f8e00ff */
[----:B------:R-:W-:Y:S01]  /*3910*/  ULOP3.LUT UR7, UR4, 0x6000, URZ, 0xc0, !UPT ;  /* 0x0000600004077892 */ /* 0x000fe2000f8ec0ff */
[----:B------:R-:W-:Y:S01]  /*3920*/  R2UR UR4, R2 ;  /* 0x00000000020472ca */ /* 0x000fe200000e0000 */
[----:B------:R-:W-:Y:S02]  /*3930*/  USHF.R.U32.HI UR11, URZ, 0x11, UR23 ;  /* 0x00000011ff0b7899 */ /* 0x000fe40008011617 */
[----:B------:R-:W-:-:S02]  /*3940*/  ULOP3.LUT UR9, UR9, 0x3fff, URZ, 0xc0, !UPT ;  /* 0x00003fff09097892 */ /* 0x000fc4000f8ec0ff */
[----:B------:R-:W-:Y:S01]  /*3950*/  ULOP3.LUT UR23, UR8, 0x6000, URZ, 0xc0, !UPT ;  /* 0x0000600008177892 */ /* 0x000fe2000f8ec0ff */
[----:B------:R-:W-:Y:S01]  /*3960*/  R2UR UR8, R2 ;  /* 0x00000000020872ca */ /* 0x000fe200000e0000 */
[----:B------:R-:W-:Y:S02]  /*3970*/  UIADD3 UR22, UPT, UPT, UR5, 0x1c8, URZ ;  /* 0x000001c805167890 */ /* 0x000fe4000fffe0ff */
[----:B------:R-:W-:Y:S02]  /*3980*/  UIADD3 UR77, UPT, UPT, UR5, -0x7ffffe38, URZ ;  /* 0x800001c8054d7890 */ /* 0x000fe4000fffe0ff */
[----:B------:R-:W-:Y:S02]  /*3990*/  UIADD3 UR20, UPT, UPT, UR5, 0x1c4, URZ ;  /* 0x000001c405147890 */ /* 0x000fe4000fffe0ff */
[----:B------:R-:W-:Y:S01]  /*39a0*/  UIADD3 UR74, UPT, UPT, UR5, -0x3ffffe40, URZ ;  /* 0xc00001c0054a7890 */ /* 0x000fe2000fffe0ff */
[----:B------:R-:W-:Y:S01]  /*39b0*/  IMAD.U32 R6, RZ, RZ, UR4 ;  /* 0x00000004ff067e24 */ /* 0x000fe2000f8e00ff */
[----:B------:R-:W-:Y:S01]  /*39c0*/  UIADD3 UR72, UPT, UPT, UR5, 0x400001c4, URZ ;  /* 0x400001c405487890 */ /* 0x000fe2000fffe0ff */
[----:B------:R-:W-:Y:S01]  /*39d0*/  MOV R14, UR22 ;  /* 0x00000016000e7c02 */ /* 0x000fe20008000f00 */
[----:B------:R-:W-:Y:S01]  /*39e0*/  UIADD3 UR70, UPT, UPT, UR5, -0x7ffffe3c, URZ ;  /* 0x800001c405467890 */ /* 0x000fe2000fffe0ff */
[----:B------:R-:W-:Y:S01]  /*39f0*/  MOV R13, UR20 ;  /* 0x00000014000d7c02 */ /* 0x000fe20008000f00 */
[----:B------:R-:W-:Y:S01]  /*3a00*/  ULOP3.LUT UR12, UR9, 0x10000, URZ, 0xfc, !UPT ;  /* 0x00010000090c7892 */ /* 0x000fe2000f8efcff */
[----:B------:R-:W-:Y:S01]  /*3a10*/  IMAD.U32 R7, RZ, RZ, UR8 ;  /* 0x00000008ff077e24 */ /* 0x000fe2000f8e00ff */
[----:B------:R-:W-:-:S02]  /*3a20*/  USHF.R.U32.HI UR9, URZ, 0x1a, UR22 ;  /* 0x0000001aff097899 */ /* 0x000fc40008011616 */
[----:B------:R-:W-:Y:S02]  /*3a30*/  UIADD3 UR75, UPT, UPT, UR5, -0x3ffffe38, URZ ;  /* 0xc00001c8054b7890 */ /* 0x000fe4000fffe0ff */
[----:B------:R-:W-:Y:S02]  /*3a40*/  UIADD3 UR18, UPT, UPT, UR5, 0x1d0, URZ ;  /* 0x000001d005127890 */ /* 0x000fe4000fffe0ff */
[----:B------:R-:W-:Y:S02]  /*3a50*/  USHF.R.U32.HI UR15, URZ, 0x1a, UR77 ;  /* 0x0000001aff0f7899 */ /* 0x000fe4000801164d */
[----:B------:R-:W-:Y:S02]  /*3a60*/  USHF.R.U32.HI UR17, URZ, 0x11, UR20 ;  /* 0x00000011ff117899 */ /* 0x000fe40008011614 */
[----:B------:R-:W-:Y:S01]  /*3a70*/  UIADD3 UR73, UPT, UPT, UR5, 0x400001d0, URZ ;  /* 0x400001d005497890 */ /* 0x000fe2000fffe0ff */
[----:B------:R-:W-:Y:S01]  /*3a80*/  IMAD.U32 R12, RZ, RZ, UR18 ;  /* 0x00000012ff0c7e24 */ /* 0x000fe2000f8e00ff */
[----:B------:R-:W-:-:S02]  /*3a90*/  UIADD3 UR71, UPT, UPT, UR5, -0x7ffffe30, URZ ;  /* 0x800001d005477890 */ /* 0x000fc4000fffe0ff */
[----:B------:R-:W-:Y:S02]  /*3aa0*/  USHF.R.U32.HI UR13, URZ, 0x11, UR74 ;  /* 0x00000011ff0d7899 */ /* 0x000fe4000801164a */
[----:B------:R-:W-:Y:S02]  /*3ab0*/  USHF.R.U32.HI UR21, URZ, 0x11, UR72 ;  /* 0x00000011ff157899 */ /* 0x000fe40008011648 */
[----:B------:R-:W-:Y:S02]  /*3ac0*/  USHF.R.U32.HI UR27, URZ, 0x11, UR70 ;  /* 0x00000011ff1b7899 */ /* 0x000fe40008011646 */
[----:B------:R-:W-:Y:S02]  /*3ad0*/  ULOP3.LUT UR35, UR9, 0x30, URZ, 0xc0, !UPT ;  /* 0x0000003009237892 */ /* 0x000fe4000f8ec0ff */
[----:B------:R-:W-:Y:S02]  /*3ae0*/  USHF.R.U32.HI UR19, URZ, 0x1a, UR75 ;  /* 0x0000001aff137899 */ /* 0x000fe4000801164b */
[----:B------:R-:W-:-:S02]  /*3af0*/  USHF.R.U32.HI UR25, URZ, 0x1a, UR18 ;  /* 0x0000001aff197899 */ /* 0x000fc40008011612 */
[----:B------:R-:W-:Y:S02]  /*3b00*/  ULOP3.LUT UR55, UR15, 0x30, URZ, 0xc0, !UPT ;  /* 0x000000300f377892 */ /* 0x000fe4000f8ec0ff */
[----:B------:R-:W-:Y:S02]  /*3b10*/  ULOP3.LUT UR9, UR17, 0x6000, URZ, 0xc0, !UPT ;  /* 0x0000600011097892 */ /* 0x000fe4000f8ec0ff */
[----:B------:R-:W-:Y:S02]  /*3b20*/  ULOP3.LUT UR7, UR7, 0x8c0, URZ, 0xfc, !UPT ;  /* 0x000008c007077892 */ /* 0x000fe4000f8efcff */
[----:B------:R-:W-:Y:S02]  /*3b30*/  USHF.R.U32.HI UR29, URZ, 0x1a, UR73 ;  /* 0x0000001aff1d7899 */ /* 0x000fe40008011649 */
[----:B------:R-:W-:Y:S02]  /*3b40*/  USHF.R.U32.HI UR33, URZ, 0x1a, UR71 ;  /* 0x0000001aff217899 */ /* 0x000fe40008011647 */
[----:B------:R-:W-:-:S02]  /*3b50*/  ULOP3.LUT UR31, UR11, 0x6000, URZ, 0xc0, !UPT ;  /* 0x000060000b1f7892 */ /* 0x000fc4000f8ec0ff */
[----:B------:R-:W-:Y:S02]  /*3b60*/  ULOP3.LUT UR4, UR13, 0x6000, URZ, 0xc0, !UPT ;  /* 0x000060000d047892 */ /* 0x000fe4000f8ec0ff */
[----:B------:R-:W-:Y:S02]  /*3b70*/  ULOP3.LUT UR21, UR21, 0x6000, URZ, 0xc0, !UPT ;  /* 0x0000600015157892 */ /* 0x000fe4000f8ec0ff */
[----:B------:R-:W-:Y:S02]  /*3b80*/  ULOP3.LUT UR27, UR27, 0x6000, URZ, 0xc0, !UPT ;  /* 0x000060001b1b7892 */ /* 0x000fe4000f8ec0ff */
[----:B------:R-:W-:Y:S02]  /*3b90*/  ULOP3.LUT UR58, UR19, 0x30, URZ, 0xc0, !UPT ;  /* 0x00000030133a7892 */ /* 0x000fe4000f8ec0ff */
[----:B------:R-:W-:Y:S02]  /*3ba0*/  ULOP3.LUT UR57, UR25, 0x30, URZ, 0xc0, !UPT ;  /* 0x0000003019397892 */ /* 0x000fe4000f8ec0ff */
[----:B------:R-:W-:-:S02]  /*3bb0*/  ULOP3.LUT UR9, UR9, 0x8c0, URZ, 0xfc, !UPT ;  /* 0x000008c009097892 */ /* 0x000fc4000f8efcff */
[----:B------:R-:W-:Y:S02]  /*3bc0*/  UPRMT UR63, UR55, 0x5410, UR7 ;  /* 0x00005410373f7896 */ /* 0x000fe40008000007 */
[----:B------:R-:W-:Y:S02]  /*3bd0*/  ULOP3.LUT UR25, UR29, 0x30, URZ, 0xc0, !UPT ;  /* 0x000000301d197892 */ /* 0x000fe4000f8ec0ff */
[----:B------:R-:W-:Y:S02]  /*3be0*/  ULOP3.LUT UR56, UR33, 0x30, URZ, 0xc0, !UPT ;  /* 0x0000003021387892 */ /* 0x000fe4000f8ec0ff */
[----:B------:R-:W-:Y:S01]  /*3bf0*/  ULOP3.LUT UR8, UR31, 0x8c0, URZ, 0xfc, !UPT ;  /* 0x000008c01f087892 */ /* 0x000fe2000f8efcff */
[----:B------:R-:W-:Y:S01]  /*3c00*/  MOV R43, UR63 ;  /* 0x0000003f002b7c02 */ /* 0x000fe20008000f00 */
[----:B------:R-:W-:Y:S02]  /*3c10*/  ULOP3.LUT UR19, UR23, 0x8c0, URZ, 0xfc, !UPT ;  /* 0x000008c017137892 */ /* 0x000fe4000f8efcff */
[----:B------:R-:W-:-:S02]  /*3c20*/  ULOP3.LUT UR4, UR4, 0x8c0, URZ, 0xfc, !UPT ;  /* 0x000008c004047892 */ /* 0x000fc4000f8efcff */
[----:B------:R-:W-:Y:S02]  /*3c30*/  ULOP3.LUT UR21, UR21, 0x8c0, URZ, 0xfc, !UPT ;  /* 0x000008c015157892 */ /* 0x000fe4000f8efcff */
[----:B------:R-:W-:Y:S02]  /*3c40*/  ULOP3.LUT UR7, UR27, 0x8c0, URZ, 0xfc, !UPT ;  /* 0x000008c01b077892 */ /* 0x000fe4000f8efcff */
[----:B------:R-:W-:Y:S02]  /*3c50*/  UPRMT UR59, UR57, 0x5410, UR9 ;  /* 0x00005410393b7896 */ /* 0x000fe40008000009 */
[----:B------:R-:W-:Y:S02]  /*3c60*/  UPRMT UR67, UR35, 0x5410, UR8 ;  /* 0x0000541023437896 */ /* 0x000fe40008000008 */
[----:B------:R-:W-:Y:S02]  /*3c70*/  UPRMT UR65, UR54, 0x5410, UR19 ;  /* 0x0000541036417896 */ /* 0x000fe40008000013 */
[----:B------:R-:W-:Y:S01]  /*3c80*/  UPRMT UR61, UR58, 0x5410, UR4 ;  /* 0x000054103a3d7896 */ /* 0x000fe20008000004 */
[----:B------:R-:W-:Y:S01]  /*3c90*/  MOV R39, UR59 ;  /* 0x0000003b00277c02 */ /* 0x000fe20008000f00 */
[----:B------:R-:W-:Y:S01]  /*3ca0*/  UPRMT UR9, UR25, 0x5410, UR21 ;  /* 0x0000541019097896 */ /* 0x000fe20008000015 */
[----:B------:R-:W-:Y:S01]  /*3cb0*/  IMAD.U32 R47, RZ, RZ, UR67 ;  /* 0x00000043ff2f7e24 */ /* 0x000fe2000f8e00ff */
[----:B------:R-:W-:Y:S01]  /*3cc0*/  UPRMT UR55, UR56, 0x5410, UR7 ;  /* 0x0000541038377896 */ /* 0x000fe20008000007 */
[----:B------:R-:W-:Y:S01]  /*3cd0*/  MOV R45, UR65 ;  /* 0x00000041002d7c02 */ /* 0x000fe20008000f00 */
[----:B------:R-:W-:Y:S01]  /*3ce0*/  UMOV UR58, URZ ;  /* 0x000000ff003a7c82 */ /* 0x000fe20008000000 */
[----:B------:R-:W-:Y:S01]  /*3cf0*/  UMOV UR8, URZ ;  /* 0x000000ff00087c82 */ /* 0x000fe20008000000 */
[----:B------:R-:W-:Y:S01]  /*3d00*/  UMOV UR54, URZ ;  /* 0x000000ff00367c82 */ /* 0x000fe20008000000 */
[----:B------:R-:W-:Y:S01]  /*3d10*/  MOV R41, UR61 ;  /* 0x0000003d00297c02 */ /* 0x000fe20008000f00 */
[----:B------:R-:W-:Y:S01]  /*3d20*/  IMAD.U32 R38, RZ, RZ, UR58 ;  /* 0x0000003aff267e24 */ /* 0x000fe2000f8e00ff */
[----:B------:R-:W-:Y:S01]  /*3d30*/  MOV R37, UR9 ;  /* 0x0000000900257c02 */ /* 0x000fe20008000f00 */
[----:B------:R-:W-:Y:S01]  /*3d40*/  IMAD.U32 R36, RZ, RZ, UR8 ;  /* 0x00000008ff247e24 */ /* 0x000fe2000f8e00ff */
[----:B------:R-:W-:Y:S01]  /*3d50*/  MOV R35, UR55 ;  /* 0x0000003700237c02 */ /* 0x000fe20008000f00 */
[----:B------:R-:W-:Y:S01]  /*3d60*/  IMAD.U32 R34, RZ, RZ, UR54 ;  /* 0x00000036ff227e24 */ /* 0x000fe2000f8e00ff */
[----:B------:R-:W-:-:S02]  /*3d70*/  UIADD3 UR52, UPT, UPT, UR12, 0x2, URZ ;  /* 0x000000020c347890 */ /* 0x000fc4000fffe0ff */
[----:B------:R-:W-:Y:S02]  /*3d80*/  UIADD3 UR50, UPT, UPT, UR12, 0x4, URZ ;  /* 0x000000040c327890 */ /* 0x000fe4000fffe0ff */
[----:B------:R-:W-:Y:S02]  /*3d90*/  UIADD3 UR48, UPT, UPT, UR12, 0x6, URZ ;  /* 0x000000060c307890 */ /* 0x000fe4000fffe0ff */
[----:B------:R-:W-:Y:S02]  /*3da0*/  UIADD3 UR46, UPT, UPT, UR12, 0x400, URZ ;  /* 0x000004000c2e7890 */ /* 0x000fe4000fffe0ff */
[----:B------:R-:W-:Y:S02]  /*3db0*/  UIADD3 UR44, UPT, UPT, UR12, 0x402, URZ ;  /* 0x000004020c2c7890 */ /* 0x000fe4000fffe0ff */
[----:B------:R-:W-:Y:S02]  /*3dc0*/  UIADD3 UR42, UPT, UPT, UR12, 0x404, URZ ;  /* 0x000004040c2a7890 */ /* 0x000fe4000fffe0ff */
        /* <DEDUP_REMOVED lines=25> */
[----:B------:R-:W-:Y:S01]  /*3f60*/  UMOV UR56, URZ ;  /* 0x000000ff00387c82 */ /* 0x000fe20008000000 */
[----:B------:R-:W-:-:S05]  /*3f70*/  UMOV UR57, UR9 ;  /* 0x0000000900397c82 */ /* 0x000fca0008000000 */
.L_x_68:
[C---:B------:R-:W-:Y:S02]  /*3f80*/  LEA R2, R22.reuse, UR6, 0x3 ;  /* 0x0000000616027c11 */ /* 0x040fe4000f8e18ff */
[----:B------:R-:W-:Y:S02]  /*3f90*/  SHF.L.U32 R3, R5, 0x1f, RZ ;  /* 0x0000001f05037819 */ /* 0x000fe400000006ff */
[----:B------:R-:W-:Y:S02]  /*3fa0*/  LEA R16, R22, UR6, 0x4 ;  /* 0x0000000616107c11 */ /* 0x000fe4000f8e20ff */
[----:B-1----:R-:W1:Y:S02]  /*3fb0*/  SYNCS.PHASECHK.TRANS64.TRYWAIT P0, [R2+URZ+0x60], R3 ;  /* 0x00006003020075a7 */ /* 0x002e6400080011ff */
[----:B-123--:R-:W-:Y:S05]  /*3fc0*/  @!P0 BRA `(.L_x_59) ;  /* 0x000000f400588947 */ /* 0x00efea0003800000 */
.L_x_198:
[----:B------:R-:W2:Y:S01]  /*3fd0*/  LDS.128 R16, [R16+0xc0] ;  /* 0x0000c00010107984 */ /* 0x000ea20000000c00 */
[----:B------:R-:W3:Y:S01]  /*3fe0*/  LDC R20, c[0x0][0x38c] ;  /* 0x0000e300ff147b82 */ /* 0x000ee20000000800 */
[----:B-1----:R-:W-:Y:S01]  /*3ff0*/  VIADD R3, R2, 0x70 ;  /* 0x0000007002037836 */ /* 0x002fe20000000000 */
[----:B------:R-:W-:Y:S01]  /*4000*/  LOP3.LUT R2, R21, 0x1, RZ, 0x3c, !PT ;  /* 0x0000000115027812 */ /* 0x000fe200078e3cff */
[----:B------:R-:W-:Y:S01]  /*4010*/  @!PT LDS RZ, [RZ] ;  /* 0x00000000fffff984 */ /* 0x000fe20000000800 */
[----:B------:R-:W-:Y:S01]  /*4020*/  @!PT LDS RZ, [RZ] ;  /* 0x00000000fffff984 */ /* 0x000fe20000000800 */
[----:B------:R-:W-:Y:S01]  /*4030*/  @!PT LDS RZ, [RZ] ;  /* 0x00000000fffff984 */ /* 0x000fe20000000800 */
[----:B------:R-:W-:Y:S01]  /*4040*/  @!PT LDS RZ, [RZ] ;  /* 0x00000000fffff984 */ /* 0x000fe20000000800 */
[----:B------:R1:W-:Y:S06]  /*4050*/  MEMBAR.ALL.CTA ;  /* 0x0000000000007992 */ /* 0x0003ec0000008000 */
[----:B-1----:R-:W1:Y:S01]  /*4060*/  FENCE.VIEW.ASYNC.S ;  /* 0x00000000000073c6 */ /* 0x002e620000000000 */
[----:B------:R-:W-:-:S02]  /*4070*/  R2UR UR7, R9 ;  /* 0x00000000090772ca */ /* 0x000fc400000e0000 */
[----:B------:R-:W-:Y:S02]  /*4080*/  R2UR UR4, R2 ;  /* 0x00000000020472ca */ /* 0x000fe400000e0000 */
[----:B------:R-:W-:-:S11]  /*4090*/  PRMT R3, RZ, 0x654, R3 ;  /* 0x00000654ff037816 */ /* 0x000fd60000000003 */
[----:B------:R-:W-:Y:S01]  /*40a0*/  UIMAD UR4, UR4, 0xc0, UR5 ;  /* 0x000000c0040478a4 */ /* 0x000fe2000f8e0205 */
[----:B---3--:R-:W-:Y:S01]  /*40b0*/  ISETP.GE.AND P0, PT, R20, 0x1, PT ;  /* 0x000000011400780c */ /* 0x008fe20003f06270 */
[----:B-1----:R1:W-:Y:S01]  /*40c0*/  SYNCS.ARRIVE.TRANS64.RED.A1T0 RZ, [R3+URZ], RZ ;  /* 0x000000ff03ff79a7 */ /* 0x0023e200081004ff */
[----:B--2---:R-:W-:Y:S01]  /*40d0*/  LOP3.LUT P1, RZ, R18, 0x1, RZ, 0xc0, !PT ;  /* 0x0000000112ff7812 */ /* 0x004fe2000782c0ff */
[----:B------:R-:W-:Y:S02]  /*40e0*/  IMAD.U32 R18, RZ, RZ, UR7 ;  /* 0x00000007ff127e24 */ /* 0x000fe4000f8e00ff */
[----:B------:R-:W-:Y:S02]  /*40f0*/  IMAD.MOV.U32 R16, RZ, RZ, RZ ;  /* 0x000000ffff107224 */ /* 0x000fe400078e00ff */
[----:B------:R-:W-:Y:S02]  /*4100*/  IMAD.MOV.U32 R19, RZ, RZ, 0x1 ;  /* 0x00000001ff137424 */ /* 0x000fe400078e00ff */
[----:B-1----:R-:W-:-:S04]  /*4110*/  VIADD R3, R22, 0x1 ;  /* 0x0000000116037836 */ /* 0x002fc80000000000 */
[----:B------:R-:W-:Y:S05]  /*4120*/  @!P0 BRA `(.L_x_60) ;  /* 0x0000000400888947 */ /* 0x000fea0003800000 */
[----:B------:R-:W-:Y:S02]  /*4130*/  SHF.L.U32 R16, R4, 0x1f, RZ ;  /* 0x0000001f04107819 */ /* 0x000fe400000006ff */
[----:B------:R-:W-:Y:S02]  /*4140*/  ISETP.GE.U32.AND P0, PT, R20, 0x101, PT ;  /* 0x000001011400780c */ /* 0x000fe40003f06070 */
[----:B------:R-:W1:Y:S01]  /*4150*/  SYNCS.PHASECHK.TRANS64.TRYWAIT P2, [UR6], R16 ;  /* 0x00000010ff0075a7 */ /* 0x000e620008041106 */
[----:B------:R-:W-:Y:S02]  /*4160*/  LOP3.LUT R4, R4, 0x1, RZ, 0x3c, !PT ;  /* 0x0000000104047812 */ /* 0x000fe400078e3cff */
[----:B------:R-:W-:-:S08]  /*4170*/  SHF.L.U32 R19, R21, 0x1f, RZ ;  /* 0x0000001f15137819 */ /* 0x000fd000000006ff */
[----:B------:R-:W-:Y:S01]  /*4180*/  @P0 SHF.L.U32 R18, R4, 0x1f, RZ ;  /* 0x0000001f04120819 */ /* 0x000fe200000006ff */
[----:B-1----:R-:W-:Y:S06]  /*4190*/  @P2 BRA `(.L_x_61) ;  /* 0x0000000000082947 */ /* 0x002fec0003800000 */
[----:B------:R-:W1:Y:S02]  /*41a0*/  SYNCS.PHASECHK.TRANS64.TRYWAIT P2, [UR6], R16 ;  /* 0x00000010ff0075a7 */ /* 0x000e640008041106 */
[----:B-1----:R-:W-:Y:S05]  /*41b0*/  @!P2 BRA `(.L_x_62) ;  /* 0x000000f000f0a947 */ /* 0x002fea0003800000 */
.L_x_61:
[----:B------:R2:W3:Y:S01]  /*41c0*/  @P0 SYNCS.PHASECHK.TRANS64.TRYWAIT P3, [UR6], R18 ;  /* 0x00000012ff0005a7 */ /* 0x0004e20008061106 */
[----:B------:R2:W-:Y:S01]  /*41d0*/  UTCCP.T.S.4x32dp128bit tmem[UR5+0x1c0], gdesc[UR16] ;  /* 0x0001c010050079e7 */ /* 0x0005e20009100000 */
[----:B------:R2:W-:Y:S01]  /*41e0*/  UTCCP.T.S.4x32dp128bit tmem[UR5+0x1c4], gdesc[UR24] ;  /* 0x0001c418050079e7 */ /* 0x0005e20009100000 */
[----:B------:R2:W-:Y:S01]  /*41f0*/  UTCCP.T.S.4x32dp128bit tmem[UR5+0x1c8], gdesc[UR14] ;  /* 0x0001c80e050079e7 */ /* 0x0005e20009100000 */
[----:B------:R2:W-:Y:S01]  /*4200*/  UTCCP.T.S.4x32dp128bit tmem[UR5+0x1cc], gdesc[UR22] ;  /* 0x0001cc16050079e7 */ /* 0x0005e20009100000 */
[----:B------:R2:W-:Y:S01]  /*4210*/  UTCCP.T.S.4x32dp128bit tmem[UR5+0x1d0], gdesc[UR20] ;  /* 0x0001d014050079e7 */ /* 0x0005e20009100000 */
[----:B------:R2:W-:Y:S01]  /*4220*/  UTCCP.T.S.4x32dp128bit tmem[UR5+0x1d4], gdesc[UR18] ;  /* 0x0001d412050079e7 */ /* 0x0005e20009100000 */
[----:B------:R-:W4:Y:S02]  /*4230*/  SYNCS.PHASECHK.TRANS64.TRYWAIT P2, [UR6+0x88], R19 ;  /* 0x00008813ff0075a7 */ /* 0x000f240008041106 */
[----:B--234-:R-:W-:Y:S05]  /*4240*/  @!P2 BRA `(.L_x_63) ;  /* 0x000000f000e4a947 */ /* 0x01cfea0003800000 */
.L_x_201:
[----:B------:R-:W-:Y:S02]  /*4250*/  MOV.SPILL R33, UR59 ;  /* 0x0000003b00217c02 */ /* 0x000fe40009000f00 */
[----:B------:R-:W-:Y:S02]  /*4260*/  ELECT P2, URZ, PT ;  /* 0x0000000000ff782f */ /* 0x000fe40003840000 */
[----:B------:R-:W-:Y:S02]  /*4270*/  MOV.SPILL R32, UR58 ;  /* 0x0000003a00207c02 */ /* 0x000fe40009000f00 */
[----:B------:R-:W-:Y:S02]  /*4280*/  MOV.SPILL R31, UR57 ;  /* 0x00000039001f7c02 */ /* 0x000fe40009000f00 */
[----:B------:R-:W-:Y:S02]  /*4290*/  MOV.SPILL R30, UR56 ;  /* 0x00000038001e7c02 */ /* 0x000fe40009000f00 */
[----:B------:R-:W-:-:S02]  /*42a0*/  R2UR UR58, R15 ;  /* 0x000000000f3a72ca */ /* 0x000fc400000e0000 */
[----:B------:R-:W-:Y:S02]  /*42b0*/  R2UR UR59, R14 ;  /* 0x000000000e3b72ca */ /* 0x000fe400000e0000 */
[----:B------:R-:W-:Y:S02]  /*42c0*/  R2UR UR56, R46 ;  /* 0x000000002e3872ca */ /* 0x000fe400000e0000 */
[----:B------:R-:W-:Y:S01]  /*42d0*/  R2UR UR57, R47 ;  /* 0x000000002f3972ca */ /* 0x000fe200000e0000 */
[----:B------:R-:W-:Y:S01]  /*42e0*/  @P2 IMAD.MOV.U32 R48, RZ, RZ, RZ ;  /* 0x000000ffff302224 */ /* 0x000fe200078e00ff */
[----:B------:R-:W-:Y:S02]  /*42f0*/  MOV.SPILL R29, UR55 ;  /* 0x00000037001d7c02 */ /* 0x000fe40009000f00 */
[----:B------:R-:W-:Y:S02]  /*4300*/  MOV.SPILL R28, UR54 ;  /* 0x00000036001c7c02 */ /* 0x000fe40009000f00 */
[----:B------:R-:W-:-:S02]  /*4310*/  MOV.SPILL R27, UR25 ;  /* 0x00000019001b7c02 */ /* 0x000fc40009000f00 */
[----:B------:R-:W-:Y:S02]  /*4320*/  MOV.SPILL R26, UR24 ;  /* 0x00000018001a7c02 */ /* 0x000fe40009000f00 */
[----:B------:R-:W-:Y:S02]  /*4330*/  R2UR UR54, R11 ;  /* 0x000000000b3672ca */ /* 0x000fe400000e0000 */
[----:B------:R-:W-:Y:S01]  /*4340*/  R2UR UR55, R10 ;  /* 0x000000000a3772ca */ /* 0x000fe200000e0000 */
[----:B------:R2:W-:Y:S01]  /*4350*/  UTCQMMA gdesc[UR12], gdesc[UR10], tmem[UR4], tmem[UR56], idesc[UR57], tmem[UR58], !UPT ;  /* 0x003a380a0c007dea */ /* 0x0005e2000f800304 */
[----:B------:R-:W-:Y:S02]  /*4360*/  R2UR UR24, R44 ;  /* 0x000000002c1872ca */ /* 0x000fe400000e0000 */
[----:B------:R-:W-:Y:S02]  /*4370*/  R2UR UR25, R45 ;  /* 0x000000002d1972ca */ /* 0x000fe400000e0000 */
[----:B------:R-:W-:-:S02]  /*4380*/  MOV.SPILL R25, UR23 ;  /* 0x0000001700197c02 */ /* 0x000fc40009000f00 */
[----:B------:R-:W-:Y:S02]  /*4390*/  MOV.SPILL R24, UR22 ;  /* 0x0000001600187c02 */ /* 0x000fe40009000f00 */
[----:B------:R-:W-:Y:S02]  /*43a0*/  R2UR UR7, R7 ;  /* 0x00000000070772ca */ /* 0x000fe400000e0000 */
[----:B------:R-:W-:Y:S02]  /*43b0*/  R2UR UR22, R42 ;  /* 0x000000002a1672ca */ /* 0x000fe400000e0000 */
[----:B------:R-:W-:Y:S02]  /*43c0*/  R2UR UR23, R43 ;  /* 0x000000002b1772ca */ /* 0x000fe400000e0000 */
[----:B------:R-:W-:Y:S01]  /*43d0*/  MOV.SPILL R23, UR21 ;  /* 0x0000001500177c02 */ /* 0x000fe20009000f00 */
[----:B------:R3:W-:Y:S01]  /*43e0*/  UTCQMMA gdesc[UR52], gdesc[UR38], tmem[UR4], tmem[UR24], idesc[UR25], tmem[UR54], UPT ;  /* 0x0036182634007dea */ /* 0x0007e2000b800304 */
[----:B------:R-:W-:-:S02]  /*43f0*/  MOV.SPILL R22, UR20 ;  /* 0x0000001400167c02 */ /* 0x000fc40009000f00 */
[----:B------:R-:W-:Y:S02]  /*4400*/  R2UR UR20, R40 ;  /* 0x00000000281472ca */ /* 0x000fe400000e0000 */
[----:B------:R-:W-:Y:S01]  /*4410*/  R2UR UR21, R41 ;  /* 0x00000000291572ca */ /* 0x000fe200000e0000 */
[----:B------:R-:W-:Y:S01]  /*4420*/  IMAD.U32 R49, RZ, RZ, UR7 ;  /* 0x00000007ff317e24 */ /* 0x000fe2000f8e00ff */
[----:B------:R-:W-:Y:S02]  /*4430*/  MOV.SPILL R21, UR19 ;  /* 0x0000001300157c02 */ /* 0x000fe40009000f00 */
[----:B------:R-:W-:Y:S01]  /*4440*/  MOV.SPILL R20, UR18 ;  /* 0x0000001200147c02 */ /* 0x000fe20009000f00 */
[----:B------:R4:W-:Y:S01]  /*4450*/  UTCQMMA gdesc[UR50], gdesc[UR36], tmem[UR4], tmem[UR22], idesc[UR23], tmem[UR76], UPT ;  /* 0x004c162432007dea */ /* 0x0009e2000b800304 */
[----:B-1----:R-:W-:Y:S02]  /*4460*/  MOV.SPILL R19, UR17 ;  /* 0x0000001100137c02 */ /* 0x002fe40009000f00 */
[----:B------:R-:W-:-:S02]  /*4470*/  MOV.SPILL R18, UR16 ;  /* 0x0000001000127c02 */ /* 0x000fc40009000f00 */
[----:B------:R-:W-:Y:S02]  /*4480*/  R2UR UR18, R13 ;  /* 0x000000000d1272ca */ /* 0x000fe400000e0000 */
[----:B------:R-:W-:Y:S01]  /*4490*/  R2UR UR19, R12 ;  /* 0x000000000c1372ca */ /* 0x000fe200000e0000 */
[----:B------:R1:W-:Y:S01]  /*44a0*/  UTCQMMA gdesc[UR48], gdesc[UR34], tmem[UR4], tmem[UR20], idesc[UR21], tmem[UR74], UPT ;  /* 0x004a142230007dea */ /* 0x0003e2000b800304 */
[----:B------:R-:W-:Y:S02]  /*44b0*/  R2UR UR16, R38 ;  /* 0x00000000261072ca */ /* 0x000fe400000e0000 */
[----:B------:R-:W-:Y:S02]  /*44c0*/  R2UR UR17, R39 ;  /* 0x00000000271172ca */ /* 0x000fe400000e0000 */
[----:B------:R-:W-:Y:S02]  /*44d0*/  MOV.SPILL R17, UR15 ;  /* 0x0000000f00117c02 */ /* 0x000fe40009000f00 */
[----:B------:R-:W-:-:S02]  /*44e0*/  MOV.SPILL R16, UR14 ;  /* 0x0000000e00107c02 */ /* 0x000fc40009000f00 */
[----:B------:R-:W-:Y:S02]  /*44f0*/  R2UR UR14, R36 ;  /* 0x00000000240e72ca */ /* 0x000fe400000e0000 */
[----:B------:R-:W-:Y:S02]  /*4500*/  R2UR UR15, R37 ;  /* 0x00000000250f72ca */ /* 0x000fe400000e0000 */
[----:B------:R-:W-:Y:S02]  /*4510*/  R2UR UR8, R34 ;  /* 0x00000000220872ca */ /* 0x000fe400000e0000 */
[----:B------:R-:W-:Y:S01]  /*4520*/  R2UR UR9, R35 ;  /* 0x00000000230972ca */ /* 0x000fe200000e0000 */
[----:B------:R1:W-:Y:S01]  /*4530*/  UTCQMMA gdesc[UR46], gdesc[UR32], tmem[UR4], tmem[UR16], idesc[UR17], tmem[UR18], UPT ;  /* 0x001210202e007dea */ /* 0x0003e2000b800304 */
[----:B--2---:R-:W-:Y:S02]  /*4540*/  R2UR.FILL UR59, R33 ;  /* 0x00000000213b72ca */ /* 0x004fe400004e0000 */
[----:B------:R-:W-:-:S02]  /*4550*/  R2UR.FILL UR58, R32 ;  /* 0x00000000203a72ca */ /* 0x000fc400004e0000 */
[----:B------:R-:W-:Y:S02]  /*4560*/  R2UR.FILL UR57, R31 ;  /* 0x000000001f3972ca */ /* 0x000fe400004e0000 */
[----:B------:R-:W-:Y:S01]  /*4570*/  R2UR.FILL UR56, R30 ;  /* 0x000000001e3872ca */ /* 0x000fe200004e0000 */
[----:B------:R2:W-:Y:S01]  /*4580*/  UTCQMMA gdesc[UR44], gdesc[UR30], tmem[UR4], tmem[UR14], idesc[UR15], tmem[UR72], UPT ;  /* 0x00480e1e2c007dea */ /* 0x0005e2000b800304 */
[----:B---3--:R-:W-:Y:S02]  /*4590*/  R2UR.FILL UR55, R29 ;  /* 0x000000001d3772ca */ /* 0x008fe400004e0000 */
[----:B------:R-:W-:Y:S01]  /*45a0*/  R2UR.FILL UR54, R28 ;  /* 0x000000001c3672ca */ /* 0x000fe200004e0000 */
[----:B------:R3:W-:Y:S01]  /*45b0*/  UTCQMMA gdesc[UR42], gdesc[UR28], tmem[UR4], tmem[UR8], idesc[UR9], tmem[UR70], UPT ;  /* 0x0046081c2a007dea */ /* 0x0007e2000b800304 */
[----:B------:R-:W-:Y:S02]  /*45c0*/  R2UR.FILL UR25, R27 ;  /* 0x000000001b1972ca */ /* 0x000fe400004e0000 */
[----:B------:R-:W-:-:S02]  /*45d0*/  R2UR.FILL UR24, R26 ;  /* 0x000000001a1872ca */ /* 0x000fc400004e0000 */
[----:B----4-:R-:W-:Y:S02]  /*45e0*/  R2UR.FILL UR23, R25 ;  /* 0x00000000191772ca */ /* 0x010fe400004e0000 */
[----:B------:R-:W-:Y:S02]  /*45f0*/  R2UR.FILL UR22, R24 ;  /* 0x00000000181672ca */ /* 0x000fe400004e0000 */
[----:B-1----:R-:W-:Y:S02]  /*4600*/  R2UR.FILL UR21, R23 ;  /* 0x00000000171572ca */ /* 0x002fe400004e0000 */
[----:B------:R-:W-:Y:S02]  /*4610*/  R2UR.FILL UR20, R22 ;  /* 0x00000000161472ca */ /* 0x000fe400004e0000 */
[----:B------:R-:W-:Y:S02]  /*4620*/  R2UR.FILL UR19, R21 ;  /* 0x00000000151372ca */ /* 0x000fe400004e0000 */
[----:B------:R-:W-:-:S02]  /*4630*/  R2UR.FILL UR18, R20 ;  /* 0x00000000141272ca */ /* 0x000fc400004e0000 */
[----:B------:R-:W-:Y:S01]  /*4640*/  R2UR.FILL UR17, R19 ;  /* 0x00000000131172ca */ /* 0x000fe200004e0000 */
[----:B------:R-:W-:Y:S01]  /*4650*/  IMAD.MOV.U32 R19, RZ, RZ, 0x1 ;  /* 0x00000001ff137424 */ /* 0x000fe200078e00ff */
[----:B------:R-:W-:Y:S02]  /*4660*/  R2UR.FILL UR16, R18 ;  /* 0x00000000121072ca */ /* 0x000fe400004e0000 */
[----:B--2---:R-:W-:Y:S02]  /*4670*/  R2UR.FILL UR14, R16 ;  /* 0x00000000100e72ca */ /* 0x004fe400004e0000 */
[----:B------:R-:W-:Y:S02]  /*4680*/  R2UR.FILL UR15, R17 ;  /* 0x00000000110f72ca */ /* 0x000fe400004e0000 */
[----:B---3--:R-:W-:Y:S02]  /*4690*/  @P2 R2UR UR8, R48 ;  /* 0x00000000300822ca */ /* 0x008fe400000e0000 */
[----:B------:R-:W-:-:S02]  /*46a0*/  @P2 R2UR UR9, R49 ;  /* 0x00000000310922ca */ /* 0x000fc400000e0000 */
[----:B------:R-:W-:Y:S02]  /*46b0*/  ELECT P2, URZ, PT ;  /* 0x0000000000ff782f */ /* 0x000fe40003840000 */
[----:B------:R-:W-:-:S09]  /*46c0*/  @P0 SEL R19, RZ, 0x1, !P3 ;  /* 0x00000001ff130807 */ /* 0x000fd20005800000 */
[----:B------:R1:W-:Y:S02]  /*46d0*/  UTCQMMA gdesc[UR40], gdesc[UR26], tmem[UR4], tmem[UR8], idesc[UR9], tmem[UR68], UPT ;  /* 0x0044081a28007dea */ /* 0x0003e4000b800304 */
[----:B------:R-:W-:-:S04]  /*46e0*/  @P2 LOP3.LUT R16, R0, 0xffff, RZ, 0xc0, !PT ;  /* 0x0000ffff00102812 */ /* 0x000fc800078ec0ff */
[----:B------:R-:W-:Y:S01]  /*46f0*/  @P2 R2UR UR7, R16 ;  /* 0x00000000100722ca */ /* 0x000fe200000e0000 */
[----:B------:R-:W-:Y:S01]  /*4700*/  IMAD.MOV.U32 R16, RZ, RZ, 0x1 ;  /* 0x00000001ff107424 */ /* 0x000fe200078e00ff */
[----:B-1----:R-:W-:Y:S01]  /*4710*/  UIADD3 UR8, UPT, UPT, UR6, 0x8, URZ ;  /* 0x0000000806087890 */ /* 0x002fe2000fffe0ff */
[----:B------:R-:W-:-:S10]  /*4720*/  R2UR UR9, R8 ;  /* 0x00000000080972ca */ /* 0x000fd400000e0000 */
[----:B------:R1:W-:Y:S03]  /*4730*/  UTCBAR.MULTICAST [UR8], URZ, UR7 ;  /* 0x000000ff080073e9 */ /* 0x0003e60008000807 */
[----:B------:R-:W-:-:S07]  /*4740*/  IMAD.U32 R18, RZ, RZ, UR9 ;  /* 0x00000009ff127e24 */ /* 0x000fce000f8e00ff */
.L_x_60:
[----:B------:R-:W-:-:S13]  /*4750*/  ISETP.GE.AND P0, PT, R18, 0x1, PT ;  /* 0x000000011200780c */ /* 0x000fda0003f06270 */
[----:B------:R-:W-:Y:S05]  /*4760*/  @!P0 BRA `(.L_x_64) ;  /* 0x0000000000f08947 */ /* 0x000fea0003800000 */
[----:B------:R-:W-:-:S07]  /*4770*/  IADD3 R18, PT, PT, R18, -0x1, RZ ;  /* 0xffffffff12127810 */ /* 0x000fce0007ffe0ff */
.L_x_67:
[----:B------:R-:W-:Y:S02]  /*4780*/  ISETP.NE.AND P0, PT, R19, RZ, PT ;  /* 0x000000ff1300720c */ /* 0x000fe40003f05270 */
[----:B------:R-:W-:Y:S11]  /*4790*/  ISETP.NE.AND P2, PT, R18, RZ, PT ;  /* 0x000000ff1200720c */ /* 0x000ff60003f45270 */
[----:B--2---:R-:W-:Y:S05]  /*47a0*/  @P0 BRA `(.L_x_65) ;  /* 0x00000000000c0947 */ /* 0x004fea0003800000 */
[----:B------:R-:W-:Y:S04]  /*47b0*/  SHF.L.U32 R20, R4, 0x1f, RZ ;  /* 0x0000001f04147819 */ /* 0x000fe800000006ff */
[----:B------:R-:W2:Y:S02]  /*47c0*/  SYNCS.PHASECHK.TRANS64.TRYWAIT P0, [UR6], R20 ;  /* 0x00000014ff0075a7 */ /* 0x000ea40008001106 */
[----:B--2---:R-:W-:Y:S05]  /*47d0*/  @!P0 BRA `(.L_x_66) ;  /* 0x000000ec00988947 */ /* 0x004fea0003800000 */
.L_x_65:
[----:B------:R-:W-:Y:S02]  /*47e0*/  LOP3.LUT R4, R4, 0x1, RZ, 0x3c, !PT ;  /* 0x0000000104047812 */ /* 0x000fe400078e3cff */
[----:B------:R-:W-:Y:S02]  /*47f0*/  ELECT P4, URZ, PT ;  /* 0x0000000000ff782f */ /* 0x000fe40003880000 */
[----:B------:R-:W-:Y:S02]  /*4800*/  MOV.SPILL R22, UR27 ;  /* 0x0000001b00167c02 */ /* 0x000fe40009000f00 */
[----:B------:R-:W-:Y:S02]  /*4810*/  ELECT P3, URZ, PT ;  /* 0x0000000000ff782f */ /* 0x000fe40003860000 */
[----:B--2---:R-:W-:Y:S02]  /*4820*/  @P2 SHF.L.U32 R17, R4, 0x1f, RZ ;  /* 0x0000001f04112819 */ /* 0x004fe400000006ff */
[----:B------:R-:W-:Y:S02]  /*4830*/  MOV.SPILL R21, UR26 ;  /* 0x0000001a00157c02 */ /* 0x000fe40009000f00 */
[----:B------:R-:W-:Y:S01]  /*4840*/  R2UR UR26, R15 ;  /* 0x000000000f1a72ca */ /* 0x000fe200000e0000 */
[----:B------:R-:W2:Y:S01]  /*4850*/  @P2 SYNCS.PHASECHK.TRANS64.TRYWAIT P5, [UR6], R17 ;  /* 0x00000011ff0025a7 */ /* 0x000ea200080a1106 */
[----:B------:R-:W-:Y:S01]  /*4860*/  R2UR UR27, R14 ;  /* 0x000000000e1b72ca */ /* 0x000fe200000e0000 */
[----:B------:R-:W-:Y:S01]  /*4870*/  UTCCP.T.S.4x32dp128bit tmem[UR5+0x1c0], gdesc[UR16] ;  /* 0x0001c010050079e7 */ /* 0x000fe20009100000 */
[----:B------:R-:W-:Y:S01]  /*4880*/  MOV.SPILL R20, UR69 ;  /* 0x0000004500147c02 */ /* 0x000fe20009000f00 */
[----:B------:R-:W-:Y:S01]  /*4890*/  UTCCP.T.S.4x32dp128bit tmem[UR5+0x1c4], gdesc[UR24] ;  /* 0x0001c418050079e7 */ /* 0x000fe20009100000 */
[----:B------:R-:W-:Y:S01]  /*48a0*/  @P4 ISETP.NE.U32.AND P0, PT, R16, RZ, PT ;  /* 0x000000ff1000420c */ /* 0x000fe20003f05070 */
[----:B------:R-:W-:Y:S01]  /*48b0*/  UTCCP.T.S.4x32dp128bit tmem[UR5+0x1c8], gdesc[UR14] ;  /* 0x0001c80e050079e7 */ /* 0x000fe20009100000 */
[----:B------:R-:W-:Y:S01]  /*48c0*/  MOV.SPILL R19, UR68 ;  /* 0x0000004400137c02 */ /* 0x000fe20009000f00 */
[----:B------:R-:W-:Y:S01]  /*48d0*/  UTCCP.T.S.4x32dp128bit tmem[UR5+0x1cc], gdesc[UR22] ;  /* 0x0001cc16050079e7 */ /* 0x000fe20009100000 */
[----:B------:R-:W-:Y:S01]  /*48e0*/  R2UR UR68, R11 ;  /* 0x000000000b4472ca */ /* 0x000fe200000e0000 */
[----:B------:R-:W-:Y:S01]  /*48f0*/  UTCCP.T.S.4x32dp128bit tmem[UR5+0x1d0], gdesc[UR20] ;  /* 0x0001d014050079e7 */ /* 0x000fe20009100000 */
[----:B------:R-:W-:Y:S01]  /*4900*/  R2UR UR69, R10 ;  /* 0x000000000a4572ca */ /* 0x000fe200000e0000 */
[----:B------:R-:W-:Y:S01]  /*4910*/  UTCCP.T.S.4x32dp128bit tmem[UR5+0x1d4], gdesc[UR18] ;  /* 0x0001d412050079e7 */ /* 0x000fe20009100000 */
[----:B-1----:R-:W-:Y:S01]  /*4920*/  R2UR UR8, R13 ;  /* 0x000000000d0872ca */ /* 0x002fe200000e0000 */
[----:B------:R-:W-:Y:S01]  /*4930*/  @P3 IMAD.MOV.U32 R24, RZ, RZ, RZ ;  /* 0x000000ffff183224 */ /* 0x000fe200078e00ff */
[----:B------:R-:W-:Y:S02]  /*4940*/  R2UR UR9, R12 ;  /* 0x000000000c0972ca */ /* 0x000fe400000e0000 */
[----:B------:R-:W-:Y:S01]  /*4950*/  R2UR UR7, R6 ;  /* 0x00000000060772ca */ /* 0x000fe200000e0000 */
[----:B------:R-:W-:Y:S01]  /*4960*/  @P4 VOTEU.ANY UP0, P0 ;  /* 0x0000000000ff4886 */ /* 0x000fe20000000100 */
[----:B------:R-:W-:Y:S04]  /*4970*/  ELECT P0, URZ, PT ;  /* 0x0000000000ff782f */ /* 0x000fe80003800000 */
[----:B------:R1:W-:Y:S01]  /*4980*/  UTCQMMA gdesc[UR12], gdesc[UR10], tmem[UR4], tmem[UR66], idesc[UR67], tmem[UR26], UP0 ;  /* 0x001a420a0c007dea */ /* 0x0003e20008000304 */
[----:B------:R3:W-:Y:S01]  /*4990*/  UTCQMMA gdesc[UR52], gdesc[UR38], tmem[UR4], tmem[UR64], idesc[UR65], tmem[UR68], UPT ;  /* 0x0044402634007dea */ /* 0x0007e2000b800304 */
[----:B------:R-:W-:Y:S01]  /*49a0*/  UTCQMMA gdesc[UR50], gdesc[UR36], tmem[UR4], tmem[UR62], idesc[UR63], tmem[UR76], UPT ;  /* 0x004c3e2432007dea */ /* 0x000fe2000b800304 */
[----:B------:R-:W-:Y:S02]  /*49b0*/  UTCQMMA gdesc[UR48], gdesc[UR34], tmem[UR4], tmem[UR60], idesc[UR61], tmem[UR74], UPT ;  /* 0x004a3c2230007dea */ /* 0x000fe4000b800304 */
[----:B------:R4:W-:Y:S01]  /*49c0*/  UTCQMMA gdesc[UR46], gdesc[UR32], tmem[UR4], tmem[UR58], idesc[UR59], tmem[UR8], UPT ;  /* 0x00083a202e007dea */ /* 0x0009e2000b800304 */
[----:B------:R-:W-:Y:S01]  /*49d0*/  UTCQMMA gdesc[UR44], gdesc[UR30], tmem[UR4], tmem[UR56], idesc[UR57], tmem[UR72], UPT ;  /* 0x0048381e2c007dea */ /* 0x000fe2000b800304 */
[----:B------:R-:W-:Y:S01]  /*49e0*/  IMAD.U32 R25, RZ, RZ, UR7 ;  /* 0x00000007ff197e24 */ /* 0x000fe2000f8e00ff */
[----:B------:R-:W-:Y:S01]  /*49f0*/  UTCQMMA gdesc[UR42], gdesc[UR28], tmem[UR4], tmem[UR54], idesc[UR55], tmem[UR70], UPT ;  /* 0x0046361c2a007dea */ /* 0x000fe2000b800304 */
[----:B------:R-:W-:Y:S04]  /*4a00*/  @P0 LOP3.LUT R16, R0, 0xffff, RZ, 0xc0, !PT ;  /* 0x0000ffff00100812 */ /* 0x000fe800078ec0ff */
[----:B------:R-:W-:Y:S01]  /*4a10*/  @P0 R2UR UR7, R16 ;  /* 0x00000000100702ca */ /* 0x000fe200000e0000 */
[C---:B------:R-:W-:Y:S02]  /*4a20*/  VIADD R16, R18.reuse, 0x1 ;  /* 0x0000000112107836 */ /* 0x040fe40000000000 */
[----:B------:R-:W-:Y:S03]  /*4a30*/  VIADD R18, R18, 0xffffffff ;  /* 0xffffffff12127836 */ /* 0x000fe60000000000 */
[----:B------:R-:W-:Y:S01]  /*4a40*/  ISETP.GT.U32.AND P0, PT, R16, 0x1, PT ;  /* 0x000000011000780c */ /* 0x000fe20003f04070 */
[----:B------:R-:W-:Y:S01]  /*4a50*/  IMAD.MOV.U32 R16, RZ, RZ, 0x1 ;  /* 0x00000001ff107424 */ /* 0x000fe200078e00ff */
[----:B-1----:R-:W-:Y:S02]  /*4a60*/  R2UR.FILL UR27, R22 ;  /* 0x00000000161b72ca */ /* 0x002fe400004e0000 */
[----:B------:R-:W-:Y:S02]  /*4a70*/  R2UR.FILL UR26, R21 ;  /* 0x00000000151a72ca */ /* 0x000fe400004e0000 */
[----:B---3--:R-:W-:Y:S02]  /*4a80*/  R2UR.FILL UR69, R20 ;  /* 0x00000000144572ca */ /* 0x008fe400004e0000 */
[----:B------:R-:W-:Y:S01]  /*4a90*/  R2UR.FILL UR68, R19 ;  /* 0x00000000134472ca */ /* 0x000fe200004e0000 */
[----:B------:R-:W-:Y:S01]  /*4aa0*/  IMAD.MOV.U32 R19, RZ, RZ, 0x1 ;  /* 0x00000001ff137424 */ /* 0x000fe200078e00ff */
[----:B----4-:R-:W-:Y:S02]  /*4ab0*/  @P3 R2UR UR8, R24 ;  /* 0x00000000180832ca */ /* 0x010fe400000e0000 */
[----:B------:R-:W-:Y:S11]  /*4ac0*/  @P3 R2UR UR9, R25 ;  /* 0x00000000190932ca */ /* 0x000ff600000e0000 */
[----:B------:R-:W-:Y:S02]  /*4ad0*/  @!UPT UIADD3 URZ, UPT, UPT, URZ, URZ, URZ ;  /* 0x000000fffffff290 */ /* 0x000fe4000fffe0ff */
[----:B------:R1:W-:Y:S01]  /*4ae0*/  UTCQMMA gdesc[UR40], gdesc[UR26], tmem[UR4], tmem[UR8], idesc[UR9], tmem[UR68], UPT ;  /* 0x0044081a28007dea */ /* 0x0003e2000b800304 */
[----:B--2---:R-:W-:Y:S01]  /*4af0*/  @P2 SEL R19, RZ, 0x1, !P5 ;  /* 0x00000001ff132807 */ /* 0x004fe20006800000 */
[----:B-1----:R-:W-:Y:S09]  /*4b00*/  UIADD3 UR9, UPT, UPT, UR6, 0x8, URZ ;  /* 0x0000000806097890 */ /* 0x002ff2000fffe0ff */
[----:B------:R2:W-:Y:S01]  /*4b10*/  UTCBAR.MULTICAST [UR9], URZ, UR7 ;  /* 0x000000ff090073e9 */ /* 0x0005e20008000807 */
[----:B------:R-:W-:Y:S05]  /*4b20*/  @P0 BRA `(.L_x_67) ;  /* 0xfffffffc00140947 */ /* 0x000fea000383ffff */
.L_x_64:
[----:B------:R-:W-:Y:S01]  /*4b30*/  UIADD3 UR4, UPT, UPT, UR6, 0x80, URZ ;  /* 0x0000008006047890 */ /* 0x000fe2000fffe0ff */
[----:B------:R-:W-:Y:S01]  /*4b40*/  ISETP.NE.AND P0, PT, R3, 0x2, PT ;  /* 0x000000020300780c */ /* 0x000fe20003f05270 */
[----:B------:R-:W-:-:S03]  /*4b50*/  IMAD.MOV.U32 R21, RZ, RZ, R2 ;  /* 0x000000ffff157224 */ /* 0x000fc600078e0002 */
[----:B------:R-:W-:Y:S02]  /*4b60*/  SEL R16, RZ, 0x1, P0 ;  /* 0x00000001ff107807 */ /* 0x000fe40000000000 */
[----:B------:R-:W-:Y:S02]  /*4b70*/  SEL R22, R3, RZ, P0 ;  /* 0x000000ff03167207 */ /* 0x000fe40000000000 */
[----:B------:R3:W-:Y:S01]  /*4b80*/  UTCBAR [UR4], URZ ;  /* 0x000000ff040073e9 */ /* 0x0007e200080000ff */
[----:B------:R-:W-:Y:S01]  /*4b90*/  LOP3.LUT R5, R5, R16, RZ, 0x3c, !PT ;  /* 0x0000001005057212 */ /* 0x000fe200078e3cff */
[----:B------:R-:W-:Y:S06]  /*4ba0*/  @P1 BRA `(.L_x_68) ;  /* 0xfffffff000f41947 */ /* 0x000fec000383ffff */
[----:B-12---:R-:W1:Y:S01]  /*4bb0*/  S2UR UR7, SR_CgaCtaId ;  /* 0x00000000000779c3 */ /* 0x006e620000008800 */
[----:B------:R-:W-:Y:S01]  /*4bc0*/  ELECT P0, URZ, PT ;  /* 0x0000000000ff782f */ /* 0x000fe20003800000 */
[----:B------:R-:W-:Y:S01]  /*4bd0*/  IMAD.MOV.U32 R0, RZ, RZ, 0x1 ;  /* 0x00000001ff007424 */ /* 0x000fe200078e00ff */
[----:B---3--:R-:W-:Y:S01]  /*4be0*/  UMOV UR4, 0x40 ;  /* 0x0000004000047882 */ /* 0x008fe20000000000 */
[----:B------:R-:W-:-:S04]  /*4bf0*/  SHF.L.U32 R3, RZ, 0x1f, RZ ;  /* 0x0000001fff037819 */ /* 0x000fc800000006ff */
[----:B------:R-:W-:Y:S01]  /*4c00*/  UVIRTCOUNT.DEALLOC.SMPOOL 0x80 ;  /* 0x000000800000784c */ /* 0x000fe20000000000 */
[----:B-1----:R-:W-:-:S09]  /*4c10*/  ULEA UR7, UR7, UR4, 0x18 ;  /* 0x0000000407077291 */ /* 0x002fd2000f8ec0ff */
[----:B------:R1:W-:Y:S01]  /*4c20*/  @P0 STS.U8 [UR7+0x1c], R0 ;  /* 0x00001c00ff000988 */ /* 0x0003e20008000007 */
[----:B------:R-:W2:Y:S02]  /*4c30*/  SYNCS.PHASECHK.TRANS64.TRYWAIT P0, [UR6+0xb0], R3 ;  /* 0x0000b003ff0075a7 */ /* 0x000ea40008001106 */
[----:B-12---:R-:W-:Y:S05]  /*4c40*/  @!P0 BRA `(.L_x_69) ;  /* 0x000000e800948947 */ /* 0x006fea0003800000 */
.L_x_204:
[----:B------:R-:W-:Y:S01]  /*4c50*/  NOP ;  /* 0x0000000000007918 */ /* 0x000fe20000000000 */
[----:B-1----:R-:W1:Y:S01]  /*4c60*/  LDS R0, [UR7+0x14] ;  /* 0x00001407ff007984 */ /* 0x002e620008000800 */
[----:B------:R-:W-:Y:S01]  /*4c70*/  ULOP3.LUT UR4, UR5, 0xffff, URZ, 0xc0, !UPT ;  /* 0x0000ffff05047892 */ /* 0x000fe2000f8ec0ff */
[----:B------:R-:W-:Y:S02]  /*4c80*/  UMOV UR6, 0x1 ;  /* 0x0000000100067882 */ /* 0x000fe40000000000 */
[----:B------:R-:W-:Y:S01]  /*4c90*/  UMOV UR5, 0xffff ;  /* 0x0000ffff00057882 */ /* 0x000fe20000000000 */
[----:B------:R-:W-:-:S04]  /*4ca0*/  USHF.R.U32.HI UR4, URZ, 0x5, UR4 ;  /* 0x00000005ff047899 */ /* 0x000fc80008011604 */
[----:B------:R-:W-:Y:S02]  /*4cb0*/  USHF.L.U32 UR5, UR5, UR4, URZ ;  /* 0x0000000405057299 */ /* 0x000fe400080006ff */
[----:B------:R-:W-:-:S04]  /*4cc0*/  USHF.L.U32 UR4, UR6, UR4, URZ ;  /* 0x0000000406047299 */ /* 0x000fc800080006ff */
[----:B-1----:R-:W-:-:S04]  /*4cd0*/  LOP3.LUT R0, R0, UR5, RZ, 0xc0, !PT ;  /* 0x0000000500007c12 */ /* 0x002fc8000f8ec0ff */
[----:B------:R-:W-:-:S13]  /*4ce0*/  ISETP.NE.AND P0, PT, R0, UR5, PT ;  /* 0x0000000500007c0c */ /* 0x000fda000bf05270 */
[----:B------:R-:W-:Y:S05]  /*4cf0*/  @P0 BRA `(.L_x_70) ;  /* 0x0000000000580947 */ /* 0x000fea0003800000 */
[----:B------:R-:W1:Y:S02]  /*4d00*/  LDS R0, [UR7+0x18] ;  /* 0x00001807ff007984 */ /* 0x000e640008000800 */
[----:B-1----:R-:W-:-:S04]  /*4d10*/  LOP3.LUT R0, R0, UR4, RZ, 0xc0, !PT ;  /* 0x0000000400007c12 */ /* 0x002fc8000f8ec0ff */
[----:B------:R-:W-:-:S13]  /*4d20*/  ISETP.NE.AND P0, PT, R0, UR4, PT ;  /* 0x0000000400007c0c */ /* 0x000fda000bf05270 */
[----:B------:R-:W-:Y:S05]  /*4d30*/  @P0 BRA `(.L_x_71) ;  /* 0x00000000003c0947 */ /* 0x000fea0003800000 */
[----:B------:R-:W1:Y:S01]  /*4d40*/  S2R R2, SR_LANEID ;  /* 0x0000000000027919 */ /* 0x000e620000000000 */
[----:B------:R-:W-:Y:S01]  /*4d50*/  ULOP3.LUT UR5, URZ, UR5, URZ, 0x33, !UPT ;  /* 0x00000005ff057292 */ /* 0x000fe2000f8e33ff */
[----:B------:R-:W-:Y:S01]  /*4d60*/  LOP3.LUT R4, RZ, UR4, RZ, 0x33, !PT ;  /* 0x00000004ff047c12 */ /* 0x000fe2000f8e33ff */
[----:B------:R-:W-:Y:S02]  /*4d70*/  VOTEU.ANY UR4, UPT, PT ;  /* 0x0000000000047886 */ /* 0x000fe400038e0100 */
[----:B------:R-:W-:Y:S01]  /*4d80*/  UFLO.U32 UR4, UR4 ;  /* 0x00000004000472bd */ /* 0x000fe200080e0000 */
[----:B------:R-:W2:Y:S01]  /*4d90*/  REDUX UR6, R4 ;  /* 0x00000000040673c4 */ /* 0x000ea20000000000 */
[----:B------:R-:W-:-:S06]  /*4da0*/  IMAD.U32 R0, RZ, RZ, UR5 ;  /* 0x00000005ff007e24 */ /* 0x000fcc000f8e00ff */
[----:B------:R3:W-:Y:S01]  /*4db0*/  UTCATOMSWS.AND URZ, UR5 ;  /* 0x0000000500ff79e3 */ /* 0x0007e20008000000 */
[----:B------:R-:W4:Y:S01]  /*4dc0*/  REDUX UR8, R0 ;  /* 0x00000000000873c4 */ /* 0x000f220000000000 */
[----:B-1----:R-:W-:Y:S01]  /*4dd0*/  ISETP.EQ.U32.AND P0, PT, R2, UR4, PT ;  /* 0x0000000402007c0c */ /* 0x002fe2000bf02070 */
[----:B--2---:R-:W-:Y:S01]  /*4de0*/  IMAD.U32 R2, RZ, RZ, UR6 ;  /* 0x00000006ff027e24 */ /* 0x004fe2000f8e00ff */
[----:B----4-:R-:W-:-:S11]  /*4df0*/  MOV R3, UR8 ;  /* 0x0000000800037c02 */ /* 0x010fd60008000f00 */
[----:B------:R3:W-:Y:S04]  /*4e00*/  @P0 ATOMS.AND RZ, [UR7+0x14], R3 ;  /* 0x00001403ffff098c */ /* 0x0007e8000a800007 */
[----:B------:R3:W-:Y:S01]  /*4e10*/  @P0 ATOMS.AND RZ, [UR7+0x18], R2 ;  /* 0x00001802ffff098c */ /* 0x0007e2000a800007 */
[----:B------:R-:W-:Y:S05]  /*4e20*/  BRA `(.L_x_72) ;  /* 0x0000000000147947 */ /* 0x000fea0003800000 */
.L_x_71:
[----:B------:R-:W-:Y:S02]  /*4e30*/  MOV R2, 0x4e50 ;  /* 0x00004e5000027802 */ /* 0x000fe40000000f00 */
[----:B-----5:R-:W-:Y:S05]  /*4e40*/  CALL.REL.NOINC `($__internal_0_$__cuda_sm10x_tcgen05_guardrail_trap_col_being_dealloced_not_returned_by_alloc) ;  /* 0x000000f000307944 */ /* 0x020fea0003c00000 */
[----:B------:R-:W-:Y:S05]  /*4e50*/  BRA `(.L_x_72) ;  /* 0x0000000000087947 */ /* 0x000fea0003800000 */
.L_x_70:
[----:B------:R-:W-:Y:S02]  /*4e60*/  MOV R2, 0x4e80 ;  /* 0x00004e8000027802 */ /* 0x000fe40000000f00 */
[----:B-----5:R-:W-:Y:S05]  /*4e70*/  CALL.REL.NOINC `($__internal_2_$__cuda_sm10x_tcgen05_guardrail_trap_unallocated_columns_being_dealloced) ;  /* 0x000000f0003c7944 */ /* 0x020fea0003c00000 */
.L_x_72:
[----:B------:R-:W-:Y:S01]  /*4e80*/  NOP ;  /* 0x0000000000007918 */ /* 0x000fe20000000000 */
[----:B---3--:R-:W-:Y:S05]  /*4e90*/  EXIT ;  /* 0x000000000000794d */ /* 0x008fea0003800000 */
.L_x_54:
[----:B------:R-:W-:-:S09]  /*4ea0*/  UISETP.NE.OR UP0, UPT, UR21, 0x3, !UP4 ;  /* 0x000000031500788c */ /* 0x000fd2000e705670 */
[----:B------:R-:W-:Y:S05]  /*4eb0*/  BRA.U UP0, `(.L_x_73) ;  /* 0x0000001900bc7547 */ /* 0x000fea000b800000 */
[----:B------:R-:W2:Y:S01]  /*4ec0*/  S2UR UR10, SR_CgaCtaId ;  /* 0x00000000000a79c3 */ /* 0x000ea20000008800 */
[----:B------:R-:W3:Y:S01]  /*4ed0*/  LDCU UR54, c[0x0][0x370] ;  /* 0x00006e00ff3677ac */ /* 0x000ee20008000800 */
[----:B------:R-:W-:Y:S01]  /*4ee0*/  HFMA2 R14, -RZ, RZ, 0, 0 ;  /* 0x00000000ff0e7431 */ /* 0x000fe200000001ff */
[----:B------:R-:W-:Y:S01]  /*4ef0*/  MOV R13, RZ ;  /* 0x000000ff000d7202 */ /* 0x000fe20000000f00 */
[----:B------:R-:W-:Y:S01]  /*4f00*/  HFMA2 R7, -RZ, RZ, 0, 0.0078125 ;  /* 0x00002000ff077431 */ /* 0x000fe200000001ff */
[----:B------:R-:W3:Y:S03]  /*4f10*/  LDCU.128 UR64, c[0x0][0xf10] ;  /* 0x0001e200ff4077ac */ /* 0x000ee60008000c00 */
[----:B------:R-:W4:Y:S01]  /*4f20*/  LDC.64 R16, c[0x0][0x348] ;  /* 0x0000d200ff107b82 */ /* 0x000f220000000a00 */
[----:B------:R-:W1:Y:S01]  /*4f30*/  LDCU UR53, c[0x0][0x374] ;  /* 0x00006e80ff3577ac */ /* 0x000e620008000800 */
[----:B------:R-:W2:Y:S06]  /*4f40*/  LDCU UR15, c[0x0][0xf0c] ;  /* 0x0001e180ff0f77ac */ /* 0x000eac0008000800 */
[----:B------:R-:W4:Y:S01]  /*4f50*/  LDC.64 R2, c[0x0][0xc88] ;  /* 0x00032200ff027b82 */ /* 0x000f220000000a00 */
[----:B------:R-:W4:Y:S01]  /*4f60*/  LDCU UR63, c[0x0][0xf20] ;  /* 0x0001e400ff3f77ac */ /* 0x000f220008000800 */
[----:B------:R-:W4:Y:S06]  /*4f70*/  LDCU UR4, c[0x0][0xf30] ;  /* 0x0001e600ff0477ac */ /* 0x000f2c0008000800 */
[----:B------:R-:W4:Y:S01]  /*4f80*/  LDC.64 R4, c[0x0][0xc90] ;  /* 0x00032400ff047b82 */ /* 0x000f220000000a00 */
[----:B------:R-:W-:Y:S01]  /*4f90*/  UMOV UR21, 0x400 ;  /* 0x0000040000157882 */ /* 0x000fe20000000000 */
[----:B---3--:R-:W-:-:S02]  /*4fa0*/  UIMAD.WIDE.U32 UR6, UR54, UR64, URZ ;  /* 0x00000040360672a5 */ /* 0x008fc4000f8e00ff */
[----:B-1----:R-:W-:Y:S02]  /*4fb0*/  UIMAD.WIDE.U32 UR8, UR53, UR67, URZ ;  /* 0x00000043350872a5 */ /* 0x002fe4000f8e00ff */
[----:B--2---:R-:W-:Y:S02]  /*4fc0*/  ULEA UR21, UR10, UR21, 0x18 ;  /* 0x000000150a157291 */ /* 0x004fe4000f8ec0ff */
[----:B------:R-:W-:Y:S02]  /*4fd0*/  UPLOP3.LUT UP1, UPT, UPT, UPT, UPT, 0x40, 0x4 ;  /* 0x000000000004789c */ /* 0x000fe40003f2e870 */
[----:B------:R-:W-:Y:S02]  /*4fe0*/  UIADD3 UR57, UPT, UPT, UR21, 0x10, URZ ;  /* 0x0000001015397890 */ /* 0x000fe4000fffe0ff */
[----:B------:R-:W-:Y:S02]  /*4ff0*/  UIADD3 UR49, UPT, UPT, UR21, 0x18, URZ ;  /* 0x0000001815317890 */ /* 0x000fe4000fffe0ff */
[----:B------:R-:W-:-:S02]  /*5000*/  UIADD3 UR41, UPT, UPT, UR21, 0x20, URZ ;  /* 0x0000002015297890 */ /* 0x000fc4000fffe0ff */
[----:B------:R-:W-:Y:S01]  /*5010*/  UIADD3 UR33, UPT, UPT, UR21, 0x28, URZ ;  /* 0x0000002815217890 */ /* 0x000fe2000fffe0ff */
[----:B------:R-:W-:Y:S01]  /*5020*/  UMOV UR6, UR7 ;  /* 0x0000000700067c82 */ /* 0x000fe20008000000 */
[----:B------:R-:W-:Y:S01]  /*5030*/  UMOV UR5, UR9 ;  /* 0x0000000900057c82 */ /* 0x000fe20008000000 */
[----:B------:R-:W-:Y:S02]  /*5040*/  UISETP.GE.AND UP0, UPT, UR45, 0x1, UPT ;  /* 0x000000012d00788c */ /* 0x000fe4000bf06270 */
[----:B------:R-:W-:Y:S01]  /*5050*/  UISETP.NE.AND UP4, UPT, UR45, 0x1, UPT ;  /* 0x000000012d00788c */ /* 0x000fe2000bf85270 */
[----:B------:R-:W1:Y:S01]  /*5060*/  LDCU.64 UR22, c[0x0][0xf28] ;  /* 0x0001e500ff1677ac */ /* 0x000e620008000a00 */
[----:B------:R-:W-:Y:S02]  /*5070*/  UISETP.NE.AND UP6, UPT, UR15, 0x1, UPT ;  /* 0x000000010f00788c */ /* 0x000fe4000bfc5270 */
[----:B------:R-:W-:Y:S02]  /*5080*/  UISETP.NE.AND UP5, UPT, UR66, 0x1, UPT ;  /* 0x000000014200788c */ /* 0x000fe4000bfa5270 */
[----:B------:R-:W-:-:S02]  /*5090*/  USHF.R.U32.HI UR61, URZ, UR65, UR6 ;  /* 0x00000041ff3d7299 */ /* 0x000fc40008011606 */
[----:B------:R-:W-:Y:S02]  /*50a0*/  UPRMT UR46, UR10, 0x654, UR57 ;  /* 0x000006540a2e7896 */ /* 0x000fe40008000039 */
[----:B------:R-:W-:Y:S02]  /*50b0*/  UPRMT UR39, UR10, 0x654, UR49 ;  /* 0x000006540a277896 */ /* 0x000fe40008000031 */
[----:B------:R-:W-:Y:S02]  /*50c0*/  UPRMT UR38, UR10, 0x654, UR41 ;  /* 0x000006540a267896 */ /* 0x000fe40008000029 */
[----:B------:R-:W-:Y:S02]  /*50d0*/  UPRMT UR37, UR10, 0x654, UR33 ;  /* 0x000006540a257896 */ /* 0x000fe40008000021 */
[----:B----4-:R-:W-:Y:S02]  /*50e0*/  USHF.R.U32.HI UR55, URZ, UR63, UR5 ;  /* 0x0000003fff377299 */ /* 0x010fe40008011605 */
[----:B------:R-:W-:Y:S01]  /*50f0*/  UISETP.NE.AND UP3, UPT, UR4, 0x1, UPT ;  /* 0x000000010400788c */ /* 0x000fe2000bf65270 */
[----:B-1----:R-:W-:-:S10]  /*5100*/  UMOV UR29, URZ ;  /* 0x000000ff001d7c82 */ /* 0x002fd40008000000 */
.L_x_88:
[C---:B------:R-:W-:Y:S02]  /*5110*/  LEA R12, R14.reuse, UR21, 0x3 ;  /* 0x000000150e0c7c11 */ /* 0x040fe4000f8e18ff */
[----:B------:R-:W-:Y:S02]  /*5120*/  SHF.L.U32 R9, R13, 0x1f, RZ ;  /* 0x0000001f0d097819 */ /* 0x000fe400000006ff */
[----:B------:R-:W-:Y:S02]  /*5130*/  LEA R10, R14, UR21, 0x4 ;  /* 0x000000150e0a7c11 */ /* 0x000fe4000f8e20ff */
[----:B------:R-:W1:Y:S02]  /*5140*/  SYNCS.PHASECHK.TRANS64.TRYWAIT P0, [R12+URZ+0x60], R9 ;  /* 0x000060090c0075a7 */ /* 0x000e6400080011ff */
[----:B-12---:R-:W-:Y:S05]  /*5150*/  @!P0 BRA `(.L_x_74) ;  /* 0x000000e400688947 */ /* 0x006fea0003800000 */
.L_x_205:
[----:B-1----:R-:W1:Y:S01]  /*5160*/  LDS.128 R8, [R10+0xc0] ;  /* 0x0000c0000a087984 */ /* 0x002e620000000c00 */
[----:B------:R-:W-:Y:S01]  /*5170*/  UISETP.GE.AND UP0, UPT, UR45, 0x1, UPT ;  /* 0x000000012d00788c */ /* 0x000fe2000bf06270 */
[----:B------:R-:W-:Y:S01]  /*5180*/  @!PT LDS RZ, [RZ] ;  /* 0x00000000fffff984 */ /* 0x000fe20000000800 */
[----:B------:R-:W-:Y:S01]  /*5190*/  @!PT LDS RZ, [RZ] ;  /* 0x00000000fffff984 */ /* 0x000fe20000000800 */
[----:B------:R-:W-:Y:S01]  /*51a0*/  @!PT LDS RZ, [RZ] ;  /* 0x00000000fffff984 */ /* 0x000fe20000000800 */
[----:B------:R-:W-:Y:S01]  /*51b0*/  @!PT LDS RZ, [RZ] ;  /* 0x00000000fffff984 */ /* 0x000fe20000000800 */
[----:B------:R2:W-:Y:S06]  /*51c0*/  MEMBAR.ALL.CTA ;  /* 0x0000000000007992 */ /* 0x0005ec0000008000 */
[----:B--2---:R-:W2:Y:S01]  /*51d0*/  FENCE.VIEW.ASYNC.S ;  /* 0x00000000000073c6 */ /* 0x004ea20000000000 */
[----:B-1----:R-:W-:Y:S11]  /*51e0*/  LOP3.LUT P0, RZ, R10, 0x1, RZ, 0xc0, !PT ;  /* 0x000000010aff7812 */ /* 0x002ff6000780c0ff */
[----:B------:R-:W-:Y:S02]  /*51f0*/  @!UPT UIADD3 URZ, UPT, UPT, URZ, URZ, URZ ;  /* 0x000000fffffff290 */ /* 0x000fe4000fffe0ff */
[----:B--2---:R-:W-:Y:S01]  /*5200*/  VOTEU.ANY UP2, P0 ;  /* 0x0000000000ff7886 */ /* 0x004fe20000040100 */
[----:B------:R-:W-:Y:S11]  /*5210*/  PLOP3.LUT P0, PT, PT, PT, UP2, 0x80, 0x8 ;  /* 0x000000000008781c */ /* 0x000ff60003f0f028 */
[----:B------:R-:W-:Y:S02]  /*5220*/  @!UPT UIADD3 URZ, UPT, UPT, URZ, URZ, URZ ;  /* 0x000000fffffff290 */ /* 0x000fe4000fffe0ff */
[----:B------:R-:W-:Y:S02]  /*5230*/  @P0 SHF.R.U32.HI R0, RZ, 0x10, R9 ;  /* 0x00000010ff000819 */ /* 0x000fe40000011609 */
[----:B------:R-:W-:Y:S02]  /*5240*/  @P0 MOV R6, R8 ;  /* 0x0000000800060202 */ /* 0x000fe40000000f00 */
[----:B------:R-:W-:Y:S01]  /*5250*/  @P0 R2UR UR4, R0 ;  /* 0x00000000000402ca */ /* 0x000fe200000e0000 */
[----:B------:R-:W-:Y:S01]  /*5260*/  VIADD R0, R12, 0x70 ;  /* 0x000000700c007836 */ /* 0x000fe20000000000 */
[----:B------:R-:W-:Y:S02]  /*5270*/  @P0 LOP3.LUT R8, R9, 0xffff, RZ, 0xc0, !PT ;  /* 0x0000ffff09080812 */ /* 0x000fe400078ec0ff */
[----:B------:R-:W-:Y:S02]  /*5280*/  @P0 R2UR UR6, R6 ;  /* 0x00000000060602ca */ /* 0x000fe400000e0000 */
[----:B------:R-:W-:Y:S02]  /*5290*/  PRMT R0, RZ, 0x654, R0 ;  /* 0x00000654ff007816 */ /* 0x000fe40000000000 */
[----:B------:R-:W-:Y:S02]  /*52a0*/  @P0 R2UR UR5, R8 ;  /* 0x00000000080502ca */ /* 0x000fe400000e0000 */
[----:B------:R1:W-:Y:S03]  /*52b0*/  SYNCS.ARRIVE.TRANS64.RED.A1T0 RZ, [R0+URZ], RZ ;  /* 0x000000ff00ff79a7 */ /* 0x0003e600081004ff */
[----:B------:R-:W-:Y:S04]  /*52c0*/  @UP2 UMOV UR47, UR4 ;  /* 0x00000004002f2c82 */ /* 0x000fe80008000000 */
[----:B------:R-:W-:Y:S04]  /*52d0*/  @UP2 UMOV UR14, UR6 ;  /* 0x00000006000e2c82 */ /* 0x000fe80008000000 */
[----:B------:R-:W-:Y:S01]  /*52e0*/  @UP2 UMOV UR13, UR5 ;  /* 0x00000005000d2c82 */ /* 0x000fe20008000000 */
[----:B------:R-:W-:Y:S05]  /*52f0*/  BRA.U !UP0, `(.L_x_75) ;  /* 0x0000000108a47547 */ /* 0x000fea000b800000 */
[----:B------:R-:W-:Y:S02]  /*5300*/  UIMAD.WIDE.U32 UR16, UR13, UR67, URZ ;  /* 0x000000430d1072a5 */ /* 0x000fe4000f8e00ff */
[----:B------:R-:W-:Y:S02]  /*5310*/  UIMAD.WIDE.U32 UR18, UR14, UR64, URZ ;  /* 0x000000400e1272a5 */ /* 0x000fe4000f8e00ff */
[----:B------:R-:W-:Y:S02]  /*5320*/  USEL UR4, UR53, UR55, !UP5 ;  /* 0x0000003735047287 */ /* 0x000fe4000e800000 */
[----:B------:R-:W-:Y:S02]  /*5330*/  USEL UR7, UR54, UR61, !UP6 ;  /* 0x0000003d36077287 */ /* 0x000fe4000f000000 */
[----:B------:R-:W-:Y:S02]  /*5340*/  UIMAD.WIDE.U32 UR8, UR4, UR22, URZ ;  /* 0x00000016040872a5 */ /* 0x000fe4000f8e00ff */
[----:B------:R-:W-:Y:S01]  /*5350*/  UIMAD.WIDE.U32 UR10, UR7, UR22, URZ ;  /* 0x00000016070a72a5 */ /* 0x000fe2000f8e00ff */
[----:B------:R-:W-:Y:S02]  /*5360*/  UMOV UR5, UR17 ;  /* 0x0000001100057c82 */ /* 0x000fe40008000000 */
[----:B------:R-:W-:Y:S03]  /*5370*/  USHF.R.U32.HI UR6, URZ, UR63, UR5 ;  /* 0x0000003fff067299 */ /* 0x000fe60008011605 */
[----:B------:R-:W-:Y:S01]  /*5380*/  UMOV UR5, UR19 ;  /* 0x0000001300057c82 */ /* 0x000fe20008000000 */
[----:B------:R-:W-:Y:S02]  /*5390*/  USEL UR6, UR13, UR6, !UP5 ;  /* 0x000000060d067287 */ /* 0x000fe4000e800000 */
[----:B------:R-:W-:Y:S03]  /*53a0*/  USHF.R.U32.HI UR12, URZ, UR65, UR5 ;  /* 0x00000041ff0c7299 */ /* 0x000fe60008011605 */
[----:B------:R-:W-:Y:S02]  /*53b0*/  UMOV UR5, UR9 ;  /* 0x0000000900057c82 */ /* 0x000fe40008000000 */
[----:B------:R-:W-:Y:S03]  /*53c0*/  @UP4 USHF.R.U32.HI UR4, URZ, UR23, UR5 ;  /* 0x00000017ff044299 */ /* 0x000fe60008011605 */
[----:B------:R-:W-:Y:S01]  /*53d0*/  UMOV UR5, UR11 ;  /* 0x0000000b00057c82 */ /* 0x000fe20008000000 */
[----:B------:R-:W-:Y:S02]  /*53e0*/  UIMAD UR4, UR45, UR4, URZ ;  /* 0x000000042d0472a4 */ /* 0x000fe4000f8e02ff */
[----:B------:R-:W-:Y:S02]  /*53f0*/  @UP4 USHF.R.U32.HI UR7, URZ, UR23, UR5 ;  /* 0x00000017ff074299 */ /* 0x000fe40008011605 */
[----:B------:R-:W-:Y:S02]  /*5400*/  UIMAD.WIDE.U32 UR10, UR6, UR22, URZ ;  /* 0x00000016060a72a5 */ /* 0x000fe4000f8e00ff */
[----:B------:R-:W-:Y:S02]  /*5410*/  USEL UR5, UR14, UR12, !UP6 ;  /* 0x0000000c0e057287 */ /* 0x000fe4000f000000 */
[----:B------:R-:W-:Y:S02]  /*5420*/  UIMAD UR8, UR45, UR7, URZ ;  /* 0x000000072d0872a4 */ /* 0x000fe4000f8e02ff */
[----:B------:R-:W-:Y:S03]  /*5430*/  UISETP.GE.AND UP0, UPT, UR6, UR4, UPT ;  /* 0x000000040600728c */ /* 0x000fe6000bf06270 */
[----:B------:R-:W-:Y:S01]  /*5440*/  UMOV UR4, UR11 ;  /* 0x0000000b00047c82 */ /* 0x000fe20008000000 */
[----:B------:R-:W-:Y:S02]  /*5450*/  UISETP.GE.OR UP0, UPT, UR5, UR8, UP0 ;  /* 0x000000080500728c */ /* 0x000fe40008706670 */
[----:B------:R-:W-:Y:S02]  /*5460*/  USHF.R.U32.HI UR4, URZ, UR23, UR4 ;  /* 0x00000017ff047299 */ /* 0x000fe40008011604 */
[----:B------:R-:W-:Y:S02]  /*5470*/  UIMAD.WIDE.U32 UR8, UR5, UR22, URZ ;  /* 0x00000016050872a5 */ /* 0x000fe4000f8e00ff */
[----:B------:R-:W-:Y:S04]  /*5480*/  USEL UR10, UR6, UR4, !UP4 ;  /* 0x00000004060a7287 */ /* 0x000fe8000e000000 */
[----:B------:R-:W-:Y:S01]  /*5490*/  UIADD3 UR11, UPT, UPT, -UR10, URZ, URZ ;  /* 0x000000ff0a0b7290 */ /* 0x000fe2000fffe1ff */
[----:B------:R-:W-:Y:S02]  /*54a0*/  @!UP0 UMOV UR4, UR9 ;  /* 0x0000000900048c82 */ /* 0x000fe40008000000 */
[----:B------:R-:W-:Y:S02]  /*54b0*/  @!UP0 USHF.R.U32.HI UR4, URZ, UR23, UR4 ;  /* 0x00000017ff048299 */ /* 0x000fe40008011604 */
[----:B------:R-:W-:Y:S02]  /*54c0*/  UIMAD UR8, UR45, UR11, UR6 ;  /* 0x0000000b2d0872a4 */ /* 0x000fe4000f8e0206 */
[----:B------:R-:W-:Y:S04]  /*54d0*/  @!UP0 USEL UR4, UR5, UR4, !UP4 ;  /* 0x0000000405048287 */ /* 0x000fe8000e000000 */
[----:B------:R-:W-:Y:S02]  /*54e0*/  @!UP0 UIMAD UR7, UR7, UR8, UR4 ;  /* 0x00000008070782a4 */ /* 0x000fe4000f8e0204 */
[----:B------:R-:W-:Y:S02]  /*54f0*/  @!UP0 UIADD3 UR9, UPT, UPT, UR10, -UR4, URZ ;  /* 0x800000040a098290 */ /* 0x000fe4000fffe0ff */
[----:B------:R-:W-:Y:S02]  /*5500*/  UIADD3 UR8, UPT, UPT, -UR6, URZ, URZ ;  /* 0x000000ff06087290 */ /* 0x000fe4000fffe1ff */
[----:B------:R-:W-:Y:S02]  /*5510*/  UIADD3 UR4, UPT, UPT, -UR5, URZ, URZ ;  /* 0x000000ff05047290 */ /* 0x000fe4000fffe1ff */
[----:B------:R-:W-:Y:S03]  /*5520*/  @!UP0 UIMAD UR6, UR9, UR45, UR5 ;  /* 0x0000002d090682a4 */ /* 0x000fe6000f8e0205 */
[----:B------:R-:W-:Y:S01]  /*5530*/  @!UP0 UMOV UR5, UR7 ;  /* 0x0000000700058c82 */ /* 0x000fe20008000000 */
[----:B------:R-:W-:Y:S02]  /*5540*/  UIMAD UR7, UR15, UR4, UR14 ;  /* 0x000000040f0772a4 */ /* 0x000fe4000f8e020e */
[----:B------:R-:W-:Y:S02]  /*5550*/  UIMAD UR4, UR66, UR8, UR13 ;  /* 0x00000008420472a4 */ /* 0x000fe4000f8e020d */
[----:B------:R-:W-:Y:S02]  /*5560*/  UIMAD UR14, UR5, UR15, UR7 ;  /* 0x0000000f050e72a4 */ /* 0x000fe4000f8e0207 */
[----:B------:R-:W-:Y:S11]  /*5570*/  UIMAD UR13, UR6, UR66, UR4 ;  /* 0x00000042060d72a4 */ /* 0x000ff6000f8e0204 */
[----:B------:R-:W-:Y:S01]  /*5580*/  @!UPT UIADD3 URZ, UPT, UPT, URZ, URZ, URZ ;  /* 0x000000fffffff290 */ /* 0x000fe2000fffe0ff */
.L_x_75:
[----:B------:R-:W2:Y:S01]  /*5590*/  @!UP3 LDCU.128 UR8, c[0x0][0xf10] ;  /* 0x0001e200ff08b7ac */ /* 0x000ea20008000c00 */
[----:B------:R-:W-:Y:S01]  /*55a0*/  IMAD.MOV.U32 R10, RZ, RZ, 0x1 ;  /* 0x00000001ff0a7424 */ /* 0x000fe200078e00ff */
[C---:B------:R-:W-:Y:S02]  /*55b0*/  ISETP.NE.U32.AND P1, PT, R4.reuse, RZ, PT ;  /* 0x000000ff0400720c */ /* 0x040fe40003f25070 */
[----:B------:R-:W-:Y:S02]  /*55c0*/  ISETP.NE.U32.AND P0, PT, R4, RZ, PT ;  /* 0x000000ff0400720c */ /* 0x000fe40003f05070 */
[C---:B------:R-:W-:Y:S01]  /*55d0*/  ISETP.NE.AND.EX P1, PT, R5.reuse, RZ, PT, P1 ;  /* 0x000000ff0500720c */ /* 0x040fe20003f25310 */
[----:B------:R-:W3:Y:S01]  /*55e0*/  @!UP3 LDCU UR5, c[0x0][0xf0c] ;  /* 0x0001e180ff05b7ac */ /* 0x000ee20008000800 */
[----:B------:R-:W-:Y:S02]  /*55f0*/  ISETP.NE.AND.EX P0, PT, R5, RZ, PT, P0 ;  /* 0x000000ff0500720c */ /* 0x000fe40003f05300 */
[----:B------:R-:W-:Y:S01]  /*5600*/  SHF.L.U32 R10, R10, 0x1f, RZ ;  /* 0x0000001f0a0a7819 */ /* 0x000fe200000006ff */
[----:B------:R-:W4:Y:S01]  /*5610*/  @!UP3 LDCU UR4, c[0x0][0xf20] ;  /* 0x0001e400ff04b7ac */ /* 0x000f220008000800 */
[----:B------:R-:W-:Y:S02]  /*5620*/  USHF.L.U32 UR17, UR20, 0x8, URZ ;  /* 0x0000000814117899 */ /* 0x000fe400080006ff */
[----:B--2---:R-:W-:Y:S02]  /*5630*/  UIMAD.WIDE.U32 UR6, UR14, UR8, URZ ;  /* 0x000000080e0672a5 */ /* 0x004fe4000f8e00ff */
[----:B------:R-:W-:Y:S02]  /*5640*/  USHF.L.U32 UR59, UR36, 0x7, URZ ;  /* 0x00000007243b7899 */ /* 0x000fe400080006ff */
[----:B------:R-:W-:Y:S02]  /*5650*/  @!UP3 USHF.R.U32.HI UR7, URZ, UR9, UR7 ;  /* 0x00000009ff07b299 */ /* 0x000fe40008011607 */
[----:B------:R-:W-:Y:S02]  /*5660*/  UIMAD.WIDE.U32 UR8, UR13, UR11, URZ ;  /* 0x0000000b0d0872a5 */ /* 0x000fe4000f8e00ff */
[----:B---3--:R-:W-:Y:S04]  /*5670*/  @!UP3 UISETP.NE.AND UP0, UPT, UR5, 0x1, UPT ;  /* 0x000000010500b88c */ /* 0x008fe8000bf05270 */
[----:B------:R-:W-:Y:S02]  /*5680*/  @!UP3 USEL UR7, UR14, UR7, !UP0 ;  /* 0x000000070e07b287 */ /* 0x000fe4000c000000 */
[----:B------:R-:W-:Y:S01]  /*5690*/  @!UP3 UISETP.NE.AND UP0, UPT, UR10, 0x1, UPT ;  /* 0x000000010a00b88c */ /* 0x000fe2000bf05270 */
[----:B------:R-:W-:Y:S02]  /*56a0*/  @!UP3 UMOV UR6, UR9 ;  /* 0x000000090006bc82 */ /* 0x000fe40008000000 */
[----:B----4-:R-:W-:Y:S04]  /*56b0*/  @!UP3 USHF.R.U32.HI UR6, URZ, UR4, UR6 ;  /* 0x00000004ff06b299 */ /* 0x010fe80008011606 */
[----:B------:R-:W-:Y:S04]  /*56c0*/  @!UP3 USEL UR6, UR13, UR6, !UP0 ;  /* 0x000000060d06b287 */ /* 0x000fe8000c000000 */
[----:B------:R-:W-:Y:S02]  /*56d0*/  @!UP3 UIADD3 UR4, UPT, UPT, -UR7, UR6, URZ ;  /* 0x000000060704b290 */ /* 0x000fe4000fffe1ff */
[----:B------:R-:W-:Y:S02]  /*56e0*/  @!UP3 UIADD3 UR6, UPT, UPT, UR7, -UR6, URZ ;  /* 0x800000060706b290 */ /* 0x000fe4000fffe0ff */
[----:B------:R-:W-:Y:S02]  /*56f0*/  @!UP3 UIMAD UR14, UR4, UR5, UR14 ;  /* 0x00000005040eb2a4 */ /* 0x000fe4000f8e020e */
[----:B------:R-:W-:Y:S01]  /*5700*/  @!UP3 UIMAD UR13, UR6, UR10, UR13 ;  /* 0x0000000a060db2a4 */ /* 0x000fe2000f8e020d */
[----:B------:R-:W-:Y:S11]  /*5710*/  BRA.U UP1, `(.L_x_76) ;  /* 0x0000000101107547 */ /* 0x000ff6000b800000 */
[----:B-1----:R-:W-:Y:S04]  /*5720*/  MOV R0, UR62 ;  /* 0x0000003e00007c02 */ /* 0x002fe80008000f00 */
[----:B------:R-:W-:Y:S04]  /*5730*/  SHF.L.U32 R9, R0, 0x1f, RZ ;  /* 0x0000001f00097819 */ /* 0x000fe800000006ff */
[----:B------:R-:W1:Y:S02]  /*5740*/  SYNCS.PHASECHK.TRANS64.TRYWAIT P2, [UR21+0x58], R9 ;  /* 0x00005809ff0075a7 */ /* 0x000e640008041115 */
[----:B-1----:R-:W-:Y:S05]  /*5750*/  @!P2 BRA `(.L_x_77) ;  /* 0x000000dc00fca947 */ /* 0x002fea0003800000 */
.L_x_76:
[----:B------:R-:W-:Y:S05]  /*5760*/  @!P1 BRA `(.L_x_78) ;  /* 0x0000000000309947 */ /* 0x000fea0003800000 */
[----:B------:R-:W-:Y:S01]  /*5770*/  ISETP.NE.U32.AND P1, PT, R2, RZ, PT ;  /* 0x000000ff0200720c */ /* 0x000fe20003f25070 */
[----:B------:R-:W2:Y:S01]  /*5780*/  LDCU.64 UR4, c[0x0][0x358] ;  /* 0x00006b00ff0477ac */ /* 0x000ea20008000a00 */
[----:B------:R-:W-:Y:S02]  /*5790*/  IMAD.MOV.U32 R176, RZ, RZ, 0x1 ;  /* 0x00000001ffb07424 */ /* 0x000fe400078e00ff */
[----:B------:R-:W-:Y:S11]  /*57a0*/  ISETP.NE.AND.EX P1, PT, R3, RZ, PT, P1 ;  /* 0x000000ff0300720c */ /* 0x000ff60003f25310 */
[----:B------:R-:W-:Y:S02]  /*57b0*/  @!UPT UIADD3 URZ, UPT, UPT, URZ, URZ, URZ ;  /* 0x000000fffffff290 */ /* 0x000fe4000fffe0ff */
[----:B-1----:R-:W1:Y:S01]  /*57c0*/  @P1 LDC.64 R8, c[0x0][0xc88] ;  /* 0x00032200ff081b82 */ /* 0x002e620000000a00 */
[----:B------:R-:W-:Y:S04]  /*57d0*/  @P1 IMAD R0, R4, UR60, RZ ;  /* 0x0000003c04001c24 */ /* 0x000fe8000f8e02ff */
[----:B-1----:R-:W-:Y:S04]  /*57e0*/  @P1 IMAD.WIDE R8, R0, 0x4, R8 ;  /* 0x0000000400081825 */ /* 0x002fe800078e0208 */
[----:B------:R-:W-:Y:S01]  /*57f0*/  HFMA2 R0, -RZ, RZ, 0, 5.9604644775390625e-08 ;  /* 0x00000001ff007431 */ /* 0x000fe200000001ff */
[----:B--2--5:R2:W5:Y:S04]  /*5800*/  @P1 LDG.E R133, desc[UR4][R8.64] ;  /* 0x0000000408851981 */ /* 0x024568000c1e1900 */
[----:B------:R-:W-:Y:S01]  /*5810*/  @!P1 PRMT R176, R0, 0x7610, R176 ;  /* 0x0000761000b09816 */ /* 0x000fe200000000b0 */
[----:B--2---:R-:W3:Y:S06]  /*5820*/  @!P1 LDC R133, c[0x0][0xc80] ;  /* 0x00032000ff859b82 */ /* 0x004eec0000000800 */
.L_x_78:
[----:B---3-5:R-:W-:Y:S01]  /*5830*/  @!P0 FSETP.EQ.AND P1, PT, R133, RZ, PT ;  /* 0x000000ff8500820b */ /* 0x028fe20003f22000 */
[----:B------:R-:W-:Y:S01]  /*5840*/  @!UPT UIADD3 URZ, UPT, UPT, URZ, URZ, URZ ;  /* 0x000000fffffff290 */ /* 0x000fe2000fffe0ff */
[----:B------:R-:W-:Y:S11]  /*5850*/  @!P0 BRA `(.L_x_79) ;  /* 0x0000000000188947 */ /* 0x000ff60003800000 */
[----:B------:R-:W-:Y:S02]  /*5860*/  LOP3.LUT P0, RZ, R176, 0xff, RZ, 0xc0, !PT ;  /* 0x000000ffb0ff7812 */ /* 0x000fe4000780c0ff */
[----:B------:R-:W-:Y:S04]  /*5870*/  ISETP.NE.U32.AND P1, PT, R2, RZ, PT ;  /* 0x000000ff0200720c */ /* 0x000fe80003f25070 */
[----:B------:R-:W-:Y:S04]  /*5880*/  ISETP.NE.AND.EX P1, PT, R3, RZ, PT, P1 ;  /* 0x000000ff0300720c */ /* 0x000fe80003f25310 */
[----:B------:R-:W-:Y:S03]  /*5890*/  PLOP3.LUT P1, PT, P1, PT, PT, 0x8, 0x80 ;  /* 0x000000000080781c */ /* 0x000fe60000f2e170 */
[----:B------:R-:W-:Y:S11]  /*58a0*/  @P0 FSETP.EQ.AND P1, PT, R133, RZ, PT ;  /* 0x000000ff8500020b */ /* 0x000ff60003f22000 */
[----:B------:R-:W-:Y:S02]  /*58b0*/  @!UPT UIADD3 URZ, UPT, UPT, URZ, URZ, URZ ;  /* 0x000000fffffff290 */ /* 0x000fe4000fffe0ff */
.L_x_79:
[----:B------:R-:W2:Y:S01]  /*58c0*/  SYNCS.PHASECHK.TRANS64.TRYWAIT P2, [UR21+0x30], R10 ;  /* 0x0000300aff0075a7 */ /* 0x000ea20008041115 */
[----:B------:R-:W-:Y:S01]  /*58d0*/  ELECT P0, URZ, PT ;  /* 0x0000000000ff782f */ /* 0x000fe20003800000 */
[----:B------:R-:W-:Y:S02]  /*58e0*/  ULOP3.LUT UP0, UR19, UR29, 0x1, URZ, 0xc0, !UPT ;  /* 0x000000011d137892 */ /* 0x000fe4000f80c0ff */
[----:B------:R-:W-:Y:S01]  /*58f0*/  UIADD3 UR18, UPT, UPT, UR17, 0x60, URZ ;  /* 0x0000006011127890 */ /* 0x000fe2000fffe0ff */
[----:B------:R-:W-:Y:S06]  /*5900*/  PLOP3.LUT P1, PT, P1, P0, PT, 0xf2, 0x2f ;  /* 0x00000000002f781c */ /* 0x000fec0000f21e72 */
[----:B------:R-:W-:Y:S02]  /*5910*/  UMOV UR58, UR18 ;  /* 0x00000012003a7c82 */ /* 0x000fe40008000000 */
[----:B------:R-:W-:Y:S05]  /*5920*/  @UP0 UIADD3 UR58, UPT, UPT, UR17, URZ, URZ ;  /* 0x000000ff113a0290 */ /* 0x000fea000fffe0ff */
[----:B------:R-:W-:Y:S05]  /*5930*/  @!P1 IADD3 R6, P0, PT, R16, 0x980, RZ ;  /* 0x0000098010069810 */ /* 0x000fea0007f1e0ff */
[----:B-1----:R-:W-:Y:S01]  /*5940*/  @!P1 IMAD.X R0, RZ, RZ, R17, P0 ;  /* 0x000000ffff009224 */ /* 0x002fe200000e0611 */
[----:B--2---:R-:W-:Y:S07]  /*5950*/  @!P2 BRA `(.L_x_80) ;  /* 0x000000dc0094a947 */ /* 0x004fee0003800000 */
.L_x_208:
[----:B------:R-:W-:Y:S01]  /*5960*/  @!P1 R2UR UR5, R6 ;  /* 0x00000000060592ca */ /* 0x000fe200000e0000 */
[----:B------:R-:W-:Y:S01]  /*5970*/  VOTEU.ALL UP0, P1 ;  /* 0x0000000000ff7886 */ /* 0x000fe20000800000 */
[----:B------:R-:W-:Y:S01]  /*5980*/  @!P1 R2UR UR4, R0 ;  /* 0x00000000000492ca */ /* 0x000fe200000e0000 */
[----:B------:R-:W-:Y:S01]  /*5990*/  UMOV UR6, 0x0 ;  /* 0x0000000000067882 */ /* 0x000fe20000000000 */
[----:B------:R-:W-:Y:S01]  /*59a0*/  UMOV UR7, 0x10000000 ;  /* 0x1000000000077882 */ /* 0x000fe20000000000 */
[----:B------:R-:W-:Y:S01]  /*59b0*/  @!P1 IMAD.MOV.U32 R0, RZ, RZ, 0x2000 ;  /* 0x00002000ff009424 */ /* 0x000fe200078e00ff */
[----:B------:R-:W-:Y:S01]  /*59c0*/  @!UP0 UIADD3 UR56, UPT, UPT, UR21, 0x200, URZ ;  /* 0x0000020015388890 */ /* 0x000fe2000fffe0ff */
[----:B------:R-:W-:Y:S01]  /*59d0*/  @!P1 IADD3 R6, P0, PT, R16, 0x980, RZ ;  /* 0x0000098010069810 */ /* 0x000fe20007f1e0ff */
[----:B------:R-:W-:Y:S02]  /*59e0*/  @!UP0 UIADD3 UR10, UPT, UPT, UR58, 0x80, URZ ;  /* 0x000000803a0a8890 */ /* 0x000fe4000fffe0ff */
[----:B------:R-:W-:Y:S01]  /*59f0*/  @!UP0 UIADD3 UR8, UPT, UPT, UR21, 0x1200, URZ ;  /* 0x0000120015088890 */ /* 0x000fe2000fffe0ff */
[----:B------:R-:W-:Y:S02]  /*5a00*/  VOTEU.ALL UP0, P1 ;  /* 0x0000000000ff7886 */ /* 0x000fe40000800000 */
[----:B------:R-:W-:Y:S01]  /*5a10*/  IMAD.U32 R8, RZ, RZ, UR5 ;  /* 0x00000005ff087e24 */ /* 0x000fe2000f8e00ff */
[----:B------:R-:W-:Y:S01]  /*5a20*/  UMOV UR9, UR57 ;  /* 0x0000003900097c82 */ /* 0x000fe20008000000 */
[----:B-1----:R-:W-:Y:S01]  /*5a30*/  IMAD.U32 R9, RZ, RZ, UR4 ;  /* 0x00000004ff097e24 */ /* 0x002fe2000f8e00ff */
[----:B------:R-:W-:Y:S01]  /*5a40*/  UMOV UR11, UR59 ;  /* 0x0000003b000b7c82 */ /* 0x000fe20008000000 */
[----:B------:R-:W-:Y:S01]  /*5a50*/  UMOV UR12, UR60 ;  /* 0x0000003c000c7c82 */ /* 0x000fe20008000000 */
[----:B------:R-:W-:Y:S02]  /*5a60*/  @!P1 R2UR UR4, R8 ;  /* 0x00000000080492ca */ /* 0x000fe400000e0000 */
[----:B------:R-:W-:Y:S11]  /*5a70*/  @!P1 R2UR UR5, R9 ;  /* 0x00000000090592ca */ /* 0x000ff600000e0000 */
[----:B------:R-:W-:Y:S02]  /*5a80*/  @!UPT UIADD3 URZ, UPT, UPT, URZ, URZ, URZ ;  /* 0x000000fffffff290 */ /* 0x000fe4000fffe0ff */
[----:B------:R1:W-:Y:S01]  /*5a90*/  @!UP0 UTMALDG.3D [UR56], [UR4], desc[UR6] ;  /* 0x00000638040085b4 */ /* 0x0003e20008011000 */
[----:B------:R-:W-:Y:S05]  /*5aa0*/  VOTEU.ALL UP0, P1 ;  /* 0x0000000000ff7886 */ /* 0x000fea0000800000 */
[----:B------:R1:W-:Y:S01]  /*5ab0*/  @!UP0 UTMALDG.3D [UR8], [UR4], desc[UR6] ;  /* 0x00000608040085b4 */ /* 0x0003e20008011000 */
[----:B------:R2:W-:Y:S01]  /*5ac0*/  @!P1 SYNCS.ARRIVE.TRANS64.RED.A0TR RZ, [UR21+0x10], R0 ;  /* 0x00001000ffff99a7 */ /* 0x0005e20008300415 */
[----:B------:R-:W-:Y:S01]  /*5ad0*/  SYNCS.ARRIVE.TRANS64.RED.A1T0 RZ, [UR46], RZ ;  /* 0x000000ffffff79a7 */ /* 0x000fe2000810042e */
[----:B--2---:R-:W-:Y:S01]  /*5ae0*/  @!P1 IMAD.X R0, RZ, RZ, R17, P0 ;  /* 0x000000ffff009224 */ /* 0x004fe200000e0611 */
[----:B------:R-:W2:Y:S02]  /*5af0*/  SYNCS.PHASECHK.TRANS64.TRYWAIT P2, [UR21+0x38], R10 ;  /* 0x0000380aff0075a7 */ /* 0x000ea40008041115 */
[----:B-12---:R-:W-:Y:S05]  /*5b00*/  @!P2 BRA `(.L_x_81) ;  /* 0x000000dc0040a947 */ /* 0x006fea0003800000 */
.L_x_210:
[----:B------:R-:W-:Y:S01]  /*5b10*/  @!P1 R2UR UR5, R6 ;  /* 0x00000000060592ca */ /* 0x000fe200000e0000 */
[----:B------:R-:W-:Y:S01]  /*5b20*/  VOTEU.ALL UP0, P1 ;  /* 0x0000000000ff7886 */ /* 0x000fe20000800000 */
[----:B------:R-:W-:Y:S01]  /*5b30*/  @!P1 R2UR UR4, R0 ;  /* 0x00000000000492ca */ /* 0x000fe200000e0000 */
[----:B------:R-:W-:Y:S01]  /*5b40*/  UMOV UR6, 0x0 ;  /* 0x0000000000067882 */ /* 0x000fe20000000000 */
[----:B------:R-:W-:Y:S01]  /*5b50*/  UMOV UR7, 0x10000000 ;  /* 0x1000000000077882 */ /* 0x000fe20000000000 */
[----:B------:R-:W-:Y:S01]  /*5b60*/  UMOV UR50, UR58 ;  /* 0x0000003a00327c82 */ /* 0x000fe20008000000 */
[----:B------:R-:W-:Y:S01]  /*5b70*/  @!UP0 UIADD3 UR51, UPT, UPT, UR59, 0x40, URZ ;  /* 0x000000403b338890 */ /* 0x000fe2000fffe0ff */
[----:B------:R-:W-:Y:S01]  /*5b80*/  @!P1 IMAD.MOV.U32 R0, RZ, RZ, 0x2000 ;  /* 0x00002000ff009424 */ /* 0x000fe200078e00ff */
[----:B------:R-:W-:Y:S01]  /*5b90*/  @!UP0 UIADD3 UR48, UPT, UPT, UR21, 0x2200, URZ ;  /* 0x0000220015308890 */ /* 0x000fe2000fffe0ff */
[----:B------:R-:W-:Y:S01]  /*5ba0*/  @!P1 IADD3 R6, P0, PT, R16, 0x980, RZ ;  /* 0x0000098010069810 */ /* 0x000fe20007f1e0ff */
[----:B------:R-:W-:Y:S02]  /*5bb0*/  @!UP0 UIADD3 UR10, UPT, UPT, UR58, 0x80, URZ ;  /* 0x000000803a0a8890 */ /* 0x000fe4000fffe0ff */
[----:B------:R-:W-:Y:S01]  /*5bc0*/  @!UP0 UIADD3 UR8, UPT, UPT, UR21, 0x3200, URZ ;  /* 0x0000320015088890 */ /* 0x000fe2000fffe0ff */
[----:B------:R-:W-:Y:S01]  /*5bd0*/  IMAD.U32 R8, RZ, RZ, UR5 ;  /* 0x00000005ff087e24 */ /* 0x000fe2000f8e00ff */
[----:B------:R-:W-:Y:S01]  /*5be0*/  VOTEU.ALL UP0, P1 ;  /* 0x0000000000ff7886 */ /* 0x000fe20000800000 */
[----:B-1----:R-:W-:Y:S01]  /*5bf0*/  IMAD.U32 R9, RZ, RZ, UR4 ;  /* 0x00000004ff097e24 */ /* 0x002fe2000f8e00ff */
[----:B------:R-:W-:Y:S01]  /*5c00*/  UMOV UR52, UR60 ;  /* 0x0000003c00347c82 */ /* 0x000fe20008000000 */
[----:B------:R-:W-:Y:S01]  /*5c10*/  UMOV UR9, UR49 ;  /* 0x0000003100097c82 */ /* 0x000fe20008000000 */
[----:B------:R-:W-:Y:S01]  /*5c20*/  @!P1 R2UR UR4, R8 ;  /* 0x00000000080492ca */ /* 0x000fe200000e0000 */
[----:B------:R-:W-:Y:S01]  /*5c30*/  UMOV UR12, UR60 ;  /* 0x0000003c000c7c82 */ /* 0x000fe20008000000 */
[----:B------:R-:W-:Y:S01]  /*5c40*/  @!P1 R2UR UR5, R9 ;  /* 0x00000000090592ca */ /* 0x000fe200000e0000 */
[----:B------:R-:W-:Y:S11]  /*5c50*/  UMOV UR11, UR51 ;  /* 0x00000033000b7c82 */ /* 0x000ff60008000000 */
[----:B------:R-:W-:Y:S01]  /*5c60*/  @!UPT UIADD3 URZ, UPT, UPT, URZ, URZ, URZ ;  /* 0x000000fffffff290 */ /* 0x000fe2000fffe0ff */
        /* <DEDUP_REMOVED lines=8> */
.L_x_212:
[----:B------:R-:W-:Y:S01]  /*5cf0*/  @!P1 R2UR UR4, R0 ;  /* 0x00000000000492ca */ /* 0x000fe200000e0000 */
[----:B------:R-:W-:Y:S01]  /*5d00*/  USHF.L.U32 UR16, UR19, 0x5, URZ ;  /* 0x0000000513107899 */ /* 0x000fe200080006ff */
[----:B------:R-:W-:Y:S01]  /*5d10*/  @!P1 R2UR UR5, R6 ;  /* 0x00000000060592ca */ /* 0x000fe200000e0000 */
[----:B------:R-:W-:Y:S01]  /*5d20*/  VOTEU.ALL UP0, P1 ;  /* 0x0000000000ff7886 */ /* 0x000fe20000800000 */
[----:B------:R-:W-:Y:S01]  /*5d30*/  UMOV UR24, 0x0 ;  /* 0x0000000000187882 */ /* 0x000fe20000000000 */
[----:B------:R-:W-:Y:S01]  /*5d40*/  UMOV UR25, 0x10000000 ;  /* 0x1000000000197882 */ /* 0x000fe20000000000 */
[----:B------:R-:W-:Y:S01]  /*5d50*/  UMOV UR43, UR59 ;  /* 0x0000003b002b7c82 */ /* 0x000fe20008000000 */
[----:B------:R-:W-:Y:S01]  /*5d60*/  UMOV UR44, UR60 ;  /* 0x0000003c002c7c82 */ /* 0x000fe20008000000 */
[----:B------:R-:W-:Y:S01]  /*5d70*/  @!UP0 UIADD3 UR40, UPT, UPT, UR21, 0x4200, URZ ;  /* 0x0000420015288890 */ /* 0x000fe2000fffe0ff */
[----:B------:R-:W-:Y:S01]  /*5d80*/  @!P1 IMAD.MOV.U32 R0, RZ, RZ, 0x2000 ;  /* 0x00002000ff009424 */ /* 0x000fe200078e00ff */
[----:B------:R-:W-:Y:S01]  /*5d90*/  @!UP0 UIADD3 UR8, UPT, UPT, UR21, 0x5200, URZ ;  /* 0x0000520015088890 */ /* 0x000fe2000fffe0ff */
[----:B------:R-:W-:Y:S01]  /*5da0*/  @!P1 IADD3 R6, P0, PT, R16, 0x980, RZ ;  /* 0x0000098010069810 */ /* 0x000fe20007f1e0ff */
[----:B------:R-:W-:Y:S01]  /*5db0*/  UMOV UR9, UR41 ;  /* 0x0000002900097c82 */ /* 0x000fe20008000000 */
[----:B-1----:R-:W-:Y:S01]  /*5dc0*/  IMAD.U32 R9, RZ, RZ, UR4 ;  /* 0x00000004ff097e24 */ /* 0x002fe2000f8e00ff */
[----:B------:R-:W-:Y:S01]  /*5dd0*/  UIADD3 UR4, UPT, UPT, UR17, -UR16, URZ ;  /* 0x8000001011047290 */ /* 0x000fe2000fffe0ff */
[----:B------:R-:W-:Y:S01]  /*5de0*/  IMAD.U32 R8, RZ, RZ, UR5 ;  /* 0x00000005ff087e24 */ /* 0x000fe2000f8e00ff */
[----:B------:R-:W-:Y:S01]  /*5df0*/  UMOV UR11, UR59 ;  /* 0x0000003b000b7c82 */ /* 0x000fe20008000000 */
[----:B------:R-:W-:Y:S01]  /*5e00*/  UMOV UR12, UR60 ;  /* 0x0000003c000c7c82 */ /* 0x000fe20008000000 */
[----:B------:R-:W-:Y:S01]  /*5e10*/  @!P1 R2UR UR7, R9 ;  /* 0x00000000090792ca */ /* 0x000fe200000e0000 */
[----:B------:R-:W-:Y:S01]  /*5e20*/  UIADD3 UR42, UPT, UPT, UR4, 0x40, URZ ;  /* 0x00000040042a7890 */ /* 0x000fe2000fffe0ff */
[----:B------:R-:W-:Y:S01]  /*5e30*/  @!P1 R2UR UR6, R8 ;  /* 0x00000000080692ca */ /* 0x000fe200000e0000 */
[----:B------:R-:W-:Y:S01]  /*5e40*/  @!UP0 UIADD3 UR10, UPT, UPT, UR4, 0xc0, URZ ;  /* 0x000000c0040a8890 */ /* 0x000fe2000fffe0ff */
[----:B------:R-:W-:Y:S11]  /*5e50*/  VOTEU.ALL UP0, P1 ;  /* 0x0000000000ff7886 */ /* 0x000ff60000800000 */
        /* <DEDUP_REMOVED lines=8> */
.L_x_214:
[----:B------:R-:W-:Y:S01]  /*5ee0*/  @!P1 R2UR UR6, R6 ;  /* 0x00000000060692ca */ /* 0x000fe200000e0000 */
[----:B------:R-:W-:Y:S01]  /*5ef0*/  VOTEU.ALL UP0, P1 ;  /* 0x0000000000ff7886 */ /* 0x000fe20000800000 */
[----:B------:R-:W-:Y:S01]  /*5f00*/  @!P1 R2UR UR5, R0 ;  /* 0x00000000000592ca */ /* 0x000fe200000e0000 */
[----:B------:R-:W-:Y:S01]  /*5f10*/  UMOV UR34, UR42 ;  /* 0x0000002a00227c82 */ /* 0x000fe20008000000 */
[----:B------:R-:W-:Y:S01]  /*5f20*/  UMOV UR36, UR60 ;  /* 0x0000003c00247c82 */ /* 0x000fe20008000000 */
[----:B------:R-:W-:Y:S01]  /*5f30*/  @!P1 IMAD.MOV.U32 R0, RZ, RZ, 0x2000 ;  /* 0x00002000ff009424 */ /* 0x000fe200078e00ff */
[----:B------:R-:W-:Y:S01]  /*5f40*/  @!UP0 UIADD3 UR35, UPT, UPT, UR59, 0x40, URZ ;  /* 0x000000403b238890 */ /* 0x000fe2000fffe0ff */
[----:B-1----:R-:W-:Y:S01]  /*5f50*/  SHF.L.U32 R9, RZ, 0x1f, RZ ;  /* 0x0000001fff097819 */ /* 0x002fe200000006ff */
[----:B------:R-:W-:Y:S01]  /*5f60*/  @!UP0 UIADD3 UR32, UPT, UPT, UR21, 0x6200, URZ ;  /* 0x0000620015208890 */ /* 0x000fe2000fffe0ff */
[----:B------:R-:W-:Y:S01]  /*5f70*/  @!P1 IADD3 R8, P0, PT, R16, 0x980, RZ ;  /* 0x0000098010089810 */ /* 0x000fe20007f1e0ff */
[----:B------:R-:W-:Y:S02]  /*5f80*/  @!UP0 UIADD3 UR10, UPT, UPT, UR4, 0xc0, URZ ;  /* 0x000000c0040a8890 */ /* 0x000fe4000fffe0ff */
[----:B------:R-:W-:Y:S01]  /*5f90*/  @!UP0 UIADD3 UR8, UPT, UPT, UR21, 0x7200, URZ ;  /* 0x0000720015088890 */ /* 0x000fe2000fffe0ff */
[----:B------:R-:W-:Y:S01]  /*5fa0*/  IMAD.U32 R18, RZ, RZ, UR6 ;  /* 0x00000006ff127e24 */ /* 0x000fe2000f8e00ff */
[----:B------:R-:W-:Y:S01]  /*5fb0*/  VOTEU.ALL UP0, P1 ;  /* 0x0000000000ff7886 */ /* 0x000fe20000800000 */
[----:B------:R-:W-:Y:S01]  /*5fc0*/  IMAD.U32 R19, RZ, RZ, UR5 ;  /* 0x00000005ff137e24 */ /* 0x000fe2000f8e00ff */
[----:B------:R-:W-:Y:S01]  /*5fd0*/  UMOV UR4, 0x0 ;  /* 0x0000000000047882 */ /* 0x000fe20000000000 */
[----:B------:R-:W-:Y:S01]  /*5fe0*/  UMOV UR5, 0x10000000 ;  /* 0x1000000000057882 */ /* 0x000fe20000000000 */
[----:B------:R-:W-:Y:S01]  /*5ff0*/  @!P1 R2UR UR6, R18 ;  /* 0x00000000120692ca */ /* 0x000fe200000e0000 */
[----:B------:R-:W-:Y:S01]  /*6000*/  UMOV UR9, UR33 ;  /* 0x0000002100097c82 */ /* 0x000fe20008000000 */
[----:B------:R-:W-:Y:S01]  /*6010*/  @!P1 R2UR UR7, R19 ;  /* 0x00000000130792ca */ /* 0x000fe200000e0000 */
[----:B------:R-:W-:Y:S01]  /*6020*/  UMOV UR12, UR60 ;  /* 0x0000003c000c7c82 */ /* 0x000fe20008000000 */
[----:B------:R-:W-:Y:S01]  /*6030*/  UMOV UR11, UR35 ;  /* 0x00000023000b7c82 */ /* 0x000fe20008000000 */
[----:B------:R-:W-:Y:S10]  /*6040*/  @!P1 IMAD.X R6, RZ, RZ, R17, P0 ;  /* 0x000000ffff069224 */ /* 0x000ff400000e0611 */
[----:B------:R-:W-:Y:S01]  /*6050*/  @!UP0 UTMALDG.3D [UR32], [UR6], desc[UR4] ;  /* 0x00000420060085b4 */ /* 0x000fe20008011000 */
[----:B------:R-:W-:Y:S05]  /*6060*/  VOTEU.ALL UP0, P1 ;  /* 0x0000000000ff7886 */ /* 0x000fea0000800000 */
[----:B------:R1:W-:Y:S01]  /*6070*/  @!UP0 UTMALDG.3D [UR8], [UR6], desc[UR4] ;  /* 0x00000408060085b4 */ /* 0x0003e20008011000 */
[----:B------:R2:W-:Y:S01]  /*6080*/  @!P1 SYNCS.ARRIVE.TRANS64.RED.A0TR RZ, [UR21+0x28], R0 ;  /* 0x00002800ffff99a7 */ /* 0x0005e20008300415 */
[----:B------:R-:W-:Y:S01]  /*6090*/  SYNCS.ARRIVE.TRANS64.RED.A1T0 RZ, [UR37], RZ ;  /* 0x000000ffffff79a7 */ /* 0x000fe20008100425 */
[----:B------:R-:W3:Y:S01]  /*60a0*/  SYNCS.PHASECHK.TRANS64.TRYWAIT P2, [UR21+0x30], R9 ;  /* 0x00003009ff0075a7 */ /* 0x000ee20008041115 */
[----:B-1----:R-:W-:Y:S01]  /*60b0*/  UIADD3 UR4, UPT, UPT, UR17, UR16, URZ ;  /* 0x0000001011047290 */ /* 0x002fe2000fffe0ff */
[----:B--23--:R-:W-:Y:S11]  /*60c0*/  @!P2 BRA `(.L_x_84) ;  /* 0x000000d80018a947 */ /* 0x00cff60003800000 */
.L_x_216:
[----:B------:R-:W-:Y:S01]  /*60d0*/  @!P1 R2UR UR6, R8 ;  /* 0x00000000080692ca */ /* 0x000fe200000e0000 */
[----:B------:R-:W-:Y:S01]  /*60e0*/  VOTEU.ALL UP0, P1 ;  /* 0x0000000000ff7886 */ /* 0x000fe20000800000 */
[----:B------:R-:W-:Y:S01]  /*60f0*/  @!P1 R2UR UR5, R6 ;  /* 0x00000000060592ca */ /* 0x000fe200000e0000 */
[----:B------:R-:W-:Y:S01]  /*6100*/  UIADD3 UR26, UPT, UPT, UR4, 0x20, URZ ;  /* 0x00000020041a7890 */ /* 0x000fe2000fffe0ff */
[----:B-1----:R-:W-:Y:S01]  /*6110*/  @!P1 IMAD.MOV.U32 R0, RZ, RZ, 0x2000 ;  /* 0x00002000ff009424 */ /* 0x002fe200078e00ff */
[----:B------:R-:W-:Y:S01]  /*6120*/  UMOV UR30, 0x0 ;  /* 0x00000000001e7882 */ /* 0x000fe20000000000 */
[----:B------:R-:W-:Y:S01]  /*6130*/  @!UP0 UIADD3 UR24, UPT, UPT, UR21, 0x200, URZ ;  /* 0x0000020015188890 */ /* 0x000fe2000fffe0ff */
[----:B------:R-:W-:Y:S01]  /*6140*/  @!P1 IADD3 R8, P0, PT, R16, 0x980, RZ ;  /* 0x0000098010089810 */ /* 0x000fe20007f1e0ff */
[----:B------:R-:W-:Y:S02]  /*6150*/  @!UP0 UIADD3 UR10, UPT, UPT, UR4, 0xa0, URZ ;  /* 0x000000a0040a8890 */ /* 0x000fe4000fffe0ff */
[----:B------:R-:W-:Y:S01]  /*6160*/  @!UP0 UIADD3 UR8, UPT, UPT, UR21, 0x1200, URZ ;  /* 0x0000120015088890 */ /* 0x000fe2000fffe0ff */
[----:B------:R-:W-:Y:S02]  /*6170*/  VOTEU.ALL UP0, P1 ;  /* 0x0000000000ff7886 */ /* 0x000fe40000800000 */
[----:B------:R-:W-:Y:S01]  /*6180*/  IMAD.U32 R18, RZ, RZ, UR6 ;  /* 0x00000006ff127e24 */ /* 0x000fe2000f8e00ff */
[----:B------:R-:W-:Y:S01]  /*6190*/  UMOV UR31, 0x10000000 ;  /* 0x10000000001f7882 */ /* 0x000fe20000000000 */
[----:B------:R-:W-:Y:S01]  /*61a0*/  IMAD.U32 R19, RZ, RZ, UR5 ;  /* 0x00000005ff137e24 */ /* 0x000fe2000f8e00ff */
[----:B------:R-:W-:Y:S01]  /*61b0*/  UMOV UR25, UR57 ;  /* 0x0000003900197c82 */ /* 0x000fe20008000000 */
[----:B------:R-:W-:Y:S01]  /*61c0*/  UMOV UR27, UR59 ;  /* 0x0000003b001b7c82 */ /* 0x000fe20008000000 */
[----:B------:R-:W-:Y:S01]  /*61d0*/  @!P1 R2UR UR6, R18 ;  /* 0x00000000120692ca */ /* 0x000fe200000e0000 */
[----:B------:R-:W-:Y:S01]  /*61e0*/  UMOV UR28, UR60 ;  /* 0x0000003c001c7c82 */ /* 0x000fe20008000000 */
[----:B------:R-:W-:Y:S01]  /*61f0*/  @!P1 R2UR UR7, R19 ;  /* 0x00000000130792ca */ /* 0x000fe200000e0000 */
[----:B------:R-:W-:Y:S01]  /*6200*/  UMOV UR9, UR57 ;  /* 0x0000003900097c82 */ /* 0x000fe20008000000 */
[----:B------:R-:W-:Y:S01]  /*6210*/  UMOV UR11, UR59 ;  /* 0x0000003b000b7c82 */ /* 0x000fe20008000000 */
[----:B------:R-:W-:Y:S01]  /*6220*/  UMOV UR12, UR60 ;  /* 0x0000003c000c7c82 */ /* 0x000fe20008000000 */
[----:B------:R-:W-:Y:S09]  /*6230*/  @!P1 IMAD.X R6, RZ, RZ, R17, P0 ;  /* 0x000000ffff069224 */ /* 0x000ff200000e0611 */
[----:B------:R1:W-:Y:S01]  /*6240*/  @!UP0 UTMALDG.3D [UR24], [UR6], desc[UR30] ;  /* 0x00001e18060085b4 */ /* 0x0003e20008011000 */
[----:B------:R-:W-:Y:S05]  /*6250*/  VOTEU.ALL UP0, P1 ;  /* 0x0000000000ff7886 */ /* 0x000fea0000800000 */
[----:B------:R1:W-:Y:S01]  /*6260*/  @!UP0 UTMALDG.3D [UR8], [UR6], desc[UR30] ;  /* 0x00001e08060085b4 */ /* 0x0003e20008011000 */
[----:B------:R1:W-:Y:S01]  /*6270*/  @!P1 SYNCS.ARRIVE.TRANS64.RED.A0TR RZ, [UR21+0x10], R0 ;  /* 0x00001000ffff99a7 */ /* 0x0003e20008300415 */
[----:B------:R-:W-:Y:S01]  /*6280*/  SYNCS.ARRIVE.TRANS64.RED.A1T0 RZ, [UR46], RZ ;  /* 0x000000ffffff79a7 */ /* 0x000fe2000810042e */
[----:B------:R-:W2:Y:S02]  /*6290*/  SYNCS.PHASECHK.TRANS64.TRYWAIT P2, [UR21+0x38], R9 ;  /* 0x00003809ff0075a7 */ /* 0x000ea40008041115 */
[----:B-12---:R-:W-:Y:S05]  /*62a0*/  @!P2 BRA `(.L_x_85) ;  /* 0x000000d400b8a947 */ /* 0x006fea0003800000 */
.L_x_218:
[----:B------:R-:W-:Y:S01]  /*62b0*/  @!P1 R2UR UR6, R8 ;  /* 0x00000000080692ca */ /* 0x000fe200000e0000 */
[----:B------:R-:W-:Y:S01]  /*62c0*/  VOTEU.ALL UP0, P1 ;  /* 0x0000000000ff7886 */ /* 0x000fe20000800000 */
[----:B------:R-:W-:Y:S01]  /*62d0*/  @!P1 R2UR UR5, R6 ;  /* 0x00000000060592ca */ /* 0x000fe200000e0000 */
[----:B------:R-:W-:Y:S01]  /*62e0*/  UMOV UR30, 0x0 ;  /* 0x00000000001e7882 */ /* 0x000fe20000000000 */
[----:B------:R-:W-:Y:S01]  /*62f0*/  UMOV UR31, 0x10000000 ;  /* 0x10000000001f7882 */ /* 0x000fe20000000000 */
[----:B------:R-:W-:Y:S01]  /*6300*/  UMOV UR25, UR49 ;  /* 0x0000003100197c82 */ /* 0x000fe20008000000 */
[----:B------:R-:W-:Y:S01]  /*6310*/  @!UP0 UIADD3 UR27, UPT, UPT, UR59, 0x40, URZ ;  /* 0x000000403b1b8890 */ /* 0x000fe2000fffe0ff */
[----:B-1----:R-:W-:Y:S01]  /*6320*/  @!P1 IMAD.MOV.U32 R0, RZ, RZ, 0x2000 ;  /* 0x00002000ff009424 */ /* 0x002fe200078e00ff */
[----:B------:R-:W-:Y:S01]  /*6330*/  @!UP0 UIADD3 UR24, UPT, UPT, UR21, 0x2200, URZ ;  /* 0x0000220015188890 */ /* 0x000fe2000fffe0ff */
[----:B------:R-:W-:Y:S01]  /*6340*/  @!P1 IADD3 R8, P0, PT, R16, 0x980, RZ ;  /* 0x0000098010089810 */ /* 0x000fe20007f1e0ff */
[----:B------:R-:W-:Y:S02]  /*6350*/  @!UP0 UIADD3 UR10, UPT, UPT, UR4, 0xa0, URZ ;  /* 0x000000a0040a8890 */ /* 0x000fe4000fffe0ff */
[----:B------:R-:W-:Y:S01]  /*6360*/  @!UP0 UIADD3 UR8, UPT, UPT, UR21, 0x3200, URZ ;  /* 0x0000320015088890 */ /* 0x000fe2000fffe0ff */
[----:B------:R-:W-:Y:S01]  /*6370*/  IMAD.U32 R18, RZ, RZ, UR6 ;  /* 0x00000006ff127e24 */ /* 0x000fe2000f8e00ff */
[----:B------:R-:W-:Y:S01]  /*6380*/  VOTEU.ALL UP0, P1 ;  /* 0x0000000000ff7886 */ /* 0x000fe20000800000 */
[----:B------:R-:W-:Y:S01]  /*6390*/  IMAD.U32 R19, RZ, RZ, UR5 ;  /* 0x00000005ff137e24 */ /* 0x000fe2000f8e00ff */
[----:B------:R-:W-:Y:S01]  /*63a0*/  UMOV UR28, UR60 ;  /* 0x0000003c001c7c82 */ /* 0x000fe20008000000 */
[----:B------:R-:W-:Y:S01]  /*63b0*/  UMOV UR9, UR49 ;  /* 0x0000003100097c82 */ /* 0x000fe20008000000 */
[----:B------:R-:W-:Y:S01]  /*63c0*/  @!P1 R2UR UR6, R18 ;  /* 0x00000000120692ca */ /* 0x000fe200000e0000 */
[----:B------:R-:W-:Y:S01]  /*63d0*/  UMOV UR12, UR60 ;  /* 0x0000003c000c7c82 */ /* 0x000fe20008000000 */
[----:B------:R-:W-:Y:S01]  /*63e0*/  @!P1 R2UR UR7, R19 ;  /* 0x00000000130792ca */ /* 0x000fe200000e0000 */
[----:B------:R-:W-:Y:S01]  /*63f0*/  UMOV UR11, UR27 ;  /* 0x0000001b000b7c82 */ /* 0x000fe20008000000 */
[----:B------:R-:W-:Y:S11]  /*6400*/  @!P1 IMAD.X R6, RZ, RZ, R17, P0 ;  /* 0x000000ffff069224 */ /* 0x000ff600000e0611 */
[----:B------:R1:W-:Y:S01]  /*6410*/  @!UP0 UTMALDG.3D [UR24], [UR6], desc[UR30] ;  /* 0x00001e18060085b4 */ /* 0x0003e20008011000 */
[----:B------:R-:W-:Y:S05]  /*6420*/  VOTEU.ALL UP0, P1 ;  /* 0x0000000000ff7886 */ /* 0x000fea0000800000 */
[----:B------:R1:W-:Y:S01]  /*6430*/  @!UP0 UTMALDG.3D [UR8], [UR6], desc[UR30] ;  /* 0x00001e08060085b4 */ /* 0x0003e20008011000 */
[----:B------:R1:W-:Y:S01]  /*6440*/  @!P1 SYNCS.ARRIVE.TRANS64.RED.A0TR RZ, [UR21+0x18], R0 ;  /* 0x00001800ffff99a7 */ /* 0x0003e20008300415 */
[----:B------:R-:W-:Y:S11]  /*6450*/  UISETP.NE.AND UP0, UPT, UR19, URZ, UPT ;  /* 0x000000ff1300728c */ /* 0x000ff6000bf05270 */
[----:B------:R-:W-:Y:S01]  /*6460*/  @!UP0 UIADD3 UR18, UPT, UPT, UR17, URZ, URZ ;  /* 0x000000ff11128290 */ /* 0x000fe2000fffe0ff */
[----:B------:R-:W-:Y:S01]  /*6470*/  SYNCS.ARRIVE.TRANS64.RED.A1T0 RZ, [UR39], RZ ;  /* 0x000000ffffff79a7 */ /* 0x000fe20008100427 */
[----:B------:R-:W2:Y:S02]  /*6480*/  SYNCS.PHASECHK.TRANS64.TRYWAIT P2, [UR21+0x40], R9 ;  /* 0x00004009ff0075a7 */ /* 0x000ea40008041115 */
[----:B-12---:R-:W-:Y:S08]  /*6490*/  @!P2 BRA `(.L_x_86) ;  /* 0x000000d40054a947 */ /* 0x006ff00003800000 */
.L_x_220:
        /* <DEDUP_REMOVED lines=9> */
[----:B------:R-:W-:Y:S01]  /*6530*/  VIADD R14, R14, 0x1 ;  /* 0x000000010e0e7836 */ /* 0x000fe20000000000 */
[----:B------:R-:W-:Y:S01]  /*6540*/  @!UP0 UIADD3 UR8, UPT, UPT, UR21, 0x5200, URZ ;  /* 0x0000520015088890 */ /* 0x000fe2000fffe0ff */
[----:B------:R-:W-:Y:S02]  /*6550*/  VOTEU.ALL UP0, P1 ;  /* 0x0000000000ff7886 */ /* 0x000fe40000800000 */
[----:B------:R-:W-:Y:S01]  /*6560*/  IMAD.U32 R18, RZ, RZ, UR5 ;  /* 0x00000005ff127e24 */ /* 0x000fe2000f8e00ff */
[----:B------:R-:W-:Y:S01]  /*6570*/  UMOV UR19, UR59 ;  /* 0x0000003b00137c82 */ /* 0x000fe20008000000 */
[----:B------:R-:W-:Y:S01]  /*6580*/  IMAD.U32 R19, RZ, RZ, UR4 ;  /* 0x00000004ff137e24 */ /* 0x000fe2000f8e00ff */
        /* <DEDUP_REMOVED lines=12> */
[----:B------:R-:W2:Y:S02]  /*6650*/  SYNCS.PHASECHK.TRANS64.TRYWAIT P0, [UR21+0x48], R9 ;  /* 0x00004809ff0075a7 */ /* 0x000ea40008001115 */
[----:B-12---:R-:W-:Y:S05]  /*6660*/  @!P0 BRA `(.L_x_87) ;  /* 0x000000d000f88947 */ /* 0x006fea0003800000 */
.L_x_222:
[----:B------:R-:W-:Y:S01]  /*6670*/  UIADD3 UR29, UPT, UPT, UR29, 0x1, URZ ;  /* 0x000000011d1d7890 */ /* 0x000fe2000fffe0ff */
[----:B------:R-:W-:Y:S01]  /*6680*/  @!P1 IADD3 R6, P0, PT, R16, 0x980, RZ ;  /* 0x0000098010069810 */ /* 0x000fe20007f1e0ff */
[----:B------:R-:W-:Y:S01]  /*6690*/  UPLOP3.LUT UP1, UPT, UPT, UPT, UPT, 0x80, 0x8 ;  /* 0x000000000008789c */ /* 0x000fe20003f2f070 */
[----:B------:R-:W-:Y:S01]  /*66a0*/  R2UR UR25, R178 ;  /* 0x00000000b21972ca */ /* 0x000fe200000e0000 */
[----:B------:R-:W-:Y:S01]  /*66b0*/  VOTEU.ALL UP0, P1 ;  /* 0x0000000000ff7886 */ /* 0x000fe20000800000 */
[----:B------:R-:W-:Y:S01]  /*66c0*/  @!P1 R2UR UR5, R6 ;  /* 0x00000000060592ca */ /* 0x000fe200000e0000 */
[----:B-1----:R-:W-:Y:S01]  /*66d0*/  @!P1 IMAD.X R0, RZ, RZ, R17, P0 ;  /* 0x000000ffff009224 */ /* 0x002fe200000e0611 */
[----:B------:R-:W-:Y:S01]  /*66e0*/  UMOV UR6, 0x0 ;  /* 0x0000000000067882 */ /* 0x000fe20000000000 */
[----:B------:R-:W-:Y:S01]  /*66f0*/  UMOV UR7, 0x10000000 ;  /* 0x1000000000077882 */ /* 0x000fe20000000000 */
[----:B------:R-:W-:Y:S01]  /*6700*/  @!UP0 UIADD3 UR19, UPT, UPT, UR59, 0x40, URZ ;  /* 0x000000403b138890 */ /* 0x000fe2000fffe0ff */
[----:B------:R-:W-:Y:S01]  /*6710*/  R2UR UR24, R179 ;  /* 0x00000000b31872ca */ /* 0x000fe200000e0000 */
[----:B------:R-:W-:Y:S01]  /*6720*/  @!UP0 UIADD3 UR16, UPT, UPT, UR21, 0x6200, URZ ;  /* 0x0000620015108890 */ /* 0x000fe2000fffe0ff */
[----:B------:R-:W-:Y:S01]  /*6730*/  @!P1 R2UR UR4, R0 ;  /* 0x00000000000492ca */ /* 0x000fe200000e0000 */
[----:B------:R-:W-:Y:S01]  /*6740*/  @!UP0 UIADD3 UR10, UPT, UPT, UR18, 0x80, URZ ;  /* 0x00000080120a8890 */ /* 0x000fe2000fffe0ff */
[----:B------:R-:W-:Y:S01]  /*6750*/  ISETP.NE.AND P0, PT, R14, 0x2, PT ;  /* 0x000000020e00780c */ /* 0x000fe20003f05270 */
[----:B------:R-:W-:Y:S01]  /*6760*/  @!UP0 UIADD3 UR8, UPT, UPT, UR21, 0x7200, URZ ;  /* 0x0000720015088890 */ /* 0x000fe2000fffe0ff */
[----:B------:R-:W-:Y:S02]  /*6770*/  VOTEU.ALL UP0, P1 ;  /* 0x0000000000ff7886 */ /* 0x000fe40000800000 */
[----:B------:R-:W-:Y:S01]  /*6780*/  IMAD.U32 R8, RZ, RZ, UR5 ;  /* 0x00000005ff087e24 */ /* 0x000fe2000f8e00ff */
[----:B------:R-:W-:Y:S01]  /*6790*/  UMOV UR17, UR33 ;  /* 0x0000002100117c82 */ /* 0x000fe20008000000 */
[----:B------:R-:W-:Y:S01]  /*67a0*/  UMOV UR20, UR60 ;  /* 0x0000003c00147c82 */ /* 0x000fe20008000000 */
[----:B------:R-:W-:Y:S01]  /*67b0*/  UMOV UR9, UR33 ;  /* 0x0000002100097c82 */ /* 0x000fe20008000000 */
[----:B------:R-:W-:Y:S01]  /*67c0*/  UMOV UR12, UR60 ;  /* 0x0000003c000c7c82 */ /* 0x000fe20008000000 */
[----:B------:R-:W-:Y:S01]  /*67d0*/  UMOV UR11, UR19 ;  /* 0x00000013000b7c82 */ /* 0x000fe20008000000 */
[----:B------:R-:W-:Y:S01]  /*67e0*/  SEL R0, RZ, 0x1, P0 ;  /* 0x00000001ff007807 */ /* 0x000fe20000000000 */
[----:B------:R-:W-:Y:S01]  /*67f0*/  IMAD.U32 R9, RZ, RZ, UR4 ;  /* 0x00000004ff097e24 */ /* 0x000fe2000f8e00ff */
[----:B------:R-:W-:Y:S01]  /*6800*/  @!P1 R2UR UR4, R8 ;  /* 0x00000000080492ca */ /* 0x000fe200000e0000 */
[----:B------:R-:W-:Y:S01]  /*6810*/  UIADD3 UR36, UPT, UPT, UR14, UR24, URZ ;  /* 0x000000180e247290 */ /* 0x000fe2000fffe0ff */
[----:B------:R-:W-:Y:S01]  /*6820*/  LOP3.LUT R13, R13, R0, RZ, 0x3c, !PT ;  /* 0x000000000d0d7212 */ /* 0x000fe200078e3cff */
[----:B------:R-:W-:Y:S01]  /*6830*/  UMOV UR60, UR47 ;  /* 0x0000002f003c7c82 */ /* 0x000fe20008000000 */
[----:B------:R-:W-:Y:S02]  /*6840*/  @!P1 R2UR UR5, R9 ;  /* 0x00000000090592ca */ /* 0x000fe400000e0000 */
[----:B------:R-:W-:Y:S11]  /*6850*/  SEL R14, R14, RZ, P0 ;  /* 0x000000ff0e0e7207 */ /* 0x000ff60000000000 */
[----:B------:R1:W-:Y:S01]  /*6860*/  @!UP0 UTMALDG.3D [UR16], [UR4], desc[UR6] ;  /* 0x00000610040085b4 */ /* 0x0003e20008011000 */
[----:B------:R-:W-:Y:S05]  /*6870*/  VOTEU.ALL UP0, P1 ;  /* 0x0000000000ff7886 */ /* 0x000fea0000800000 */
[----:B------:R2:W-:Y:S01]  /*6880*/  @!UP0 UTMALDG.3D [UR8], [UR4], desc[UR6] ;  /* 0x00000608040085b4 */ /* 0x0005e20008011000 */
[----:B------:R2:W-:Y:S01]  /*6890*/  @!P1 SYNCS.ARRIVE.TRANS64.RED.A0TR RZ, [UR21+0x28], R7 ;  /* 0x00002807ffff99a7 */ /* 0x0005e20008300415 */
[----:B------:R-:W-:Y:S01]  /*68a0*/  SYNCS.ARRIVE.TRANS64.RED.A1T0 RZ, [UR37], RZ ;  /* 0x000000ffffff79a7 */ /* 0x000fe20008100425 */
[----:B-1----:R-:W-:Y:S01]  /*68b0*/  UIADD3 UR20, UPT, UPT, UR13, UR25, URZ ;  /* 0x000000190d147290 */ /* 0x002fe2000fffe0ff */
[----:B------:R-:W-:Y:S11]  /*68c0*/  BRA.U UP2, `(.L_x_88) ;  /* 0xffffffe902107547 */ /* 0x000ff6000b83ffff */
[----:B------:R-:W1:Y:S02]  /*68d0*/  SYNCS.PHASECHK.TRANS64.TRYWAIT P0, [UR21+0x30], R10 ;  /* 0x0000300aff0075a7 */ /* 0x000e640008001115 */
[----:B-1----:R-:W-:Y:S05]  /*68e0*/  @!P0 BRA `(.L_x_89) ;  /* 0x000000d000708947 */ /* 0x002fea0003800000 */
.L_x_224:
[----:B------:R-:W3:Y:S02]  /*68f0*/  SYNCS.PHASECHK.TRANS64.TRYWAIT P0, [UR21+0x38], R10 ;  /* 0x0000380aff0075a7 */ /* 0x000ee40008001115 */
[----:B---3--:R-:W-:Y:S05]  /*6900*/  @!P0 BRA `(.L_x_90) ;  /* 0x000000d000808947 */ /* 0x008fea0003800000 */
.L_x_226:
[----:B------:R-:W3:Y:S01]  /*6910*/  SYNCS.PHASECHK.TRANS64.TRYWAIT P0, [UR21+0x40], R10 ;  /* 0x0000400aff0075a7 */ /* 0x000ee20008001115 */
[----:B------:R-:W-:Y:S01]  /*6920*/  HFMA2 R0, -RZ, RZ, 0, 5.9604644775390625e-08 ;  /* 0x00000001ff007431 */ /* 0x000fe200000001ff */
[----:B---3--:R-:W-:Y:S06]  /*6930*/  @!P0 BRA `(.L_x_91) ;  /* 0x000000d0008c8947 */ /* 0x008fec0003800000 */
.L_x_228:
[----:B------:R-:W-:Y:S02]  /*6940*/  MOV R2, UR21 ;  /* 0x0000001500027c02 */ /* 0x000fe40008000f00 */
[----:B-1----:R-:W-:-:S07]  /*6950*/  SHF.L.U32 R3, R0, 0x1f, RZ ;  /* 0x0000001f00037819 */ /* 0x002fce00000006ff */
.L_x_92:
[----:B-1----:R1:W3:Y:S02]  /*6960*/  SYNCS.PHASECHK.TRANS64.TRYWAIT P0, [R2+URZ+0x48], R3 ;  /* 0x00004803020075a7 */ /* 0x0022e400080011ff */
[----:B---3--:R-:W-:Y:S05]  /*6970*/  @!P0 NANOSLEEP.SYNCS 0x989680 ;  /* 0x009896800000895d */ /* 0x008fea0003900000 */
[----:B------:R-:W3:Y:S02]  /*6980*/  @!P0 SYNCS.PHASECHK.TRANS64 P0, [R2+URZ+0x48], R3 ;  /* 0x00004803020085a7 */ /* 0x000ee400080010ff */
[----:B--23--:R-:W-:Y:S05]  /*6990*/  @P0 EXIT ;  /* 0x000000000000094d */ /* 0x00cfea0003800000 */
[----:B------:R-:W-:Y:S05]  /*69a0*/  BRA `(.L_x_92) ;  /* 0xfffffffc00ec7947 */ /* 0x000fea000383ffff */
.L_x_73:
[----:B------:R-:W-:-:S06]  /*69b0*/  UISETP.GE.AND UP0, UPT, UR21, 0x4, UPT ;  /* 0x000000041500788c */ /* 0x000fcc000bf06270 */
[----:B------:R-:W-:-:S13]  /*69c0*/  PLOP3.LUT P0, PT, PT, PT, UP0, 0x80, 0x8 ;  /* 0x000000000008781c */ /* 0x000fda0003f0f008 */
[----:B-1----:R-:W-:Y:S05]  /*69d0*/  @!P0 EXIT ;  /* 0x000000000000894d */ /* 0x002fea0003800000 */
[----:B------:R-:W1:Y:S08]  /*69e0*/  S2UR UR4, SR_CgaCtaId ;  /* 0x00000000000479c3 */ /* 0x000e700000008800 */
[----:B------:R-:W-:Y:S01]  /*69f0*/  BAR.SYNC.DEFER_BLOCKING 0x6, 0xa0 ;  /* 0x0182800000007b1d */ /* 0x000fe20000010000 */
[C---:B------:R-:W-:Y:S01]  /*6a00*/  IMAD.SHL.U32 R5, R184.reuse, 0x20, RZ ;  /* 0x00000020b8057824 */ /* 0x040fe200078e00ff */
[----:B------:R-:W-:Y:S01]  /*6a10*/  LOP3.LUT R185, R184, 0x2, RZ, 0xc0, !PT ;  /* 0x00000002b8b97812 */ /* 0x000fe200078ec0ff */
[----:B------:R-:W-:-:S02]  /*6a20*/  IMAD.SHL.U32 R188, R177, 0x400, RZ ;  /* 0x00000400b1bc7824 */ /* 0x000fc400078e00ff */
[----:B------:R-:W-:Y:S02]  /*6a30*/  HFMA2 R186, -RZ, RZ, 0, 0 ;  /* 0x00000000ffba7431 */ /* 0x000fe400000001ff */
[C---:B------:R-:W-:Y:S01]  /*6a40*/  IMAD.SHL.U32 R0, R184.reuse, 0x4, RZ ;  /* 0x00000004b8007824 */ /* 0x040fe200078e00ff */
[----:B------:R-:W-:Y:S01]  /*6a50*/  UMOV UR44, 0x400 ;  /* 0x00000400002c7882 */ /* 0x000fe20000000000 */
[----:B------:R-:W2:Y:S01]  /*6a60*/  LDC.64 R174, c[0x0][0xcb0] ;  /* 0x00032c00ffae7b82 */ /* 0x000ea20000000a00 */
[C---:B------:R-:W-:Y:S01]  /*6a70*/  LOP3.LUT R7, R5.reuse, 0x320, RZ, 0xc0, !PT ;  /* 0x0000032005077812 */ /* 0x040fe200078ec0ff */
[C---:B------:R-:W-:Y:S01]  /*6a80*/  IMAD.U32 R2, R184.reuse, 0x10000, RZ ;  /* 0x00010000b8027824 */ /* 0x040fe200078e00ff */
[----:B------:R-:W-:Y:S01]  /*6a90*/  LOP3.LUT R5, R5, 0xc0, RZ, 0xc0, !PT ;  /* 0x000000c005057812 */ /* 0x000fe200078ec0ff */
[----:B------:R-:W-:Y:S01]  /*6aa0*/  IMAD.MOV.U32 R183, RZ, RZ, RZ ;  /* 0x000000ffffb77224 */ /* 0x000fe200078e00ff */
[----:B------:R-:W-:Y:S01]  /*6ab0*/  LOP3.LUT R188, R7, 0x400, R188, 0xf8, !PT ;  /* 0x0000040007bc7812 */ /* 0x000fe200078ef8bc */
[----:B------:R-:W-:Y:S01]  /*6ac0*/  IMAD.MOV R185, RZ, RZ, -R185 ;  /* 0x000000ffffb97224 */ /* 0x000fe200078e0ab9 */
[----:B------:R-:W-:Y:S01]  /*6ad0*/  LOP3.LUT R5, R5, 0x18, R0, 0xf8, !PT ;  /* 0x0000001805057812 */ /* 0x000fe200078ef800 */
[----:B------:R-:W3:Y:S01]  /*6ae0*/  LDC.64 R172, c[0x0][0xca8] ;  /* 0x00032a00ffac7b82 */ /* 0x000ee20000000a00 */
[----:B------:R-:W-:Y:S01]  /*6af0*/  LOP3.LUT R184, R184, 0x4, RZ, 0xc0, !PT ;  /* 0x00000004b8b87812 */ /* 0x000fe200078ec0ff */
[----:B------:R-:W4:Y:S01]  /*6b00*/  LDCU UR61, c[0x0][0x370] ;  /* 0x00006e00ff3d77ac */ /* 0x000f220008000800 */
[----:B------:R-:W-:-:S02]  /*6b10*/  LOP3.LUT R188, R188, R5, RZ, 0xfc, !PT ;  /* 0x00000005bcbc7212 */ /* 0x000fc400078efcff */
[----:B------:R-:W-:Y:S01]  /*6b20*/  LOP3.LUT R2, R2, 0x200000, RZ, 0xc0, !PT ;  /* 0x0020000002027812 */ /* 0x000fe200078ec0ff */
[----:B------:R-:W2:Y:S01]  /*6b30*/  LDCU.64 UR54, c[0x0][0x348] ;  /* 0x00006900ff3677ac */ /* 0x000ea20008000a00 */
[----:B------:R-:W-:Y:S01]  /*6b40*/  IADD3 R187, PT, PT, -R184, 0x2, RZ ;  /* 0x00000002b8bb7810 */ /* 0x000fe20007ffe1ff */
[----:B------:R-:W-:Y:S01]  /*6b50*/  IMAD.MOV R184, RZ, RZ, -R184 ;  /* 0x000000ffffb87224 */ /* 0x000fe200078e0ab8 */
[----:B------:R-:W-:Y:S01]  /*6b60*/  LOP3.LUT R189, R177, 0x3, RZ, 0xc0, !PT ;  /* 0x00000003b1bd7812 */ /* 0x000fe200078ec0ff */
[----:B-1----:R-:W-:Y:S01]  /*6b70*/  ULEA UR44, UR4, UR44, 0x18 ;  /* 0x0000002c042c7291 */ /* 0x002fe2000f8ec0ff */
[----:B------:R-:W-:Y:S01]  /*6b80*/  SHF.L.U32 R187, R187, 0x4, RZ ;  /* 0x00000004bbbb7819 */ /* 0x000fe200000006ff */
[----:B------:R-:W1:Y:S01]  /*6b90*/  LDCU.64 UR4, c[0x0][0xc90] ;  /* 0x00019200ff0477ac */ /* 0x000e620008000a00 */
[----:B------:R-:W2:Y:S06]  /*6ba0*/  LDCU UR42, c[0x0][0xf0c] ;  /* 0x0001e180ff2a77ac */ /* 0x000eac0008000800 */
[----:B------:R-:W4:Y:S01]  /*6bb0*/  LDS R3, [UR44+0xe0] ;  /* 0x0000e02cff037984 */ /* 0x000f220008000800 */
[----:B------:R-:W2:Y:S01]  /*6bc0*/  LDCU UR39, c[0x0][0xf30] ;  /* 0x0001e600ff2777ac */ /* 0x000ea20008000800 */
[----:B------:R-:W2:Y:S01]  /*6bd0*/  LDCU.64 UR62, c[0x0][0xc88] ;  /* 0x00019100ff3e77ac */ /* 0x000ea20008000a00 */
[----:B------:R-:W2:Y:S01]  /*6be0*/  LDCU.64 UR40, c[0x0][0xf28] ;  /* 0x0001e500ff2877ac */ /* 0x000ea20008000a00 */
[----:B-1----:R-:W-:Y:S01]  /*6bf0*/  IMAD.U32 R191, RZ, RZ, UR4 ;  /* 0x00000004ffbf7e24 */ /* 0x002fe2000f8e00ff */
[----:B------:R-:W-:Y:S01]  /*6c00*/  UIADD3 UR4, UPT, UPT, UR44, 0x200, URZ ;  /* 0x000002002c047890 */ /* 0x000fe2000fffe0ff */
[----:B------:R-:W-:Y:S01]  /*6c10*/  IMAD.U32 R190, RZ, RZ, UR5 ;  /* 0x00000005ffbe7e24 */ /* 0x000fe2000f8e00ff */
[----:B------:R-:W1:Y:S04]  /*6c20*/  LDCU.128 UR56, c[0x0][0xf10] ;  /* 0x0001e200ff3877ac */ /* 0x000e680008000c00 */
[----:B------:R-:W-:Y:S01]  /*6c30*/  IMAD.U32 R181, RZ, RZ, UR4 ;  /* 0x00000004ffb57e24 */ /* 0x000fe2000f8e00ff */
[----:B------:R-:W1:Y:S03]  /*6c40*/  LDCU UR53, c[0x0][0x374] ;  /* 0x00006e80ff3577ac */ /* 0x000e660008000800 */
[----:B------:R-:W-:Y:S01]  /*6c50*/  IMAD R188, R188, 0x2, R181 ;  /* 0x00000002bcbc7824 */ /* 0x000fe200078e02b5 */
[----:B------:R-:W-:Y:S01]  /*6c60*/  UMOV UR43, URZ ;  /* 0x000000ff002b7c82 */ /* 0x000fe20008000000 */
[----:B------:R-:W-:Y:S01]  /*6c70*/  UMOV UR52, URZ ;  /* 0x000000ff00347c82 */ /* 0x000fe20008000000 */
[----:B------:R-:W-:Y:S01]  /*6c80*/  UMOV UR46, URZ ;  /* 0x000000ff002e7c82 */ /* 0x000fe20008000000 */
[----:B-1234-:R-:W-:-:S07]  /*6c90*/  IADD3 R2, PT, PT, R3, R2, RZ ;  /* 0x0000000203027210 */ /* 0x01efce0007ffe0ff */
.L_x_184:
[C---:B------:R-:W-:Y:S02]  /*6ca0*/  LEA R0, R183.reuse, UR44, 0x3 ;  /* 0x0000002cb7007c11 */ /* 0x040fe4000f8e18ff */
[----:B------:R-:W-:Y:S02]  /*6cb0*/  SHF.L.U32 R3, R186, 0x1f, RZ ;  /* 0x0000001fba037819 */ /* 0x000fe400000006ff */
[----:B--2---:R-:W-:Y:S02]  /*6cc0*/  LEA R5, R183, UR44, 0x4 ;  /* 0x0000002cb7057c11 */ /* 0x004fe4000f8e20ff */
[----:B------:R-:W1:Y:S02]  /*6cd0*/  SYNCS.PHASECHK.TRANS64.TRYWAIT P0, [R0+URZ+0x60], R3 ;  /* 0x00006003000075a7 */ /* 0x000e6400080011ff */
[----:B-1-3--:R-:W-:Y:S05]  /*6ce0*/  @!P0 BRA `(.L_x_93) ;  /* 0x000000cc00b88947 */ /* 0x00afea0003800000 */
.L_x_229:
[----:B------:R-:W-:Y:S01]  /*6cf0*/  R2UR UR7, R192 ;  /* 0x00000000c00772ca */ /* 0x000fe200000e0000 */
[----:B------:R-:W2:Y:S01]  /*6d00*/  LDS.128 R4, [R5+0xc0] ;  /* 0x0000c00005047984 */ /* 0x000ea20000000c00 */
[----:B-1----:R-:W-:Y:S01]  /*6d10*/  VIADD R0, R0, 0x70 ;  /* 0x0000007000007836 */ /* 0x002fe20000000000 */
[----:B------:R-:W-:Y:S04]  /*6d20*/  UISETP.GE.AND UP0, UPT, UR45, 0x1, UPT ;  /* 0x000000012d00788c */ /* 0x000fe8000bf06270 */
[----:B------:R-:W-:Y:S01]  /*6d30*/  PRMT R0, RZ, 0x654, R0 ;  /* 0x00000654ff007816 */ /* 0x000fe20000000000 */
[----:B------:R-:W-:Y:S01]  /*6d40*/  @!PT LDS RZ, [RZ] ;  /* 0x00000000fffff984 */ /* 0x000fe20000000800 */
[----:B------:R-:W-:Y:S01]  /*6d50*/  @!PT LDS RZ, [RZ] ;  /* 0x00000000fffff984 */ /* 0x000fe20000000800 */
[----:B------:R-:W-:Y:S01]  /*6d60*/  @!PT LDS RZ, [RZ] ;  /* 0x00000000fffff984 */ /* 0x000fe20000000800 */
[----:B------:R-:W-:Y:S01]  /*6d70*/  @!PT LDS RZ, [RZ] ;  /* 0x00000000fffff984 */ /* 0x000fe20000000800 */
[----:B------:R1:W-:Y:S06]  /*6d80*/  MEMBAR.ALL.CTA ;  /* 0x0000000000007992 */ /* 0x0003ec0000008000 */
[----:B-1----:R-:W1:Y:S02]  /*6d90*/  FENCE.VIEW.ASYNC.S ;  /* 0x00000000000073c6 */ /* 0x002e640000000000 */
[----:B-1----:R1:W-:Y:S01]  /*6da0*/  SYNCS.ARRIVE.TRANS64.RED.A1T0 RZ, [R0+URZ], RZ ;  /* 0x000000ff00ff79a7 */ /* 0x0023e200081004ff */
[----:B--2---:R-:W-:Y:S11]  /*6db0*/  LOP3.LUT P0, RZ, R6, 0x1, RZ, 0xc0, !PT ;  /* 0x0000000106ff7812 */ /* 0x004ff6000780c0ff */
[----:B------:R-:W-:Y:S02]  /*6dc0*/  @!UPT UIADD3 URZ, UPT, UPT, URZ, URZ, URZ ;  /* 0x000000fffffff290 */ /* 0x000fe4000fffe0ff */
[----:B------:R-:W-:Y:S01]  /*6dd0*/  VOTEU.ANY UP1, P0 ;  /* 0x0000000000ff7886 */ /* 0x000fe20000020100 */
[----:B------:R-:W-:Y:S01]  /*6de0*/  PLOP3.LUT P0, PT, PT, PT, UP1, 0x80, 0x8 ;  /* 0x000000000008781c */ /* 0x000fe20003f0f018 */
[----:B------:R-:W-:Y:S06]  /*6df0*/  UP2UR UR4, UPR, URZ, 0x2 ;  /* 0x00000002ff047883 */ /* 0x000fec0008000000 */
[----:B------:R-:W-:Y:S06]  /*6e00*/  IMAD.U32 R193, RZ, RZ, UR4 ;  /* 0x00000004ffc17e24 */ /* 0x000fec000f8e00ff */
[----:B------:R-:W-:Y:S02]  /*6e10*/  @P0 SHF.R.U32.HI R3, RZ, 0x10, R5 ;  /* 0x00000010ff030819 */ /* 0x000fe40000011605 */
[----:B------:R-:W-:Y:S02]  /*6e20*/  @P0 MOV R8, R4 ;  /* 0x0000000400080202 */ /* 0x000fe40000000f00 */
[----:B------:R-:W-:Y:S02]  /*6e30*/  @P0 R2UR UR4, R3 ;  /* 0x00000000030402ca */ /* 0x000fe400000e0000 */
[----:B------:R-:W-:Y:S02]  /*6e40*/  @P0 LOP3.LUT R4, R5, 0xffff, RZ, 0xc0, !PT ;  /* 0x0000ffff05040812 */ /* 0x000fe400078ec0ff */
[----:B------:R-:W-:Y:S02]  /*6e50*/  @P0 R2UR UR6, R8 ;  /* 0x00000000080602ca */ /* 0x000fe400000e0000 */
[----:B------:R-:W-:Y:S07]  /*6e60*/  @P0 R2UR UR5, R4 ;  /* 0x00000000040502ca */ /* 0x000fee00000e0000 */
[----:B------:R-:W-:Y:S02]  /*6e70*/  @UP1 UMOV UR7, UR4 ;  /* 0x0000000400071c82 */ /* 0x000fe40008000000 */
[----:B------:R-:W-:Y:S02]  /*6e80*/  IMAD.U32 R192, RZ, RZ, UR7 ;  /* 0x00000007ffc07e24 */ /* 0x000fe4000f8e00ff */
[----:B------:R-:W-:Y:S02]  /*6e90*/  @UP1 UMOV UR38, UR6 ;  /* 0x0000000600261c82 */ /* 0x000fe40008000000 */
[----:B------:R-:W-:Y:S01]  /*6ea0*/  @UP1 UMOV UR37, UR5 ;  /* 0x0000000500251c82 */ /* 0x000fe20008000000 */
[----:B-1----:R-:W-:Y:S05]  /*6eb0*/  BRA.U !UP0, `(.L_x_94) ;  /* 0x0000000108cc7547 */ /* 0x002fea000b800000 */
[----:B------:R-:W1:Y:S01]  /*6ec0*/  LDCU UR12, c[0x0][0xf20] ;  /* 0x0001e400ff0c77ac */ /* 0x000e620008000800 */
[----:B------:R-:W-:Y:S02]  /*6ed0*/  UIMAD.WIDE.U32 UR4, UR53, UR59, URZ ;  /* 0x0000003b350472a5 */ /* 0x000fe4000f8e00ff */
[----:B------:R-:W-:Y:S02]  /*6ee0*/  UIMAD.WIDE.U32 UR6, UR61, UR56, URZ ;  /* 0x000000383d0672a5 */ /* 0x000fe4000f8e00ff */
[----:B------:R-:W-:Y:S02]  /*6ef0*/  UISETP.NE.AND UP0, UPT, UR58, 0x1, UPT ;  /* 0x000000013a00788c */ /* 0x000fe4000bf05270 */
[----:B------:R-:W-:Y:S02]  /*6f00*/  UIMAD.WIDE.U32 UR8, UR37, UR59, URZ ;  /* 0x0000003b250872a5 */ /* 0x000fe4000f8e00ff */
[----:B------:R-:W-:Y:S02]  /*6f10*/  UISETP.NE.AND UP1, UPT, UR42, 0x1, UPT ;  /* 0x000000012a00788c */ /* 0x000fe4000bf25270 */
[----:B------:R-:W-:Y:S02]  /*6f20*/  UIMAD.WIDE.U32 UR10, UR38, UR56, URZ ;  /* 0x00000038260a72a5 */ /* 0x000fe4000f8e00ff */
[----:B------:R-:W-:Y:S01]  /*6f30*/  UISETP.NE.AND UP2, UPT, UR45, 0x1, UPT ;  /* 0x000000012d00788c */ /* 0x000fe2000bf45270 */
[----:B------:R-:W-:Y:S02]  /*6f40*/  UMOV UR4, UR5 ;  /* 0x0000000500047c82 */ /* 0x000fe40008000000 */
[----:B-1----:R-:W-:Y:S03]  /*6f50*/  USHF.R.U32.HI UR5, URZ, UR12, UR4 ;  /* 0x0000000cff057299 */ /* 0x002fe60008011604 */
[----:B------:R-:W-:Y:S02]  /*6f60*/  UMOV UR4, UR7 ;  /* 0x0000000700047c82 */ /* 0x000fe40008000000 */
[----:B------:R-:W-:Y:S02]  /*6f70*/  USHF.R.U32.HI UR7, URZ, UR57, UR4 ;  /* 0x00000039ff077299 */ /* 0x000fe40008011604 */
[----:B------:R-:W-:Y:S02]  /*6f80*/  USEL UR4, UR53, UR5, !UP0 ;  /* 0x0000000535047287 */ /* 0x000fe4000c000000 */
[----:B------:R-:W-:Y:S01]  /*6f90*/  USEL UR7, UR61, UR7, !UP1 ;  /* 0x000000073d077287 */ /* 0x000fe2000c800000 */
[----:B------:R-:W-:Y:S01]  /*6fa0*/  UMOV UR5, UR9 ;  /* 0x0000000900057c82 */ /* 0x000fe20008000000 */
[----:B------:R-:W-:Y:S02]  /*6fb0*/  UIMAD.WIDE.U32 UR8, UR4, UR40, URZ ;  /* 0x00000028040872a5 */ /* 0x000fe4000f8e00ff */
[----:B------:R-:W-:Y:S03]  /*6fc0*/  USHF.R.U32.HI UR6, URZ, UR12, UR5 ;  /* 0x0000000cff067299 */ /* 0x000fe60008011605 */
[----:B------:R-:W-:Y:S01]  /*6fd0*/  UMOV UR5, UR11 ;  /* 0x0000000b00057c82 */ /* 0x000fe20008000000 */
[----:B------:R-:W-:Y:S02]  /*6fe0*/  UIMAD.WIDE.U32 UR10, UR7, UR40, URZ ;  /* 0x00000028070a72a5 */ /* 0x000fe4000f8e00ff */
[----:B------:R-:W-:Y:S02]  /*6ff0*/  USEL UR6, UR37, UR6, !UP0 ;  /* 0x0000000625067287 */ /* 0x000fe4000c000000 */
[----:B------:R-:W-:Y:S01]  /*7000*/  USHF.R.U32.HI UR5, URZ, UR57, UR5 ;  /* 0x00000039ff057299 */ /* 0x000fe20008011605 */
[----:B------:R-:W-:Y:S02]  /*7010*/  UMOV UR8, UR9 ;  /* 0x0000000900087c82 */ /* 0x000fe40008000000 */
[----:B------:R-:W-:Y:S01]  /*7020*/  UMOV UR10, UR11 ;  /* 0x0000000b000a7c82 */ /* 0x000fe20008000000 */
[----:B------:R-:W-:Y:S02]  /*7030*/  @UP2 USHF.R.U32.HI UR4, URZ, UR41, UR8 ;  /* 0x00000029ff042299 */ /* 0x000fe40008011608 */
[----:B------:R-:W-:Y:S02]  /*7040*/  @UP2 USHF.R.U32.HI UR7, URZ, UR41, UR10 ;  /* 0x00000029ff072299 */ /* 0x000fe4000801160a */
[----:B------:R-:W-:Y:S02]  /*7050*/  UIMAD UR4, UR45, UR4, URZ ;  /* 0x000000042d0472a4 */ /* 0x000fe4000f8e02ff */
        /* <DEDUP_REMOVED lines=8> */
[----:B------:R-:W-:Y:S02]  /*70e0*/  USEL UR11, UR6, UR4, !UP2 ;  /* 0x00000004060b7287 */ /* 0x000fe4000d000000 */
[----:B------:R-:W-:Y:S02]  /*70f0*/  UIADD3 UR8, UPT, UPT, -UR5, URZ, URZ ;  /* 0x000000ff05087290 */ /* 0x000fe4000fffe1ff */
[----:B------:R-:W-:Y:S01]  /*7100*/  UIADD3 UR10, UPT, UPT, -UR11, URZ, URZ ;  /* 0x000000ff0b0a7290 */ /* 0x000fe2000fffe1ff */
[----:B------:R-:W-:Y:S01]  /*7110*/  @!UP0 UMOV UR4, UR9 ;  /* 0x0000000900048c82 */ /* 0x000fe20008000000 */
[----:B------:R-:W-:Y:S02]  /*7120*/  UIADD3 UR9, UPT, UPT, -UR6, URZ, URZ ;  /* 0x000000ff06097290 */ /* 0x000fe4000fffe1ff */
[----:B------:R-:W-:Y:S02]  /*7130*/  @!UP0 USHF.R.U32.HI UR4, URZ, UR41, UR4 ;  /* 0x00000029ff048299 */ /* 0x000fe40008011604 */
[----:B------:R-:W-:Y:S02]  /*7140*/  UIMAD UR10, UR45, UR10, UR6 ;  /* 0x0000000a2d0a72a4 */ /* 0x000fe4000f8e0206 */
[----:B------:R-:W-:Y:S04]  /*7150*/  @!UP0 USEL UR4, UR5, UR4, !UP2 ;  /* 0x0000000405048287 */ /* 0x000fe8000d000000 */
[----:B------:R-:W-:Y:S02]  /*7160*/  @!UP0 UIMAD UR10, UR7, UR10, UR4 ;  /* 0x0000000a070a82a4 */ /* 0x000fe4000f8e0204 */
[----:B------:R-:W-:Y:S02]  /*7170*/  @!UP0 UIADD3 UR11, UPT, UPT, UR11, -UR4, URZ ;  /* 0x800000040b0b8290 */ /* 0x000fe4000fffe0ff */
[----:B------:R-:W-:Y:S02]  /*7180*/  UIMAD UR7, UR42, UR8, UR38 ;  /* 0x000000082a0772a4 */ /* 0x000fe4000f8e0226 */
[----:B------:R-:W-:Y:S02]  /*7190*/  @!UP0 UIMAD UR6, UR11, UR45, UR5 ;  /* 0x0000002d0b0682a4 */ /* 0x000fe4000f8e0205 */
[----:B------:R-:W-:Y:S01]  /*71a0*/  UIMAD UR4, UR58, UR9, UR37 ;  /* 0x000000093a0472a4 */ /* 0x000fe2000f8e0225 */
[----:B------:R-:W-:Y:S02]  /*71b0*/  @!UP0 UMOV UR5, UR10 ;  /* 0x0000000a00058c82 */ /* 0x000fe40008000000 */
[----:B------:R-:W-:Y:S02]  /*71c0*/  UIMAD UR38, UR5, UR42, UR7 ;  /* 0x0000002a052672a4 */ /* 0x000fe4000f8e0207 */
[----:B------:R-:W-:Y:S11]  /*71d0*/  UIMAD UR37, UR6, UR58, UR4 ;  /* 0x0000003a062572a4 */ /* 0x000ff6000f8e0204 */
[----:B------:R-:W-:Y:S01]  /*71e0*/  @!UPT UIADD3 URZ, UPT, UPT, URZ, URZ, URZ ;  /* 0x000000fffffff290 */ /* 0x000fe2000fffe0ff */
.L_x_94:
[----:B------:R-:W-:Y:S01]  /*71f0*/  UISETP.NE.AND UP0, UPT, UR39, 0x1, UPT ;  /* 0x000000012700788c */ /* 0x000fe2000bf05270 */
[----:B------:R-:W-:Y:S01]  /*7200*/  LOP3.LUT P0, RZ, R181, 0x1b0, RZ, 0xc0, !PT ;  /* 0x000001b0b5ff7812 */ /* 0x000fe2000780c0ff */
[----:B------:R-:W-:Y:S01]  /*7210*/  USHF.L.U32 UR50, UR36, 0x7, URZ ;  /* 0x0000000724327899 */ /* 0x000fe200080006ff */
[----:B------:R-:W-:Y:S01]  /*7220*/  BSSY.RECONVERGENT B6, `(.L_x_95) ;  /* 0x0000034000067945 */ /* 0x000fe20003800200 */
[----:B------:R-:W-:Y:S01]  /*7230*/  USHF.L.U32 UR47, UR20, 0x8, URZ ;  /* 0x00000008142f7899 */ /* 0x000fe200080006ff */
[----:B------:R-:W-:Y:S06]  /*7240*/  IADD3 R183, PT, PT, R183, 0x1, RZ ;  /* 0x00000001b7b77810 */ /* 0x000fec0007ffe0ff */
[----:B------:R-:W1:Y:S01]  /*7250*/  @!UP0 LDCU.128 UR12, c[0x0][0xf10] ;  /* 0x0001e200ff0c87ac */ /* 0x000e620008000c00 */
[----:B------:R-:W2:Y:S01]  /*7260*/  @!UP0 LDCU UR5, c[0x0][0xf0c] ;  /* 0x0001e180ff0587ac */ /* 0x000ea20008000800 */
[----:B------:R-:W3:Y:S01]  /*7270*/  @!UP0 LDCU UR10, c[0x0][0xf20] ;  /* 0x0001e400ff0a87ac */ /* 0x000ee20008000800 */
[----:B-1----:R-:W-:Y:S02]  /*7280*/  UIMAD.WIDE.U32 UR8, UR38, UR12, URZ ;  /* 0x0000000c260872a5 */ /* 0x002fe4000f8e00ff */
[----:B------:R-:W-:Y:S02]  /*7290*/  UIMAD.WIDE.U32 UR6, UR37, UR15, URZ ;  /* 0x0000000f250672a5 */ /* 0x000fe4000f8e00ff */
[----:B------:R-:W-:Y:S03]  /*72a0*/  @!UP0 UISETP.NE.AND UP1, UPT, UR14, 0x1, UPT ;  /* 0x000000010e00888c */ /* 0x000fe6000bf25270 */
[----:B------:R-:W-:Y:S01]  /*72b0*/  @!UP0 UMOV UR4, UR9 ;  /* 0x0000000900048c82 */ /* 0x000fe20008000000 */
[----:B--2---:R-:W-:Y:S02]  /*72c0*/  @!UP0 UISETP.NE.AND UP2, UPT, UR5, 0x1, UPT ;  /* 0x000000010500888c */ /* 0x004fe4000bf45270 */
[----:B------:R-:W-:Y:S01]  /*72d0*/  @!UP0 USHF.R.U32.HI UR4, URZ, UR13, UR4 ;  /* 0x0000000dff048299 */ /* 0x000fe20008011604 */
[----:B------:R-:W-:Y:S02]  /*72e0*/  @!UP0 UMOV UR6, UR7 ;  /* 0x0000000700068c82 */ /* 0x000fe40008000000 */
[----:B---3--:R-:W-:Y:S02]  /*72f0*/  @!UP0 USHF.R.U32.HI UR6, URZ, UR10, UR6 ;  /* 0x0000000aff068299 */ /* 0x008fe40008011606 */
[----:B------:R-:W-:Y:S02]  /*7300*/  @!UP0 USEL UR7, UR38, UR4, !UP2 ;  /* 0x0000000426078287 */ /* 0x000fe4000d000000 */
[----:B------:R-:W-:Y:S04]  /*7310*/  @!UP0 USEL UR6, UR37, UR6, !UP1 ;  /* 0x0000000625068287 */ /* 0x000fe8000c800000 */
[----:B------:R-:W-:Y:S02]  /*7320*/  @!UP0 UIADD3 UR4, UPT, UPT, -UR7, UR6, URZ ;  /* 0x0000000607048290 */ /* 0x000fe4000fffe1ff */
[----:B------:R-:W-:Y:S02]  /*7330*/  @!UP0 UIADD3 UR6, UPT, UPT, UR7, -UR6, URZ ;  /* 0x8000000607068290 */ /* 0x000fe4000fffe0ff */
[----:B------:R-:W-:Y:S02]  /*7340*/  @!UP0 UIMAD UR38, UR4, UR5, UR38 ;  /* 0x00000005042682a4 */ /* 0x000fe4000f8e0226 */
[----:B------:R-:W-:Y:S01]  /*7350*/  @!UP0 UIMAD UR37, UR6, UR14, UR37 ;  /* 0x0000000e062582a4 */ /* 0x000fe2000f8e0225 */
[----:B------:R-:W-:Y:S11]  /*7360*/  @!P0 BRA `(.L_x_96) ;  /* 0x00000000007c8947 */ /* 0x000ff60003800000 */
[----:B------:R-:W1:Y:S01]  /*7370*/  LDCU.64 UR8, c[0x4][0x80] ;  /* 0x01001000ff0877ac */ /* 0x000e620008000a00 */
[----:B------:R-:W-:Y:S01]  /*7380*/  MOV R16, 0x0 ;  /* 0x0000000000107802 */ /* 0x000fe20000000f00 */
[----:B------:R-:W-:Y:S02]  /*7390*/  HFMA2 R12, -RZ, RZ, 0, 5.9604644775390625e-08 ;  /* 0x00000001ff0c7431 */ /* 0x000fe400000001ff */
[----:B------:R-:W-:Y:S01]  /*73a0*/  IMAD.MOV.U32 R8, RZ, RZ, 0x70 ;  /* 0x00000070ff087424 */ /* 0x000fe200078e00ff */
[----:B------:R2:W3:Y:S01]  /*73b0*/  LDC.64 R14, c[0x4][R16] ;  /* 0x01000000100e7b82 */ /* 0x0004e20000000a00 */
[----:B------:R-:W4:Y:S01]  /*73c0*/  LDCU.64 UR6, c[0x4][0x88] ;  /* 0x01001100ff0677ac */ /* 0x000f220008000a00 */
[----:B------:R-:W-:Y:S01]  /*73d0*/  IMAD.MOV.U32 R13, RZ, RZ, RZ ;  /* 0x000000ffff0d7224 */ /* 0x000fe200078e00ff */
[----:B------:R-:W2:Y:S01]  /*73e0*/  LDCU.64 UR4, c[0x4][0x8] ;  /* 0x01000100ff0477ac */ /* 0x000ea20008000a00 */
[----:B-1----:R-:W-:Y:S01]  /*73f0*/  MOV R5, UR9 ;  /* 0x0000000900057c02 */ /* 0x002fe20008000f00 */
[----:B------:R-:W-:Y:S01]  /*7400*/  IMAD.U32 R4, RZ, RZ, UR8 ;  /* 0x00000008ff047e24 */ /* 0x000fe2000f8e00ff */
[----:B----4-:R-:W-:Y:S01]  /*7410*/  MOV R7, UR7 ;  /* 0x0000000700077c02 */ /* 0x010fe20008000f00 */
[----:B------:R-:W-:Y:S01]  /*7420*/  IMAD.U32 R6, RZ, RZ, UR6 ;  /* 0x00000006ff067e24 */ /* 0x000fe2000f8e00ff */
[----:B--2---:R-:W-:Y:S01]  /*7430*/  MOV R11, UR5 ;  /* 0x00000005000b7c02 */ /* 0x004fe20008000f00 */
[----:B------:R-:W-:Y:S02]  /*7440*/  IMAD.U32 R10, RZ, RZ, UR4 ;  /* 0x00000004ff0a7e24 */ /* 0x000fe4000f8e00ff */
[----:B------:R-:W-:Y:S07]  /*7450*/  LEPC R20, `(.L_x_97) ;  /* 0x000000001014794e */ /* 0x000fee0000000000 */
[----:B---3-5:R-:W-:Y:S05]  /*7460*/  CALL.ABS.NOINC R14 ;  /* 0x000000000e007343 */ /* 0x028fea0003c00000 */
.L_x_97:
[----:B------:R-:W1:Y:S01]  /*7470*/  LDCU.64 UR8, c[0x4][0x80] ;  /* 0x01001000ff0877ac */ /* 0x000e620008000a00 */
[----:B------:R-:W2:Y:S01]  /*7480*/  LDC.64 R16, c[0x4][R16] ;  /* 0x0100000010107b82 */ /* 0x000ea20000000a00 */
[----:B------:R-:W-:Y:S02]  /*7490*/  HFMA2 R12, -RZ, RZ, 0, 5.9604644775390625e-08 ;  /* 0x00000001ff0c7431 */ /* 0x000fe400000001ff */
[----:B------:R-:W-:Y:S02]  /*74a0*/  IMAD.MOV.U32 R8, RZ, RZ, 0x70 ;  /* 0x00000070ff087424 */ /* 0x000fe400078e00ff */
[----:B------:R-:W-:Y:S01]  /*74b0*/  IMAD.MOV.U32 R13, RZ, RZ, RZ ;  /* 0x000000ffff0d7224 */ /* 0x000fe200078e00ff */
[----:B------:R-:W3:Y:S01]  /*74c0*/  LDCU.64 UR6, c[0x4][0x88] ;  /* 0x01001100ff0677ac */ /* 0x000ee20008000a00 */
[----:B------:R-:W4:Y:S01]  /*74d0*/  LDCU.64 UR4, c[0x4][0x8] ;  /* 0x01000100ff0477ac */ /* 0x000f220008000a00 */
[----:B-1----:R-:W-:Y:S02]  /*74e0*/  MOV R4, UR8 ;  /* 0x0000000800047c02 */ /* 0x002fe40008000f00 */
[----:B------:R-:W-:Y:S02]  /*74f0*/  MOV R5, UR9 ;  /* 0x0000000900057c02 */ /* 0x000fe40008000f00 */
[----:B---3--:R-:W-:Y:S01]  /*7500*/  MOV R7, UR7 ;  /* 0x0000000700077c02 */ /* 0x008fe20008000f00 */
[----:B------:R-:W-:Y:S01]  /*7510*/  IMAD.U32 R6, RZ, RZ, UR6 ;  /* 0x00000006ff067e24 */ /* 0x000fe2000f8e00ff */
[----:B----4-:R-:W-:Y:S01]  /*7520*/  MOV R11, UR5 ;  /* 0x00000005000b7c02 */ /* 0x010fe20008000f00 */
[----:B------:R-:W-:Y:S02]  /*7530*/  IMAD.U32 R10, RZ, RZ, UR4 ;  /* 0x00000004ff0a7e24 */ /* 0x000fe4000f8e00ff */
[----:B------:R-:W-:Y:S07]  /*7540*/  LEPC R20, `(.L_x_96) ;  /* 0x000000001014794e */ /* 0x000fee0000000000 */
[----:B--2---:R-:W-:Y:S05]  /*7550*/  CALL.ABS.NOINC R16 ;  /* 0x0000000010007343 */ /* 0x004fea0003c00000 */
.L_x_96:
[----:B------:R-:W-:Y:S05]  /*7560*/  BSYNC.RECONVERGENT B6 ;  /* 0x0000000000067941 */ /* 0x000fea0003800200 */
.L_x_95:
[----:B------:R-:W-:Y:S02]  /*7570*/  R2UR UR6, R180 ;  /* 0x00000000b40672ca */ /* 0x000fe400000e0000 */
[----:B------:R-:W-:Y:S02]  /*7580*/  R2UR UR5, R191 ;  /* 0x00000000bf0572ca */ /* 0x000fe400000e0000 */
[----:B------:R-:W-:Y:S02]  /*7590*/  R2UR UR4, R190 ;  /* 0x00000000be0472ca */ /* 0x000fe400000e0000 */
[----:B------:R-:W-:Y:S02]  /*75a0*/  ISETP.NE.U32.AND P4, PT, R174, RZ, PT ;  /* 0x000000ffae00720c */ /* 0x000fe40003f85070 */
[----:B------:R-:W-:Y:S02]  /*75b0*/  ISETP.NE.U32.AND P2, PT, RZ, UR62, PT ;  /* 0x0000003eff007c0c */ /* 0x000fe4000bf45070 */
[----:B------:R-:W-:Y:S02]  /*75c0*/  ISETP.NE.AND.EX P4, PT, R175, RZ, PT, P4 ;  /* 0x000000ffaf00720c */ /* 0x000fe40003f85340 */
[----:B------:R-:W-:Y:S01]  /*75d0*/  ISETP.NE.AND.EX P2, PT, RZ, UR63, PT, P2 ;  /* 0x0000003fff007c0c */ /* 0x000fe2000bf45320 */
[----:B------:R-:W-:Y:S02]  /*75e0*/  UISETP.NE.AND UP2, UPT, UR6, URZ, UPT ;  /* 0x000000ff0600728c */ /* 0x000fe4000bf45270 */
[----:B------:R-:W-:Y:S04]  /*75f0*/  UISETP.NE.U32.AND UP0, UPT, UR5, URZ, UPT ;  /* 0x000000ff0500728c */ /* 0x000fe8000bf05070 */
[----:B------:R-:W-:Y:S01]  /*7600*/  UISETP.NE.AND.EX UP1, UPT, UR4, URZ, UPT, UP0 ;  /* 0x000000ff0400728c */ /* 0x000fe2000bf25300 */
[----:B------:R-:W-:Y:S01]  /*7610*/  PLOP3.LUT P1, PT, PT, PT, UP2, 0x80, 0x8 ;  /* 0x000000000008781c */ /* 0x000fe20003f2f028 */
[----:B------:R-:W-:Y:S03]  /*7620*/  UPLOP3.LUT UP0, UPT, UPT, UPT, UPT, 0x40, 0x4 ;  /* 0x000000000004789c */ /* 0x000fe60003f0e870 */
[----:B------:R-:W-:Y:S06]  /*7630*/  @UP2 UPLOP3.LUT UP0, UPT, UPT, UPT, UP1, 0x80, 0x8 ;  /* 0x000000000008289c */ /* 0x000fec0003f0f010 */
[----:B------:R-:W-:Y:S01]  /*7640*/  PLOP3.LUT P0, PT, PT, PT, UP0, 0x80, 0x8 ;  /* 0x000000000008781c */ /* 0x000fe20003f0f008 */
[----:B------:R-:W-:Y:S01]  /*7650*/  @!UPT UIADD3 URZ, UPT, UPT, URZ, URZ, URZ ;  /* 0x000000fffffff290 */ /* 0x000fe2000fffe0ff */
[----:B------:R-:W-:Y:S11]  /*7660*/  BRA.U !UP1, `(.L_x_98) ;  /* 0x0000000109407547 */ /* 0x000ff6000b800000 */
[----:B------:R-:W-:Y:S01]  /*7670*/  UISETP.NE.U32.AND UP0, UPT, UR62, URZ, UPT ;  /* 0x000000ff3e00728c */ /* 0x000fe2000bf05070 */
[----:B------:R-:W-:Y:S01]  /*7680*/  R2UR UR6, R191 ;  /* 0x00000000bf0672ca */ /* 0x000fe200000e0000 */
[----:B------:R-:W1:Y:S01]  /*7690*/  LDCU.64 UR8, c[0x0][0x358] ;  /* 0x00006b00ff0877ac */ /* 0x000e620008000a00 */
[----:B------:R-:W-:Y:S02]  /*76a0*/  HFMA2 R176, -RZ, RZ, 0, 5.9604644775390625e-08 ;  /* 0x00000001ffb07431 */ /* 0x000fe400000001ff */
[----:B------:R-:W-:Y:S01]  /*76b0*/  IMAD.MOV.U32 R0, RZ, RZ, 0x1 ;  /* 0x00000001ff007424 */ /* 0x000fe200078e00ff */
[----:B------:R-:W-:Y:S06]  /*76c0*/  UISETP.NE.AND.EX UP0, UPT, UR63, URZ, UPT, UP0 ;  /* 0x000000ff3f00728c */ /* 0x000fec000bf05300 */
[----:B------:R-:W-:Y:S05]  /*76d0*/  PLOP3.LUT P3, PT, PT, PT, UP0, 0x80, 0x8 ;  /* 0x000000000008781c */ /* 0x000fea0003f6f008 */
[----:B------:R-:W2:Y:S01]  /*76e0*/  @UP0 LDCU.64 UR4, c[0x0][0xc88] ;  /* 0x00019100ff0407ac */ /* 0x000ea20008000a00 */
[----:B------:R-:W-:Y:S07]  /*76f0*/  @UP0 UIMAD UR6, UR60, UR6, URZ ;  /* 0x000000063c0602a4 */ /* 0x000fee000f8e02ff */
[----:B------:R-:W-:Y:S01]  /*7700*/  @!P3 PRMT R176, R0, 0x7610, R176 ;  /* 0x0000761000b0b816 */ /* 0x000fe200000000b0 */
[----:B--2---:R-:W-:Y:S06]  /*7710*/  @UP0 UIMAD.WIDE UR4, UR6, 0x4, UR4 ;  /* 0x00000004060408a5 */ /* 0x004fec000f8e0204 */
[----:B------:R-:W-:Y:S02]  /*7720*/  IMAD.U32 R4, RZ, RZ, UR4 ;  /* 0x00000004ff047e24 */ /* 0x000fe4000f8e00ff */
[----:B------:R-:W-:Y:S03]  /*7730*/  IMAD.U32 R5, RZ, RZ, UR5 ;  /* 0x00000005ff057e24 */ /* 0x000fe6000f8e00ff */
[----:B------:R-:W2:Y:S02]  /*7740*/  @!UP0 LDCU UR4, c[0x0][0xc80] ;  /* 0x00019000ff0487ac */ /* 0x000ea40008000800 */
[----:B-1---5:R1:W5:Y:S02]  /*7750*/  @P3 LDG.E R133, desc[UR8][R4.64] ;  /* 0x0000000804853981 */ /* 0x022364000c1e1900 */
[----:B-12---:R-:W-:Y:S02]  /*7760*/  @!P3 MOV R133, UR4 ;  /* 0x000000040085bc02 */ /* 0x006fe40008000f00 */
.L_x_98:
[----:B------:R-:W-:Y:S05]  /*7770*/  @!P4 BRA `(.L_x_99) ;  /* 0x000000000024c947 */ /* 0x000fea0003800000 */
[----:B------:R-:W-:Y:S01]  /*7780*/  ISETP.NE.U32.AND P3, PT, R172, RZ, PT ;  /* 0x000000ffac00720c */ /* 0x000fe20003f65070 */
[----:B------:R-:W1:Y:S03]  /*7790*/  LDCU.64 UR4, c[0x0][0x358] ;  /* 0x00006b00ff0477ac */ /* 0x000e660008000a00 */
[----:B------:R-:W-:Y:S11]  /*77a0*/  ISETP.NE.AND.EX P3, PT, R173, RZ, PT, P3 ;  /* 0x000000ffad00720c */ /* 0x000ff60003f65330 */
[----:B------:R-:W-:Y:S02]  /*77b0*/  @!UPT UIADD3 URZ, UPT, UPT, URZ, URZ, URZ ;  /* 0x000000fffffff290 */ /* 0x000fe4000fffe0ff */
[----:B------:R-:W2:Y:S01]  /*77c0*/  @P3 LDC.64 R4, c[0x0][0xca8] ;  /* 0x00032a00ff043b82 */ /* 0x000ea20000000a00 */
[----:B------:R-:W-:Y:S04]  /*77d0*/  @P3 IMAD R0, R174, UR60, RZ ;  /* 0x0000003cae003c24 */ /* 0x000fe8000f8e02ff */
[----:B--2---:R-:W-:Y:S05]  /*77e0*/  @P3 IMAD.WIDE R4, R0, 0x4, R4 ;  /* 0x0000000400043825 */ /* 0x004fea00078e0204 */
[----:B-1---5:R1:W5:Y:S02]  /*77f0*/  @P3 LDG.E R130, desc[UR4][R4.64] ;  /* 0x0000000404823981 */ /* 0x022364000c1e1900 */
[----:B-1----:R-:W2:Y:S02]  /*7800*/  @!P3 LDC R130, c[0x0][0xca0] ;  /* 0x00032800ff82bb82 */ /* 0x002ea40000000800 */
.L_x_99:
[----:B-----5:R-:W-:Y:S01]  /*7810*/  FSETP.NEU.AND P3, PT, R133, RZ, PT ;  /* 0x000000ff8500720b */ /* 0x020fe20003f6d000 */
[----:B------:R-:W-:Y:S01]  /*7820*/  IMAD.U32 R3, RZ, RZ, UR43 ;  /* 0x0000002bff037e24 */ /* 0x000fe2000f8e00ff */
[----:B------:R-:W-:Y:S01]  /*7830*/  SEL R5, RZ, 0xffffffff, P2 ;  /* 0xffffffffff057807 */ /* 0x000fe20001000000 */
[----:B------:R-:W-:Y:S01]  /*7840*/  IMAD.SHL.U32 R197, R185, 0x10, RZ ;  /* 0x00000010b9c57824 */ /* 0x000fe200078e00ff */
[----:B------:R-:W-:Y:S01]  /*7850*/  @P1 LOP3.LUT P2, RZ, R176, 0xff, RZ, 0xc0, !PT ;  /* 0x000000ffb0ff1812 */ /* 0x000fe2000784c0ff */
[----:B------:R-:W-:Y:S01]  /*7860*/  IMAD R131, R3, 0xc0, R2 ;  /* 0x000000c003837824 */ /* 0x000fe200078e0202 */
[----:B------:R-:W-:Y:S01]  /*7870*/  @P1 SEL R0, RZ, 0xffffffff, P3 ;  /* 0xffffffffff001807 */ /* 0x000fe20001800000 */
[----:B------:R-:W-:Y:S01]  /*7880*/  IMAD.SHL.U32 R139, R184, 0x10, RZ ;  /* 0x00000010b88b7824 */ /* 0x000fe200078e00ff */
[----:B------:R-:W-:Y:S01]  /*7890*/  LOP3.LUT P4, R182, R176, 0xff, RZ, 0xc0, !PT ;  /* 0x000000ffb0b67812 */ /* 0x000fe2000788c0ff */
[----:B------:R-:W-:Y:S01]  /*78a0*/  IMAD.IADD R198, R188, 0x1, R197 ;  /* 0x00000001bcc67824 */ /* 0x000fe200078e02c5 */
[C---:B------:R-:W-:Y:S01]  /*78b0*/  @P0 SEL R0, R5.reuse, R0, !P2 ;  /* 0x0000000005000207 */ /* 0x040fe20005000000 */
[----:B------:R-:W-:Y:S01]  /*78c0*/  BSSY B1, `(.L_x_100) ;  /* 0x000004d000017945 */ /* 0x000fe20003800000 */
[----:B------:R-:W-:Y:S01]  /*78d0*/  PLOP3.LUT P2, PT, PT, PT, UP1, 0x80, 0x8 ;  /* 0x000000000008781c */ /* 0x000fe20003f4f018 */
[----:B------:R-:W-:Y:S01]  /*78e0*/  IMAD.MOV.U32 R138, RZ, RZ, 0x1 ;  /* 0x00000001ff8a7424 */ /* 0x000fe200078e00ff */
[----:B------:R-:W-:Y:S01]  /*78f0*/  @P1 LOP3.LUT R0, R0, 0x1, RZ, 0xc0, !PT ;  /* 0x0000000100001812 */ /* 0x000fe200078ec0ff */
[----:B------:R-:W-:Y:S01]  /*7900*/  IMAD.MOV.U32 R137, RZ, RZ, RZ ;  /* 0x000000ffff897224 */ /* 0x000fe200078e00ff */
[----:B------:R-:W-:Y:S02]  /*7910*/  CS2R R146, SRZ ;  /* 0x0000000000927805 */ /* 0x000fe4000001ff00 */
[----:B------:R-:W-:Y:S02]  /*7920*/  CS2R R144, SRZ ;  /* 0x0000000000907805 */ /* 0x000fe4000001ff00 */
[----:B------:R-:W-:Y:S01]  /*7930*/  ISETP.NE.U32.OR P5, PT, R0, 0x1, !P1 ;  /* 0x000000010000780c */ /* 0x000fe20004fa5470 */
[----:B------:R-:W-:Y:S01]  /*7940*/  IMAD.U32 R0, RZ, RZ, UR43 ;  /* 0x0000002bff007e24 */ /* 0x000fe2000f8e00ff */
[----:B------:R-:W-:Y:S02]  /*7950*/  CS2R R142, SRZ ;  /* 0x00000000008e7805 */ /* 0x000fe4000001ff00 */
[----:B------:R-:W-:Y:S02]  /*7960*/  CS2R R140, SRZ ;  /* 0x00000000008c7805 */ /* 0x000fe4000001ff00 */
[----:B------:R-:W-:Y:S02]  /*7970*/  P2R R194, PR, RZ, 0x20 ;  /* 0x00000020ffc27803 */ /* 0x000fe40000000000 */
[----:B------:R-:W-:Y:S02]  /*7980*/  CS2R R150, SRZ ;  /* 0x0000000000967805 */ /* 0x000fe4000001ff00 */
[----:B------:R-:W-:Y:S02]  /*7990*/  SHF.L.U32 R4, R0, 0x1f, RZ ;  /* 0x0000001f00047819 */ /* 0x000fe400000006ff */
[----:B------:R-:W-:Y:S02]  /*79a0*/  CS2R R148, SRZ ;  /* 0x0000000000947805 */ /* 0x000fe4000001ff00 */
[----:B------:R-:W-:Y:S02]  /*79b0*/  SEL R0, RZ, 0xffffffff, P3 ;  /* 0xffffffffff007807 */ /* 0x000fe40001800000 */
[----:B------:R-:W-:Y:S02]  /*79c0*/  CS2R R154, SRZ ;  /* 0x00000000009a7805 */ /* 0x000fe4000001ff00 */
[----:B------:R-:W-:Y:S02]  /*79d0*/  CS2R R152, SRZ ;  /* 0x0000000000987805 */ /* 0x000fe4000001ff00 */
[----:B------:R-:W-:Y:S02]  /*79e0*/  CS2R R158, SRZ ;  /* 0x00000000009e7805 */ /* 0x000fe4000001ff00 */
[----:B------:R-:W-:Y:S02]  /*79f0*/  @P2 SEL R0, R5, R0, !P4 ;  /* 0x0000000005002207 */ /* 0x000fe40006000000 */
[----:B------:R-:W-:Y:S02]  /*7a00*/  CS2R R156, SRZ ;  /* 0x00000000009c7805 */ /* 0x000fe4000001ff00 */
[----:B------:R-:W-:Y:S02]  /*7a10*/  @P5 SHF.L.U32 R6, RZ, 0x1f, RZ ;  /* 0x0000001fff065819 */ /* 0x000fe400000006ff */
[----:B------:R-:W-:Y:S02]  /*7a20*/  CS2R R162, SRZ ;  /* 0x0000000000a27805 */ /* 0x000fe4000001ff00 */
[----:B------:R-:W-:Y:S02]  /*7a30*/  ISETP.NE.AND P2, PT, RZ, UR43, PT ;  /* 0x0000002bff007c0c */ /* 0x000fe4000bf45270 */
[----:B------:R-:W-:Y:S01]  /*7a40*/  CS2R R160, SRZ ;  /* 0x0000000000a07805 */ /* 0x000fe2000001ff00 */
[----:B------:R-:W1:Y:S01]  /*7a50*/  @P5 SYNCS.PHASECHK.TRANS64.TRYWAIT P1, [UR44+0x10], R6 ;  /* 0x00001006ff0055a7 */ /* 0x000e62000802112c */
[----:B------:R-:W-:Y:S02]  /*7a60*/  LOP3.LUT R0, R0, 0x1, RZ, 0xc0, !PT ;  /* 0x0000000100007812 */ /* 0x000fe400078ec0ff */
[----:B------:R-:W-:Y:S02]  /*7a70*/  CS2R R166, SRZ ;  /* 0x0000000000a67805 */ /* 0x000fe4000001ff00 */
[----:B------:R-:W-:Y:S02]  /*7a80*/  SEL R212, RZ, 0x60, P2 ;  /* 0x00000060ffd47807 */ /* 0x000fe40001000000 */
[----:B------:R-:W-:Y:S02]  /*7a90*/  CS2R R164, SRZ ;  /* 0x0000000000a47805 */ /* 0x000fe4000001ff00 */
[----:B------:R-:W-:Y:S02]  /*7aa0*/  ISETP.NE.U32.AND P3, PT, R0, 0x1, PT ;  /* 0x000000010000780c */ /* 0x000fe40003f65070 */
[----:B------:R-:W-:Y:S02]  /*7ab0*/  CS2R R170, SRZ ;  /* 0x0000000000aa7805 */ /* 0x000fe4000001ff00 */
[----:B------:R-:W-:Y:S01]  /*7ac0*/  CS2R R168, SRZ ;  /* 0x0000000000a87805 */ /* 0x000fe2000001ff00 */
[----:B------:R-:W-:Y:S01]  /*7ad0*/  IMAD.IADD R213, R131, 0x1, R212 ;  /* 0x0000000183d57824 */ /* 0x000fe200078e02d4 */
[----:B------:R-:W-:Y:S01]  /*7ae0*/  P2R R199, PR, RZ, 0x8 ;  /* 0x00000008ffc77803 */ /* 0x000fe20000000000 */
[----:B------:R-:W-:Y:S02]  /*7af0*/  IMAD.IADD R196, R188, 0x1, R139 ;  /* 0x00000001bcc47824 */ /* 0x000fe400078e028b */
[----:B------:R-:W-:Y:S01]  /*7b00*/  VIADD R212, R212, UR47 ;  /* 0x0000002fd4d47c36 */ /* 0x000fe20008000000 */
[----:B------:R-:W-:Y:S01]  /*7b10*/  SHF.R.U32.HI R0, RZ, 0x15, R213 ;  /* 0x00000015ff007819 */ /* 0x000fe200000116d5 */
[----:B------:R-:W-:Y:S01]  /*7b20*/  IMAD.IADD R195, R187, 0x1, R198 ;  /* 0x00000001bbc37824 */ /* 0x000fe200078e02c6 */
[----:B------:R3:W4:Y:S02]  /*7b30*/  SYNCS.PHASECHK.TRANS64.TRYWAIT P0, [UR44+0x80], R4 ;  /* 0x00008004ff0075a7 */ /* 0x000724000800112c */
[----:B------:R-:W-:Y:S02]  /*7b40*/  LOP3.LUT R200, R0, 0x3, RZ, 0xc0, !PT ;  /* 0x0000000300c87812 */ /* 0x000fe400078ec0ff */
[----:B-1----:R-:W-:Y:S01]  /*7b50*/  @P5 SEL R138, RZ, 0x1, !P1 ;  /* 0x00000001ff8a5807 */ /* 0x002fe20004800000 */
[----:B---3--:R-:W-:Y:S06]  /*7b60*/  @!P5 BRA `(.L_x_101) ;  /* 0x000000000088d947 */ /* 0x008fec0003800000 */
[----:B------:R-:W-:Y:S01]  /*7b70*/  IMAD.MOV.U32 R147, RZ, RZ, RZ ;  /* 0x000000ffff937224 */ /* 0x000fe200078e00ff */
[----:B------:R-:W-:Y:S01]  /*7b80*/  ISETP.NE.AND P1, PT, R138, RZ, PT ;  /* 0x000000ff8a00720c */ /* 0x000fe20003f25270 */
[----:B------:R-:W-:Y:S01]  /*7b90*/  BSSY B0, `(.L_x_102) ;  /* 0x0000014000007945 */ /* 0x000fe20003800000 */
[----:B------:R-:W-:Y:S02]  /*7ba0*/  CS2R R170, SRZ ;  /* 0x0000000000aa7805 */ /* 0x000fe4000001ff00 */
        /* <DEDUP_REMOVED lines=13> */
[----:B------:R-:W-:Y:S01]  /*7c80*/  CS2R R144, SRZ ;  /* 0x0000000000907805 */ /* 0x000fe2000001ff00 */
[----:B------:R-:W-:Y:S06]  /*7c90*/  @P1 BRA `(.L_x_103) ;  /* 0x00000000000c1947 */ /* 0x000fec0003800000 */
[----:B------:R-:W-:Y:S04]  /*7ca0*/  SHF.L.U32 R6, RZ, 0x1f, RZ ;  /* 0x0000001fff067819 */ /* 0x000fe800000006ff */
[----:B------:R-:W1:Y:S02]  /*7cb0*/  SYNCS.PHASECHK.TRANS64.TRYWAIT P1, [UR44+0x10], R6 ;  /* 0x00001006ff0075a7 */ /* 0x000e64000802112c */
[----:B-1----:R-:W-:Y:S05]  /*7cc0*/  @!P1 BRA `(.L_x_104) ;  /* 0x000000bc00d49947 */ /* 0x002fea0003800000 */
.L_x_103:
[----:B------:R-:W-:Y:S05]  /*7cd0*/  BSYNC B0 ;  /* 0x0000000000007941 */ /* 0x000fea0003800000 */
.L_x_102:
[----:B------:R-:W-:Y:S01]  /*7ce0*/  ISETP.NE.AND P1, PT, R199, RZ, PT ;  /* 0x000000ffc700720c */ /* 0x000fe20003f25270 */
[----:B------:R-:W-:Y:S11]  /*7cf0*/  HFMA2 R137, -RZ, RZ, 0, 5.9604644775390625e-08 ;  /* 0x00000001ff897431 */ /* 0x000ff600000001ff */
[----:B------:R-:W-:Y:S01]  /*7d00*/  @!UPT UIADD3 URZ, UPT, UPT, URZ, URZ, URZ ;  /* 0x000000fffffff290 */ /* 0x000fe2000fffe0ff */
[----:B------:R3:W1:Y:S04]  /*7d10*/  @P1 LDS.128 R168, [R188] ;  /* 0x00000000bca81984 */ /* 0x0006680000000c00 */
[----:B------:R3:W1:Y:S04]  /*7d20*/  @P1 LDS.128 R164, [R198+0x10] ;  /* 0x00001000c6a41984 */ /* 0x0006680000000c00 */
[----:B------:R3:W1:Y:S04]  /*7d30*/  @P1 LDS.128 R160, [R196+0x20] ;  /* 0x00002000c4a01984 */ /* 0x0006680000000c00 */
[----:B------:R3:W1:Y:S04]  /*7d40*/  @P1 LDS.128 R156, [R195+0x10] ;  /* 0x00001000c39c1984 */ /* 0x0006680000000c00 */
[----:B------:R3:W1:Y:S04]  /*7d50*/  @P1 LDS.128 R152, [R188+0x1000] ;  /* 0x00100000bc981984 */ /* 0x0006680000000c00 */
[----:B------:R3:W1:Y:S04]  /*7d60*/  @P1 LDS.128 R148, [R198+0x1010] ;  /* 0x00101000c6941984 */ /* 0x0006680000000c00 */
[----:B------:R3:W1:Y:S04]  /*7d70*/  @P1 LDS.128 R140, [R196+0x1020] ;  /* 0x00102000c48c1984 */ /* 0x0006680000000c00 */
[----:B------:R3:W1:Y:S02]  /*7d80*/  @P1 LDS.128 R144, [R195+0x1010] ;  /* 0x00101000c3901984 */ /* 0x0006640000000c00 */
.L_x_101:
[----:B------:R-:W-:Y:S05]  /*7d90*/  BSYNC B1 ;  /* 0x0000000000017941 */ /* 0x000fea0003800000 */
.L_x_100:
[----:B------:R-:W-:Y:S02]  /*7da0*/  ISETP.NE.AND P1, PT, R189, R200, PT ;  /* 0x000000c8bd00720c */ /* 0x000fe40003f25270 */
[----:B------:R-:W-:Y:S01]  /*7db0*/  MOV R55, RZ ;  /* 0x000000ff00377202 */ /* 0x000fe20000000f00 */
[----:B----4-:R-:W-:Y:S10]  /*7dc0*/  @P0 BRA `(.L_x_105) ;  /* 0x0000000000080947 */ /* 0x010ff40003800000 */
[----:B------:R-:W4:Y:S02]  /*7dd0*/  SYNCS.PHASECHK.TRANS64.TRYWAIT P0, [UR44+0x80], R4 ;  /* 0x00008004ff0075a7 */ /* 0x000f24000800112c */
[----:B----4-:R-:W-:Y:S05]  /*7de0*/  @!P0 BRA `(.L_x_106) ;  /* 0x000000bc00a48947 */ /* 0x010fea0003800000 */
.L_x_105:
[----:B------:R-:W-:Y:S01]  /*7df0*/  IMAD.MOV.U32 R54, RZ, RZ, RZ ;  /* 0x000000ffff367224 */ /* 0x000fe200078e00ff */
        /* <DEDUP_REMOVED lines=32> */
[----:B------:R-:W-:Y:S11]  /*8000*/  LOP3.LUT P0, RZ, R0, 0x3, R177, 0x48, !PT ;  /* 0x0000000300ff7812 */ /* 0x000ff600078048b1 */
[----:B------:R-:W-:Y:S02]  /*8010*/  @!UPT UIADD3 URZ, UPT, UPT, URZ, URZ, URZ ;  /* 0x000000fffffff290 */ /* 0x000fe4000fffe0ff */
[----:B------:R-:W-:Y:S05]  /*8020*/  @!P0 BRA `(.L_x_108) ;  /* 0x0000000000408947 */ /* 0x000fea0003800000 */
[----:B------:R-:W4:Y:S01]  /*8030*/  LDCU.64 UR8, c[0x4][0x70] ;  /* 0x01000e00ff0877ac */ /* 0x000f220008000a00 */
[----:B------:R-:W-:Y:S01]  /*8040*/  MOV R15, 0x0 ;  /* 0x00000000000f7802 */ /* 0x000fe20000000f00 */
[----:B------:R-:W-:Y:S02]  /*8050*/  HFMA2 R12, -RZ, RZ, 0, 5.9604644775390625e-08 ;  /* 0x00000001ff0c7431 */ /* 0x000fe400000001ff */
[----:B------:R-:W-:Y:S02]  /*8060*/  IMAD.MOV.U32 R8, RZ, RZ, 0x192 ;  /* 0x00000192ff087424 */ /* 0x000fe400078e00ff */
[----:B------:R-:W-:Y:S01]  /*8070*/  IMAD.MOV.U32 R13, RZ, RZ, RZ ;  /* 0x000000ffff0d7224 */ /* 0x000fe200078e00ff */
[----:B------:R-:W5:Y:S01]  /*8080*/  LDCU.64 UR6, c[0x4][0x78] ;  /* 0x01000f00ff0677ac */ /* 0x000f620008000a00 */
[----:B------:R-:W2:Y:S01]  /*8090*/  LDC.64 R14, c[0x4][R15] ;  /* 0x010000000f0e7b82 */ /* 0x000ea20000000a00 */
[----:B------:R-:W3:Y:S01]  /*80a0*/  LDCU.64 UR4, c[0x4][0x10] ;  /* 0x01000200ff0477ac */ /* 0x000ee20008000a00 */
[----:B----4-:R-:W-:Y:S01]  /*80b0*/  MOV R5, UR9 ;  /* 0x0000000900057c02 */ /* 0x010fe20008000f00 */
[----:B-1----:R-:W-:Y:S01]  /*80c0*/  IMAD.U32 R4, RZ, RZ, UR8 ;  /* 0x00000008ff047e24 */ /* 0x002fe2000f8e00ff */
[----:B-----5:R-:W-:Y:S01]  /*80d0*/  MOV R7, UR7 ;  /* 0x0000000700077c02 */ /* 0x020fe20008000f00 */
[----:B------:R-:W-:Y:S01]  /*80e0*/  IMAD.U32 R6, RZ, RZ, UR6 ;  /* 0x00000006ff067e24 */ /* 0x000fe2000f8e00ff */
[----:B---3--:R-:W-:Y:S01]  /*80f0*/  MOV R11, UR5 ;  /* 0x00000005000b7c02 */ /* 0x008fe20008000f00 */
[----:B------:R-:W-:Y:S02]  /*8100*/  IMAD.U32 R10, RZ, RZ, UR4 ;  /* 0x00000004ff0a7e24 */ /* 0x000fe4000f8e00ff */
[----:B------:R-:W-:Y:S07]  /*8110*/  LEPC R20, `(.L_x_108) ;  /* 0x000000001014794e */ /* 0x000fee0000000000 */
[----:B--2---:R-:W-:Y:S05]  /*8120*/  CALL.ABS.NOINC R14 ;  /* 0x000000000e007343 */ /* 0x004fea0003c00000 */
.L_x_108:
[----:B------:R-:W-:Y:S05]  /*8130*/  WARPSYNC.ALL ;  /* 0x0000000000007948 */ /* 0x000fea0003800000 */
[C---:B------:R-:W-:Y:S01]  /*8140*/  R2UR UR4, R213.reuse ;  /* 0x00000000d50472ca */ /* 0x040fe200000e0000 */
[----:B------:R-:W-:Y:S05]  /*8150*/  VIADD R0, R213, 0x80 ;  /* 0x00000080d5007836 */ /* 0x000fea0000000000 */
[----:B------:R-:W-:Y:S04]  /*8160*/  SHF.R.U32.HI R0, RZ, 0x15, R0 ;  /* 0x00000015ff007819 */ /* 0x000fe80000011600 */
[----:B------:R-:W-:Y:S03]  /*8170*/  LOP3.LUT P0, RZ, R0, 0x3, R177, 0x48, !PT ;  /* 0x0000000300ff7812 */ /* 0x000fe600078048b1 */
[----:B------:R-:W4:Y:S10]  /*8180*/  LDTM.x32 R24, tmem[UR4] ;  /* 0x00000004001879ee */ /* 0x000f3400082c0000 */
[----:B----4-:R-:W-:Y:S05]  /*8190*/  @!P0 BRA `(.L_x_109) ;  /* 0x0000000000408947 */ /* 0x010fea0003800000 */
        /* <DEDUP_REMOVED lines=16> */
.L_x_109:
[----:B------:R-:W-:Y:S05]  /*82a0*/  WARPSYNC.ALL ;  /* 0x0000000000007948 */ /* 0x000fea0003800000 */
[----:B------:R-:W-:Y:S11]  /*82b0*/  R2UR UR4, R213 ;  /* 0x00000000d50472ca */ /* 0x000ff600000e0000 */
[----:B------:R-:W-:Y:S02]  /*82c0*/  @!UPT UIADD3 URZ, UPT, UPT, URZ, URZ, URZ ;  /* 0x000000fffffff290 */ /* 0x000fe4000fffe0ff */
[----:B------:R-:W4:Y:S02]  /*82d0*/  LDTM.x32 R56, tmem[UR4+0x80] ;  /* 0x00008004003879ee */ /* 0x000f2400082c0000 */
[----:B----4-:R-:W-:Y:S01]  /*82e0*/  NOP ;  /* 0x0000000000007918 */ /* 0x010fe20000000000 */
.L_x_107:
[----:B-1----:R-:W-:Y:S01]  /*82f0*/  SHF.L.U32 R132, R168, 0x10, RZ ;  /* 0x00000010a8847819 */ /* 0x002fe200000006ff */
[----:B--2---:R-:W-:Y:S01]  /*8300*/  FMUL R0, R130, R24 ;  /* 0x0000001882007220 */ /* 0x004fe20000400000 */
[----:B------:R-:W-:Y:S01]  /*8310*/  LOP3.LUT R134, R168, 0xffff0000, RZ, 0xc0, !PT ;  /* 0xffff0000a8867812 */ /* 0x000fe200078ec0ff */
[C---:B------:R-:W-:Y:S01]  /*8320*/  FMUL R3, R130.reuse, R25 ;  /* 0x0000001982037220 */ /* 0x040fe20000400000 */
[----:B------:R-:W-:Y:S01]  /*8330*/  SHF.L.U32 R135, R169, 0x10, RZ ;  /* 0x00000010a9877819 */ /* 0x000fe200000006ff */
[----:B------:R-:W-:Y:S01]  /*8340*/  FMUL R4, R130, R26 ;  /* 0x0000001a82047220 */ /* 0x000fe20000400000 */
[----:B------:R-:W-:Y:S01]  /*8350*/  LOP3.LUT R136, R165, 0xffff0000, RZ, 0xc0, !PT ;  /* 0xffff0000a5887812 */ /* 0x000fe200078ec0ff */
[----:B------:R-:W-:Y:S01]  /*8360*/  FFMA R0, R133, R132, R0 ;  /* 0x0000008485007223 */ /* 0x000fe20000000000 */
[----:B------:R-:W-:Y:S01]  /*8370*/  LOP3.LUT R132, R169, 0xffff0000, RZ, 0xc0, !PT ;  /* 0xffff0000a9847812 */ /* 0x000fe200078ec0ff */
[C---:B------:R-:W-:Y:S01]  /*8380*/  FFMA R3, R133.reuse, R134, R3 ;  /* 0x0000008685037223 */ /* 0x040fe20000000003 */
[C---:B------:R-:W-:Y:S01]  /*8390*/  LOP3.LUT R134, R170.reuse, 0xffff0000, RZ, 0xc0, !PT ;  /* 0xffff0000aa867812 */ /* 0x040fe200078ec0ff */
[----:B------:R-:W-:Y:S01]  /*83a0*/  FFMA R4, R133, R135, R4 ;  /* 0x0000008785047223 */ /* 0x000fe20000000004 */
[----:B------:R-:W-:Y:S01]  /*83b0*/  SHF.L.U32 R135, R170, 0x10, RZ ;  /* 0x00000010aa877819 */ /* 0x000fe200000006ff */
[C---:B------:R-:W-:Y:S01]  /*83c0*/  FMUL R5, R130.reuse, R27 ;  /* 0x0000001b82057220 */ /* 0x040fe20000400000 */
[----:B------:R-:W-:Y:S01]  /*83d0*/  ISETP.NE.AND P0, PT, R189, R200, PT ;  /* 0x000000c8bd00720c */ /* 0x000fe20003f05270 */
[C---:B------:R-:W-:Y:S01]  /*83e0*/  FMUL R6, R130.reuse, R28 ;  /* 0x0000001c82067220 */ /* 0x040fe20000400000 */
[----:B------:R-:W-:Y:S01]  /*83f0*/  F2FP.BF16.F32.PACK_AB R200, R3, R0 ;  /* 0x0000000003c8723e */ /* 0x000fe200000010ff */
[C---:B------:R-:W-:Y:S01]  /*8400*/  FMUL R7, R130.reuse, R29 ;  /* 0x0000001d82077220 */ /* 0x040fe20000400000 */
[----:B------:R-:W-:Y:S01]  /*8410*/  ISETP.NE.AND P1, PT, R189, RZ, PT ;  /* 0x000000ffbd00720c */ /* 0x000fe20003f25270 */
[----:B------:R-:W-:Y:S01]  /*8420*/  FFMA R5, R133, R132, R5 ;  /* 0x0000008485057223 */ /* 0x000fe20000000005 */
[----:B------:R-:W-:Y:S01]  /*8430*/  SHF.L.U32 R132, R171, 0x10, RZ ;  /* 0x00000010ab847819 */ /* 0x000fe200000006ff */
[----:B------:R-:W-:Y:S01]  /*8440*/  FFMA R6, R133, R135, R6 ;  /* 0x0000008785067223 */ /* 0x000fe20000000006 */
[----:B------:R-:W-:Y:S01]  /*8450*/  SHF.L.U32 R135, R165, 0x10, RZ ;  /* 0x00000010a5877819 */ /* 0x000fe200000006ff */
[----:B------:R-:W-:Y:S01]  /*8460*/  FFMA R7, R133, R134, R7 ;  /* 0x0000008685077223 */ /* 0x000fe20000000007 */
[----:B------:R-:W-:Y:S01]  /*8470*/  LOP3.LUT R134, R171, 0xffff0000, RZ, 0xc0, !PT ;  /* 0xffff0000ab867812 */ /* 0x000fe200078ec0ff */
[C---:B------:R-:W-:Y:S01]  /*8480*/  FMUL R8, R130.reuse, R30 ;  /* 0x0000001e82087220 */ /* 0x040fe20000400000 */
[----:B------:R-:W-:Y:S01]  /*8490*/  F2FP.BF16.F32.PACK_AB R201, R5, R4 ;  /* 0x0000000405c9723e */ /* 0x000fe200000010ff */
[----:B------:R-:W-:Y:S01]  /*84a0*/  FMUL R9, R130, R31 ;  /* 0x0000001f82097220 */ /* 0x000fe20000400000 */
[----:B------:R-:W-:Y:S01]  /*84b0*/  F2FP.BF16.F32.PACK_AB R202, R7, R6 ;  /* 0x0000000607ca723e */ /* 0x000fe200000010ff */
[C---:B------:R-:W-:Y:S01]  /*84c0*/  FFMA R8, R133.reuse, R132, R8 ;  /* 0x0000008485087223 */ /* 0x040fe20000000008 */
[C---:B------:R-:W-:Y:S01]  /*84d0*/  SHF.L.U32 R132, R164.reuse, 0x10, RZ ;  /* 0x00000010a4847819 */ /* 0x040fe200000006ff */
[----:B------:R-:W-:Y:S01]  /*84e0*/  FFMA R9, R133, R134, R9 ;  /* 0x0000008685097223 */ /* 0x000fe20000000009 */
[----:B------:R-:W-:Y:S01]  /*84f0*/  LOP3.LUT R134, R164, 0xffff0000, RZ, 0xc0, !PT ;  /* 0xffff0000a4867812 */ /* 0x000fe200078ec0ff */
[C---:B------:R-:W-:Y:S01]  /*8500*/  FMUL R10, R130.reuse, R32 ;  /* 0x00000020820a7220 */ /* 0x040fe20000400000 */
[C---:B------:R-:W-:Y:S01]  /*8510*/  FMUL R11, R130.reuse, R33 ;  /* 0x00000021820b7220 */ /* 0x040fe20000400000 */
        /* <DEDUP_REMOVED lines=10> */
[----:B------:R-:W-:Y:S01]  /*85c0*/  FFMA R12, R133, R135, R12 ;  /* 0x00000087850c7223 */ /* 0x000fe2000000000c */
[----:B------:R-:W-:Y:S01]  /*85d0*/  SHF.L.U32 R135, R167, 0x10, RZ ;  /* 0x00000010a7877819 */ /* 0x000fe200000006ff */
[----:B------:R-:W-:Y:S01]  /*85e0*/  FFMA R13, R133, R136, R13 ;  /* 0x00000088850d7223 */ /* 0x000fe2000000000d */
[----:B------:R-:W-:Y:S01]  /*85f0*/  LOP3.LUT R136, R167, 0xffff0000, RZ, 0xc0, !PT ;  /* 0xffff0000a7887812 */ /* 0x000fe200078ec0ff */
[----:B------:R-:W-:Y:S01]  /*8600*/  FFMA R14, R133, R132, R14 ;  /* 0x00000084850e7223 */ /* 0x000fe2000000000e */
[----:B------:R-:W-:Y:S01]  /*8610*/  SHF.L.U32 R132, R160, 0x10, RZ ;  /* 0x00000010a0847819 */ /* 0x000fe200000006ff */
[----:B------:R-:W-:Y:S01]  /*8620*/  FMUL R16, R130, R38 ;  /* 0x0000002682107220 */ /* 0x000fe20000400000 */
[----:B------:R-:W-:Y:S01]  /*8630*/  F2FP.BF16.F32.PACK_AB R205, R13, R12 ;  /* 0x0000000c0dcd723e */ /* 0x000fe200000010ff */
[----:B------:R-:W-:Y:S01]  /*8640*/  FFMA R15, R133, R134, R15 ;  /* 0x00000086850f7223 */ /* 0x000fe2000000000f */
[----:B------:R-:W-:Y:S01]  /*8650*/  LOP3.LUT R134, R160, 0xffff0000, RZ, 0xc0, !PT ;  /* 0xffff0000a0867812 */ /* 0x000fe200078ec0ff */
[C---:B------:R-:W-:Y:S01]  /*8660*/  FMUL R17, R130.reuse, R39 ;  /* 0x0000002782117220 */ /* 0x040fe20000400000 */
[C---:B------:R-:W-:Y:S01]  /*8670*/  FMUL R18, R130.reuse, R40 ;  /* 0x0000002882127220 */ /* 0x040fe20000400000 */
[----:B------:R-:W-:Y:S01]  /*8680*/  FMUL R19, R130, R41 ;  /* 0x0000002982137220 */ /* 0x000fe20000400000 */
[----:B------:R-:W-:Y:S01]  /*8690*/  F2FP.BF16.F32.PACK_AB R206, R15, R14 ;  /* 0x0000000e0fce723e */ /* 0x000fe200000010ff */
[C---:B------:R-:W-:Y:S01]  /*86a0*/  FFMA R16, R133.reuse, R135, R16 ;  /* 0x0000008785107223 */ /* 0x040fe20000000010 */
[----:B------:R-:W-:Y:S01]  /*86b0*/  SHF.L.U32 R135, R162, 0x10, RZ ;  /* 0x00000010a2877819 */ /* 0x000fe200000006ff */
[----:B------:R-:W-:Y:S01]  /*86c0*/  FFMA R17, R133, R136, R17 ;  /* 0x0000008885117223 */ /* 0x000fe20000000011 */
[----:B------:R-:W-:Y:S01]  /*86d0*/  LOP3.LUT R136, R159, 0xffff0000, RZ, 0xc0, !PT ;  /* 0xffff00009f887812 */ /* 0x000fe200078ec0ff */
[----:B------:R-:W-:Y:S01]  /*86e0*/  FFMA R18, R133, R132, R18 ;  /* 0x0000008485127223 */ /* 0x000fe20000000012 */
[----:B------:R-:W-:Y:S01]  /*86f0*/  SHF.L.U32 R132, R161, 0x10, RZ ;  /* 0x00000010a1847819 */ /* 0x000fe200000006ff */
[----:B------:R-:W-:Y:S01]  /*8700*/  FFMA R19, R133, R134, R19 ;  /* 0x0000008685137223 */ /* 0x000fe20000000013 */
[----:B------:R-:W-:Y:S01]  /*8710*/  LOP3.LUT R134, R161, 0xffff0000, RZ, 0xc0, !PT ;  /* 0xffff0000a1867812 */ /* 0x000fe200078ec0ff */
[C---:B------:R-:W-:Y:S01]  /*8720*/  FMUL R20, R130.reuse, R42 ;  /* 0x0000002a82147220 */ /* 0x040fe20000400000 */
[----:B------:R-:W-:Y:S01]  /*8730*/  F2FP.BF16.F32.PACK_AB R207, R17, R16 ;  /* 0x0000001011cf723e */ /* 0x000fe200000010ff */
[C---:B------:R-:W-:Y:S01]  /*8740*/  FMUL R21, R130.reuse, R43 ;  /* 0x0000002b82157220 */ /* 0x040fe20000400000 */
[----:B------:R-:W-:Y:S01]  /*8750*/  FMUL R22, R130, R44 ;  /* 0x0000002c82167220 */ /* 0x000fe20000400000 */
[C---:B------:R-:W-:Y:S01]  /*8760*/  FFMA R20, R133.reuse, R132, R20 ;  /* 0x0000008485147223 */ /* 0x040fe20000000014 */
[----:B------:R-:W-:Y:S01]  /*8770*/  LOP3.LUT R132, R162, 0xffff0000, RZ, 0xc0, !PT ;  /* 0xffff0000a2847812 */ /* 0x000fe200078ec0ff */
[----:B------:R-:W-:Y:S01]  /*8780*/  FFMA R21, R133, R134, R21 ;  /* 0x0000008685157223 */ /* 0x000fe20000000015 */
[----:B------:R-:W-:Y:S01]  /*8790*/  LOP3.LUT R134, R163, 0xffff0000, RZ, 0xc0, !PT ;  /* 0xffff0000a3867812 */ /* 0x000fe200078ec0ff */
[----:B------:R-:W-:Y:S01]  /*87a0*/  FFMA R22, R133, R135, R22 ;  /* 0x0000008785167223 */ /* 0x000fe20000000016 */
[----:B------:R-:W-:Y:S01]  /*87b0*/  SHF.L.U32 R135, R163, 0x10, RZ ;  /* 0x00000010a3877819 */ /* 0x000fe200000006ff */
[C---:B------:R-:W-:Y:S01]  /*87c0*/  FMUL R23, R130.reuse, R45 ;  /* 0x0000002d82177220 */ /* 0x040fe20000400000 */
[C---:B------:R-:W-:Y:S01]  /*87d0*/  FMUL R88, R130.reuse, R46 ;  /* 0x0000002e82587220 */ /* 0x040fe20000400000 */
[C---:B------:R-:W-:Y:S01]  /*87e0*/  FMUL R89, R130.reuse, R47 ;  /* 0x0000002f82597220 */ /* 0x040fe20000400000 */
[----:B------:R-:W-:Y:S01]  /*87f0*/  FMUL R90, R130, R48 ;  /* 0x00000030825a7220 */ /* 0x000fe20000400000 */
[C---:B------:R-:W-:Y:S01]  /*8800*/  FFMA R23, R133.reuse, R132, R23 ;  /* 0x0000008485177223 */ /* 0x040fe20000000017 */
[C---:B------:R-:W-:Y:S01]  /*8810*/  SHF.L.U32 R132, R156.reuse, 0x10, RZ ;  /* 0x000000109c847819 */ /* 0x040fe200000006ff */
[----:B------:R-:W-:Y:S01]  /*8820*/  FFMA R88, R133, R135, R88 ;  /* 0x0000008785587223 */ /* 0x000fe20000000058 */
[----:B------:R-:W-:Y:S01]  /*8830*/  SHF.L.U32 R135, R159, 0x10, RZ ;  /* 0x000000109f877819 */ /* 0x000fe200000006ff */
[C---:B------:R-:W-:Y:S01]  /*8840*/  FFMA R89, R133.reuse, R134, R89 ;  /* 0x0000008685597223 */ /* 0x040fe20000000059 */
[----:B------:R-:W-:Y:S01]  /*8850*/  LOP3.LUT R134, R156, 0xffff0000, RZ, 0xc0, !PT ;  /* 0xffff00009c867812 */ /* 0x000fe200078ec0ff */
[C---:B------:R-:W-:Y:S01]  /*8860*/  FMUL R91, R130.reuse, R49 ;  /* 0x00000031825b7220 */ /* 0x040fe20000400000 */
[----:B------:R-:W-:Y:S01]  /*8870*/  FFMA R90, R133, R132, R90 ;  /* 0x00000084855a7223 */ /* 0x000fe2000000005a */
[----:B------:R-:W-:Y:S01]  /*8880*/  SHF.L.U32 R132, R157, 0x10, RZ ;  /* 0x000000109d847819 */ /* 0x000fe200000006ff */
[C---:B------:R-:W-:Y:S01]  /*8890*/  FMUL R92, R130.reuse, R50 ;  /* 0x00000032825c7220 */ /* 0x040fe20000400000 */
[----:B------:R-:W-:Y:S01]  /*88a0*/  FFMA R91, R133, R134, R91 ;  /* 0x00000086855b7223 */ /* 0x000fe2000000005b */
[----:B------:R-:W-:Y:S01]  /*88b0*/  LOP3.LUT R134, R157, 0xffff0000, RZ, 0xc0, !PT ;  /* 0xffff00009d867812 */ /* 0x000fe200078ec0ff */
[----:B------:R-:W-:Y:S01]  /*88c0*/  FMUL R93, R130, R51 ;  /* 0x00000033825d7220 */ /* 0x000fe20000400000 */
[----:B------:R1:W-:Y:S01]  /*88d0*/  @!P0 STS.128 [R188], R200 ;  /* 0x000000c8bc008388 */ /* 0x0003e20000000c00 */
[C---:B------:R-:W-:Y:S01]  /*88e0*/  FFMA R92, R133.reuse, R132, R92 ;  /* 0x00000084855c7223 */ /* 0x040fe2000000005c */
[----:B------:R-:W-:Y:S01]  /*88f0*/  SHF.L.U32 R132, R158, 0x10, RZ ;  /* 0x000000109e847819 */ /* 0x000fe200000006ff */
[----:B------:R-:W-:Y:S01]  /*8900*/  FMUL R94, R130, R52 ;  /* 0x00000034825e7220 */ /* 0x000fe20000400000 */
[C---:B------:R-:W-:Y:S01]  /*8910*/  FFMA R93, R133.reuse, R134, R93 ;  /* 0x00000086855d7223 */ /* 0x040fe2000000005d */
[----:B------:R-:W-:Y:S01]  /*8920*/  LOP3.LUT R134, R158, 0xffff0000, RZ, 0xc0, !PT ;  /* 0xffff00009e867812 */ /* 0x000fe200078ec0ff */
[----:B------:R-:W-:Y:S01]  /*8930*/  FMUL R95, R130, R53 ;  /* 0x00000035825f7220 */ /* 0x000fe20000400000 */
[C---:B------:R-:W-:Y:S01]  /*8940*/  FFMA R94, R133.reuse, R132, R94 ;  /* 0x00000084855e7223 */ /* 0x040fe2000000005e */
[----:B------:R-:W-:Y:S01]  /*8950*/  SHF.L.U32 R132, R152, 0x10, RZ ;  /* 0x0000001098847819 */ /* 0x000fe200000006ff */
[C---:B------:R-:W-:Y:S01]  /*8960*/  FMUL R96, R130.reuse, R54 ;  /* 0x0000003682607220 */ /* 0x040fe20000400000 */
[C---:B------:R-:W-:Y:S01]  /*8970*/  FMUL R97, R130.reuse, R55 ;  /* 0x0000003782617220 */ /* 0x040fe20000400000 */
[----:B------:R2:W-:Y:S01]  /*8980*/  @!P0 STS.128 [R198+0x10], R204 ;  /* 0x000010ccc6008388 */ /* 0x0005e20000000c00 */
[----:B------:R-:W-:Y:S01]  /*8990*/  FMUL R98, R130, R56 ;  /* 0x0000003882627220 */ /* 0x000fe20000400000 */
[C---:B------:R-:W-:Y:S01]  /*89a0*/  FFMA R95, R133.reuse, R134, R95 ;  /* 0x00000086855f7223 */ /* 0x040fe2000000005f */
[----:B------:R-:W-:Y:S01]  /*89b0*/  LOP3.LUT R134, R154, 0xffff0000, RZ, 0xc0, !PT ;  /* 0xffff00009a867812 */ /* 0x000fe200078ec0ff */
[----:B------:R-:W-:Y:S01]  /*89c0*/  FFMA R96, R133, R135, R96 ;  /* 0x0000008785607223 */ /* 0x000fe20000000060 */
[----:B------:R-:W-:Y:S01]  /*89d0*/  SHF.L.U32 R135, R153, 0x10, RZ ;  /* 0x0000001099877819 */ /* 0x000fe200000006ff */
[----:B------:R-:W-:Y:S01]  /*89e0*/  FFMA R97, R133, R136, R97 ;  /* 0x0000008885617223 */ /* 0x000fe20000000061 */
[----:B------:R-:W-:Y:S01]  /*89f0*/  LOP3.LUT R136, R145, 0xffff0000, RZ, 0xc0, !PT ;  /* 0xffff000091887812 */ /* 0x000fe200078ec0ff */
[C---:B------:R-:W-:Y:S01]  /*8a00*/  FFMA R98, R133.reuse, R132, R98 ;  /* 0x0000008485627223 */ /* 0x040fe20000000062 */
[----:B------:R-:W-:Y:S01]  /*8a10*/  LOP3.LUT R132, R152, 0xffff0000, RZ, 0xc0, !PT ;  /* 0xffff000098847812 */ /* 0x000fe200078ec0ff */
[C---:B------:R-:W-:Y:S01]  /*8a20*/  FMUL R99, R130.reuse, R57 ;  /* 0x0000003982637220 */ /* 0x040fe20000400000 */
[C---:B------:R-:W-:Y:S01]  /*8a30*/  FMUL R100, R130.reuse, R58 ;  /* 0x0000003a82647220 */ /* 0x040fe20000400000 */
[C---:B------:R-:W-:Y:S01]  /*8a40*/  FMUL R101, R130.reuse, R59 ;  /* 0x0000003b82657220 */ /* 0x040fe20000400000 */
[----:B------:R-:W-:Y:S01]  /*8a50*/  FMUL R102, R130, R60 ;  /* 0x0000003c82667220 */ /* 0x000fe20000400000 */
[----:B------:R-:W-:Y:S01]  /*8a60*/  FFMA R99, R133, R132, R99 ;  /* 0x0000008485637223 */ /* 0x000fe20000000063 */
[----:B------:R-:W-:Y:S01]  /*8a70*/  LOP3.LUT R132, R153, 0xffff0000, RZ, 0xc0, !PT ;  /* 0xffff000099847812 */ /* 0x000fe200078ec0ff */
[----:B------:R-:W-:Y:S01]  /*8a80*/  FFMA R100, R133, R135, R100 ;  /* 0x0000008785647223 */ /* 0x000fe20000000064 */
[----:B------:R-:W-:Y:S01]  /*8a90*/  SHF.L.U32 R135, R154, 0x10, RZ ;  /* 0x000000109a877819 */ /* 0x000fe200000006ff */
[C---:B------:R-:W-:Y:S01]  /*8aa0*/  FMUL R103, R130.reuse, R61 ;  /* 0x0000003d82677220 */ /* 0x040fe20000400000 */
[C---:B------:R-:W-:Y:S01]  /*8ab0*/  FMUL R104, R130.reuse, R62 ;  /* 0x0000003e82687220 */ /* 0x040fe20000400000 */
[----:B-1----:R-:W-:Y:S01]  /*8ac0*/  F2FP.BF16.F32.PACK_AB R200, R19, R18 ;  /* 0x0000001213c8723e */ /* 0x002fe200000010ff */
[----:B------:R-:W-:Y:S01]  /*8ad0*/  FFMA R101, R133, R132, R101 ;  /* 0x0000008485657223 */ /* 0x000fe20000000065 */
[----:B------:R-:W-:Y:S01]  /*8ae0*/  SHF.L.U32 R132, R155, 0x10, RZ ;  /* 0x000000109b847819 */ /* 0x000fe200000006ff */
[----:B------:R-:W-:Y:S01]  /*8af0*/  FFMA R102, R133, R135, R102 ;  /* 0x0000008785667223 */ /* 0x000fe20000000066 */
[----:B------:R-:W-:Y:S01]  /*8b00*/  F2FP.BF16.F32.PACK_AB R201, R21, R20 ;  /* 0x0000001415c9723e */ /* 0x000fe200000010ff */
[----:B------:R-:W-:Y:S01]  /*8b10*/  FFMA R103, R133, R134, R103 ;  /* 0x0000008685677223 */ /* 0x000fe20000000067 */
[----:B------:R-:W-:Y:S01]  /*8b20*/  LOP3.LUT R134, R155, 0xffff0000, RZ, 0xc0, !PT ;  /* 0xffff00009b867812 */ /* 0x000fe200078ec0ff */
[----:B------:R-:W-:Y:S01]  /*8b30*/  FMUL R105, R130, R63 ;  /* 0x0000003f82697220 */ /* 0x000fe20000400000 */
[----:B------:R-:W-:Y:S01]  /*8b40*/  F2FP.BF16.F32.PACK_AB R202, R23, R22 ;  /* 0x0000001617ca723e */ /* 0x000fe200000010ff */
[----:B------:R-:W-:Y:S01]  /*8b50*/  FFMA R104, R133, R132, R104 ;  /* 0x0000008485687223 */ /* 0x000fe20000000068 */
[----:B------:R-:W-:Y:S01]  /*8b60*/  F2FP.BF16.F32.PACK_AB R203, R89, R88 ;  /* 0x0000005859cb723e */ /* 0x000fe200000010ff */
[----:B------:R-:W-:Y:S01]  /*8b70*/  FFMA R105, R133, R134, R105 ;  /* 0x0000008685697223 */ /* 0x000fe20000000069 */
[----:B------:R-:W-:Y:S01]  /*8b80*/  SHF.L.U32 R132, R148, 0x10, RZ ;  /* 0x0000001094847819 */ /* 0x000fe200000006ff */
[----:B------:R-:W-:Y:S01]  /*8b90*/  FMUL R106, R130, R64 ;  /* 0x00000040826a7220 */ /* 0x000fe20000400000 */
[----:B------:R-:W-:Y:S01]  /*8ba0*/  LOP3.LUT R134, R148, 0xffff0000, RZ, 0xc0, !PT ;  /* 0xffff000094867812 */ /* 0x000fe200078ec0ff */
[----:B------:R1:W-:Y:S01]  /*8bb0*/  @!P0 STS.128 [R196+0x20], R200 ;  /* 0x000020c8c4008388 */ /* 0x0003e20000000c00 */
[----:B------:R-:W-:Y:S01]  /*8bc0*/  SHF.L.U32 R135, R149, 0x10, RZ ;  /* 0x0000001095877819 */ /* 0x000fe200000006ff */
[C---:B------:R-:W-:Y:S01]  /*8bd0*/  FMUL R107, R130.reuse, R65 ;  /* 0x00000041826b7220 */ /* 0x040fe20000400000 */
[----:B--2---:R-:W-:Y:S01]  /*8be0*/  F2FP.BF16.F32.PACK_AB R204, R91, R90 ;  /* 0x0000005a5bcc723e */ /* 0x004fe200000010ff */
[C---:B------:R-:W-:Y:S01]  /*8bf0*/  FMUL R108, R130.reuse, R66 ;  /* 0x00000042826c7220 */ /* 0x040fe20000400000 */
[----:B------:R-:W-:Y:S01]  /*8c00*/  F2FP.BF16.F32.PACK_AB R205, R93, R92 ;  /* 0x0000005c5dcd723e */ /* 0x000fe200000010ff */
[----:B------:R-:W-:Y:S01]  /*8c10*/  FFMA R106, R133, R132, R106 ;  /* 0x00000084856a7223 */ /* 0x000fe2000000006a */
[----:B------:R-:W-:Y:S01]  /*8c20*/  F2FP.BF16.F32.PACK_AB R206, R95, R94 ;  /* 0x0000005e5fce723e */ /* 0x000fe200000010ff */
[----:B------:R-:W-:Y:S01]  /*8c30*/  FFMA R107, R133, R134, R107 ;  /* 0x00000086856b7223 */ /* 0x000fe2000000006b */
[----:B------:R-:W-:Y:S01]  /*8c40*/  F2FP.BF16.F32.PACK_AB R207, R97, R96 ;  /* 0x0000006061cf723e */ /* 0x000fe200000010ff */
[----:B------:R-:W-:Y:S01]  /*8c50*/  FFMA R108, R133, R135, R108 ;  /* 0x00000087856c7223 */ /* 0x000fe2000000006c */
[----:B------:R-:W-:Y:S01]  /*8c60*/  LOP3.LUT R132, R149, 0xffff0000, RZ, 0xc0, !PT ;  /* 0xffff000095847812 */ /* 0x000fe200078ec0ff */
[----:B------:R-:W-:Y:S01]  /*8c70*/  FMUL R109, R130, R67 ;  /* 0x00000043826d7220 */ /* 0x000fe20000400000 */
[C---:B------:R-:W-:Y:S01]  /*8c80*/  SHF.L.U32 R135, R150.reuse, 0x10, RZ ;  /* 0x0000001096877819 */ /* 0x040fe200000006ff */
[----:B------:R2:W-:Y:S01]  /*8c90*/  @!P0 STS.128 [R195+0x10], R204 ;  /* 0x000010ccc3008388 */ /* 0x0005e20000000c00 */
[----:B------:R-:W-:Y:S01]  /*8ca0*/  LOP3.LUT R134, R150, 0xffff0000, RZ, 0xc0, !PT ;  /* 0xffff000096867812 */ /* 0x000fe200078ec0ff */
[C---:B------:R-:W-:Y:S01]  /*8cb0*/  FMUL R110, R130.reuse, R68 ;  /* 0x00000044826e7220 */ /* 0x040fe20000400000 */
[C---:B------:R-:W-:Y:S01]  /*8cc0*/  FMUL R111, R130.reuse, R69 ;  /* 0x00000045826f7220 */ /* 0x040fe20000400000 */
[----:B------:R-:W-:Y:S01]  /*8cd0*/  FFMA R109, R133, R132, R109 ;  /* 0x00000084856d7223 */ /* 0x000fe2000000006d */
[----:B------:R-:W-:Y:S01]  /*8ce0*/  SHF.L.U32 R132, R151, 0x10, RZ ;  /* 0x0000001097847819 */ /* 0x000fe200000006ff */
[----:B------:R-:W-:Y:S01]  /*8cf0*/  FFMA R110, R133, R135, R110 ;  /* 0x00000087856e7223 */ /* 0x000fe2000000006e */
[----:B------:R-:W-:Y:S01]  /*8d00*/  SHF.L.U32 R135, R141, 0x10, RZ ;  /* 0x000000108d877819 */ /* 0x000fe200000006ff */
[----:B------:R-:W-:Y:S01]  /*8d10*/  FFMA R111, R133, R134, R111 ;  /* 0x00000086856f7223 */ /* 0x000fe2000000006f */
[----:B------:R-:W-:Y:S01]  /*8d20*/  LOP3.LUT R134, R151, 0xffff0000, RZ, 0xc0, !PT ;  /* 0xffff000097867812 */ /* 0x000fe200078ec0ff */
[C---:B------:R-:W-:Y:S01]  /*8d30*/  FMUL R112, R130.reuse, R70 ;  /* 0x0000004682707220 */ /* 0x040fe20000400000 */
[C---:B------:R-:W-:Y:S01]  /*8d40*/  FMUL R113, R130.reuse, R71 ;  /* 0x0000004782717220 */ /* 0x040fe20000400000 */
[C---:B------:R-:W-:Y:S01]  /*8d50*/  FMUL R114, R130.reuse, R72 ;  /* 0x0000004882727220 */ /* 0x040fe20000400000 */
[----:B------:R-:W-:Y:S01]  /*8d60*/  FMUL R115, R130, R73 ;  /* 0x0000004982737220 */ /* 0x000fe20000400000 */
[C---:B------:R-:W-:Y:S01]  /*8d70*/  FFMA R112, R133.reuse, R132, R112 ;  /* 0x0000008485707223 */ /* 0x040fe20000000070 */
[C---:B------:R-:W-:Y:S01]  /*8d80*/  SHF.L.U32 R132, R140.reuse, 0x10, RZ ;  /* 0x000000108c847819 */ /* 0x040fe200000006ff */
[----:B------:R-:W-:Y:S01]  /*8d90*/  FFMA R113, R133, R134, R113 ;  /* 0x0000008685717223 */ /* 0x000fe20000000071 */
[----:B------:R-:W-:Y:S01]  /*8da0*/  LOP3.LUT R134, R140, 0xffff0000, RZ, 0xc0, !PT ;  /* 0xffff00008c867812 */ /* 0x000fe200078ec0ff */
[----:B------:R-:W-:Y:S01]  /*8db0*/  FMUL R116, R130, R74 ;  /* 0x0000004a82747220 */ /* 0x000fe20000400000 */
[----:B-1----:R-:W-:Y:S01]  /*8dc0*/  F2FP.BF16.F32.PACK_AB R200, R99, R98 ;  /* 0x0000006263c8723e */ /* 0x002fe200000010ff */
[----:B------:R-:W-:Y:S01]  /*8dd0*/  FFMA R114, R133, R132, R114 ;  /* 0x0000008485727223 */ /* 0x000fe20000000072 */
[----:B------:R-:W-:Y:S01]  /*8de0*/  LOP3.LUT R132, R141, 0xffff0000, RZ, 0xc0, !PT ;  /* 0xffff00008d847812 */ /* 0x000fe200078ec0ff */
[C---:B------:R-:W-:Y:S01]  /*8df0*/  FFMA R115, R133.reuse, R134, R115 ;  /* 0x0000008685737223 */ /* 0x040fe20000000073 */
[C---:B------:R-:W-:Y:S01]  /*8e00*/  LOP3.LUT R134, R142.reuse, 0xffff0000, RZ, 0xc0, !PT ;  /* 0xffff00008e867812 */ /* 0x040fe200078ec0ff */
[----:B------:R-:W-:Y:S01]  /*8e10*/  FFMA R116, R133, R135, R116 ;  /* 0x0000008785747223 */ /* 0x000fe20000000074 */
[----:B------:R-:W-:Y:S01]  /*8e20*/  SHF.L.U32 R135, R142, 0x10, RZ ;  /* 0x000000108e877819 */ /* 0x000fe200000006ff */
[C---:B------:R-:W-:Y:S01]  /*8e30*/  FMUL R117, R130.reuse, R75 ;  /* 0x0000004b82757220 */ /* 0x040fe20000400000 */
[----:B------:R-:W-:Y:S01]  /*8e40*/  F2FP.BF16.F32.PACK_AB R201, R101, R100 ;  /* 0x0000006465c9723e */ /* 0x000fe200000010ff */
[C---:B------:R-:W-:Y:S01]  /*8e50*/  FMUL R118, R130.reuse, R76 ;  /* 0x0000004c82767220 */ /* 0x040fe20000400000 */
[----:B------:R-:W-:Y:S01]  /*8e60*/  F2FP.BF16.F32.PACK_AB R202, R103, R102 ;  /* 0x0000006667ca723e */ /* 0x000fe200000010ff */
[C---:B------:R-:W-:Y:S01]  /*8e70*/  FMUL R119, R130.reuse, R77 ;  /* 0x0000004d82777220 */ /* 0x040fe20000400000 */
[C---:B------:R-:W-:Y:S01]  /*8e80*/  FFMA R117, R133.reuse, R132, R117 ;  /* 0x0000008485757223 */ /* 0x040fe20000000075 */
[----:B------:R-:W-:Y:S01]  /*8e90*/  FFMA R118, R133, R135, R118 ;  /* 0x0000008785767223 */ /* 0x000fe20000000076 */
[----:B------:R-:W-:Y:S01]  /*8ea0*/  SHF.L.U32 R132, R143, 0x10, RZ ;  /* 0x000000108f847819 */ /* 0x000fe200000006ff */
[----:B------:R-:W-:Y:S01]  /*8eb0*/  FFMA R119, R133, R134, R119 ;  /* 0x0000008685777223 */ /* 0x000fe20000000077 */
[----:B------:R-:W-:Y:S01]  /*8ec0*/  F2FP.BF16.F32.PACK_AB R203, R105, R104 ;  /* 0x0000006869cb723e */ /* 0x000fe200000010ff */
[C---:B------:R-:W-:Y:S01]  /*8ed0*/  FMUL R120, R130.reuse, R78 ;  /* 0x0000004e82787220 */ /* 0x040fe20000400000 */
[----:B------:R-:W-:Y:S01]  /*8ee0*/  LOP3.LUT R134, R143, 0xffff0000, RZ, 0xc0, !PT ;  /* 0xffff00008f867812 */ /* 0x000fe200078ec0ff */
[----:B------:R-:W-:Y:S01]  /*8ef0*/  FMUL R121, R130, R79 ;  /* 0x0000004f82797220 */ /* 0x000fe20000400000 */
[----:B--2---:R-:W-:Y:S01]  /*8f00*/  F2FP.BF16.F32.PACK_AB R204, R107, R106 ;  /* 0x0000006a6bcc723e */ /* 0x004fe200000010ff */
[----:B------:R1:W-:Y:S01]  /*8f10*/  @!P0 STS.128 [R188+0x1000], R200 ;  /* 0x001000c8bc008388 */ /* 0x0003e20000000c00 */
[C---:B------:R-:W-:Y:S01]  /*8f20*/  FFMA R120, R133.reuse, R132, R120 ;  /* 0x0000008485787223 */ /* 0x040fe20000000078 */
[----:B------:R-:W-:Y:S01]  /*8f30*/  FFMA R121, R133, R134, R121 ;  /* 0x0000008685797223 */ /* 0x000fe20000000079 */
[----:B------:R-:W-:Y:S01]  /*8f40*/  SHF.L.U32 R132, R144, 0x10, RZ ;  /* 0x0000001090847819 */ /* 0x000fe200000006ff */
[----:B------:R-:W-:Y:S01]  /*8f50*/  FMUL R122, R130, R80 ;  /* 0x00000050827a7220 */ /* 0x000fe20000400000 */
[----:B------:R-:W-:Y:S01]  /*8f60*/  LOP3.LUT R134, R144, 0xffff0000, RZ, 0xc0, !PT ;  /* 0xffff000090867812 */ /* 0x000fe200078ec0ff */
[C---:B------:R-:W-:Y:S01]  /*8f70*/  FMUL R123, R130.reuse, R81 ;  /* 0x00000051827b7220 */ /* 0x040fe20000400000 */
[----:B------:R-:W-:Y:S01]  /*8f80*/  SHF.L.U32 R135, R145, 0x10, RZ ;  /* 0x0000001091877819 */ /* 0x000fe200000006ff */
[C---:B------:R-:W-:Y:S01]  /*8f90*/  FMUL R124, R130.reuse, R82 ;  /* 0x00000052827c7220 */ /* 0x040fe20000400000 */
[----:B------:R-:W-:Y:S01]  /*8fa0*/  F2FP.BF16.F32.PACK_AB R205, R109, R108 ;  /* 0x0000006c6dcd723e */ /* 0x000fe200000010ff */
[----:B------:R-:W-:Y:S01]  /*8fb0*/  FMUL R125, R130, R83 ;  /* 0x00000053827d7220 */ /* 0x000fe20000400000 */
[----:B------:R-:W-:Y:S01]  /*8fc0*/  F2FP.BF16.F32.PACK_AB R206, R111, R110 ;  /* 0x0000006e6fce723e */ /* 0x000fe200000010ff */
[----:B------:R-:W-:Y:S01]  /*8fd0*/  FFMA R122, R133, R132, R122 ;  /* 0x00000084857a7223 */ /* 0x000fe2000000007a */
[----:B------:R-:W-:Y:S01]  /*8fe0*/  F2FP.BF16.F32.PACK_AB R207, R113, R112 ;  /* 0x0000007071cf723e */ /* 0x000fe200000010ff */
[C---:B------:R-:W-:Y:S01]  /*8ff0*/  FFMA R123, R133.reuse, R134, R123 ;  /* 0x00000086857b7223 */ /* 0x040fe2000000007b */
[----:B------:R-:W-:Y:S01]  /*9000*/  SHF.L.U32 R132, R146, 0x10, RZ ;  /* 0x0000001092847819 */ /* 0x000fe200000006ff */
[C---:B------:R-:W-:Y:S01]  /*9010*/  FFMA R124, R133.reuse, R135, R124 ;  /* 0x00000087857c7223 */ /* 0x040fe2000000007c */
[----:B------:R-:W-:Y:S01]  /*9020*/  FMUL R126, R130, R84 ;  /* 0x00000054827e7220 */ /* 0x000fe20000400000 */
[----:B------:R1:W-:Y:S01]  /*9030*/  @!P0 STS.128 [R198+0x1010], R204 ;  /* 0x001010ccc6008388 */ /* 0x0003e20000000c00 */
[----:B------:R-:W-:Y:S01]  /*9040*/  LOP3.LUT R134, R146, 0xffff0000, RZ, 0xc0, !PT ;  /* 0xffff000092867812 */ /* 0x000fe200078ec0ff */
[----:B------:R-:W-:Y:S01]  /*9050*/  FFMA R125, R133, R136, R125 ;  /* 0x00000088857d7223 */ /* 0x000fe2000000007d */
[C---:B------:R-:W-:Y:S01]  /*9060*/  FMUL R127, R130.reuse, R85 ;  /* 0x00000055827f7220 */ /* 0x040fe20000400000 */
[C---:B------:R-:W-:Y:S01]  /*9070*/  SHF.L.U32 R135, R147.reuse, 0x10, RZ ;  /* 0x0000001093877819 */ /* 0x040fe200000006ff */
[C---:B------:R-:W-:Y:S01]  /*9080*/  FMUL R128, R130.reuse, R86 ;  /* 0x0000005682807220 */ /* 0x040fe20000400000 */
[----:B------:R-:W-:Y:S01]  /*9090*/  LOP3.LUT R136, R147, 0xffff0000, RZ, 0xc0, !PT ;  /* 0xffff000093887812 */ /* 0x000fe200078ec0ff */
[----:B------:R-:W-:Y:S01]  /*90a0*/  FMUL R129, R130, R87 ;  /* 0x0000005782817220 */ /* 0x000fe20000400000 */
[----:B------:R-:W-:Y:S01]  /*90b0*/  F2FP.BF16.F32.PACK_AB R208, R115, R114 ;  /* 0x0000007273d0723e */ /* 0x000fe200000010ff */
[----:B------:R-:W-:Y:S01]  /*90c0*/  FFMA R126, R133, R132, R126 ;  /* 0x00000084857e7223 */ /* 0x000fe2000000007e */
[----:B------:R-:W-:Y:S01]  /*90d0*/  F2FP.BF16.F32.PACK_AB R209, R117, R116 ;  /* 0x0000007475d1723e */ /* 0x000fe200000010ff */
[----:B------:R-:W-:Y:S01]  /*90e0*/  FFMA R127, R133, R134, R127 ;  /* 0x00000086857f7223 */ /* 0x000fe2000000007f */
[----:B------:R-:W-:Y:S01]  /*90f0*/  F2FP.BF16.F32.PACK_AB R210, R119, R118 ;  /* 0x0000007677d2723e */ /* 0x000fe200000010ff */
[----:B------:R-:W-:Y:S01]  /*9100*/  FFMA R128, R133, R135, R128 ;  /* 0x0000008785807223 */ /* 0x000fe20000000080 */
[----:B------:R-:W-:Y:S01]  /*9110*/  F2FP.BF16.F32.PACK_AB R211, R121, R120 ;  /* 0x0000007879d3723e */ /* 0x000fe200000010ff */
[----:B------:R-:W-:Y:S01]  /*9120*/  FFMA R129, R133, R136, R129 ;  /* 0x0000008885817223 */ /* 0x000fe20000000081 */
[----:B------:R-:W-:Y:S02]  /*9130*/  F2FP.BF16.F32.PACK_AB R216, R123, R122 ;  /* 0x0000007a7bd8723e */ /* 0x000fe400000010ff */
[----:B------:R-:W-:Y:S01]  /*9140*/  F2FP.BF16.F32.PACK_AB R217, R125, R124 ;  /* 0x0000007c7dd9723e */ /* 0x000fe200000010ff */
[----:B------:R1:W-:Y:S01]  /*9150*/  @!P0 STS.128 [R196+0x1020], R208 ;  /* 0x001020d0c4008388 */ /* 0x0003e20000000c00 */
[----:B------:R-:W-:Y:S02]  /*9160*/  F2FP.BF16.F32.PACK_AB R218, R127, R126 ;  /* 0x0000007e7fda723e */ /* 0x000fe400000010ff */
[----:B------:R-:W-:Y:S05]  /*9170*/  F2FP.BF16.F32.PACK_AB R219, R129, R128 ;  /* 0x0000008081db723e */ /* 0x000fea00000010ff */
[----:B------:R1:W-:Y:S01]  /*9180*/  @!P0 STS.128 [R195+0x1010], R216 ;  /* 0x001010d8c3008388 */ /* 0x0003e20000000c00 */
[----:B------:R-:W-:Y:S01]  /*9190*/  @!PT LDS RZ, [RZ] ;  /* 0x00000000fffff984 */ /* 0x000fe20000000800 */
[----:B------:R-:W-:Y:S01]  /*91a0*/  @!PT LDS RZ, [RZ] ;  /* 0x00000000fffff984 */ /* 0x000fe20000000800 */
[----:B------:R-:W-:Y:S01]  /*91b0*/  @!PT LDS RZ, [RZ] ;  /* 0x00000000fffff984 */ /* 0x000fe20000000800 */
[----:B------:R-:W-:Y:S01]  /*91c0*/  @!PT LDS RZ, [RZ] ;  /* 0x00000000fffff984 */ /* 0x000fe20000000800 */
[----:B------:R2:W-:Y:S07]  /*91d0*/  MEMBAR.ALL.CTA ;  /* 0x0000000000007992 */ /* 0x0005ee0000008000 */
[----:B--2---:R-:W2:Y:S01]  /*91e0*/  FENCE.VIEW.ASYNC.S ;  /* 0x00000000000073c6 */ /* 0x004ea20000000000 */
[----:B------:R-:W-:Y:S05]  /*91f0*/  WARPSYNC.ALL ;  /* 0x0000000000007948 */ /* 0x000fea0003800000 */
[----:B------:R-:W-:Y:S01]  /*9200*/  BSSY.RECONVERGENT B0, `(.L_x_110) ;  /* 0x0000012000007945 */ /* 0x000fe20003800200 */
[----:B--2---:R-:W-:Y:S06]  /*9210*/  BAR.SYNC.DEFER_BLOCKING 0x1, 0x80 ;  /* 0x0042000000007b1d */ /* 0x004fec0000010000 */
[----:B------:R-:W-:Y:S05]  /*9220*/  @P1 BRA `(.L_x_111) ;  /* 0x00000000003c1947 */ /* 0x000fea0003800000 */
[----:B------:R-:W-:Y:S01]  /*9230*/  UIADD3 UR4, UPT, UPT, UR44, 0x200, URZ ;  /* 0x000002002c047890 */ /* 0x000fe2000fffe0ff */
[----:B------:R-:W-:Y:S01]  /*9240*/  R2UR UR49, R212 ;  /* 0x00000000d43172ca */ /* 0x000fe200000e0000 */
[----:B------:R-:W-:Y:S01]  /*9250*/  UMOV UR51, UR60 ;  /* 0x0000003c00337c82 */ /* 0x000fe20008000000 */
[----:B------:R-:W-:Y:S01]  /*9260*/  UIADD3 UR8, UPT, UPT, UR44, 0x1200, URZ ;  /* 0x000012002c087890 */ /* 0x000fe2000fffe0ff */
[----:B------:R-:W-:Y:S02]  /*9270*/  UMOV UR10, UR50 ;  /* 0x00000032000a7c82 */ /* 0x000fe40008000000 */
[----:B------:R-:W-:Y:S01]  /*9280*/  IMAD.U32 R181, RZ, RZ, UR4 ;  /* 0x00000004ffb57e24 */ /* 0x000fe2000f8e00ff */
[----:B------:R-:W-:Y:S01]  /*9290*/  UIADD3 UR4, UP0, UPT, UR54, 0xa80, URZ ;  /* 0x00000a8036047890 */ /* 0x000fe2000ff1e0ff */
[----:B------:R-:W-:Y:S03]  /*92a0*/  UMOV UR11, UR60 ;  /* 0x0000003c000b7c82 */ /* 0x000fe60008000000 */
[----:B------:R-:W-:Y:S01]  /*92b0*/  R2UR UR48, R181 ;  /* 0x00000000b53072ca */ /* 0x000fe200000e0000 */
[----:B------:R-:W-:Y:S02]  /*92c0*/  UIADD3.X UR5, UPT, UPT, URZ, UR55, URZ, UP0, !UPT ;  /* 0x00000037ff057290 */ /* 0x000fe400087fe4ff */
[----:B------:R-:W-:Y:S10]  /*92d0*/  UIADD3 UR9, UPT, UPT, UR49, 0x80, URZ ;  /* 0x0000008031097890 */ /* 0x000ff4000fffe0ff */
[----:B------:R2:W-:Y:S01]  /*92e0*/  UTMASTG.3D [UR48], [UR4] ;  /* 0x00000030040073b5 */ /* 0x0005e20008010000 */
[----:B------:R2:W-:Y:S01]  /*92f0*/  UTMASTG.3D [UR8], [UR4] ;  /* 0x00000008040073b5 */ /* 0x0005e20008010000 */
[----:B------:R0:W-:Y:S01]  /*9300*/  UTMACMDFLUSH ;  /* 0x00000000000079b7 */ /* 0x0001e20000000000 */
[----:B--2---:R-:W-:Y:S04]  /*9310*/  DEPBAR.LE SB0, 0x1 ;  /* 0x000080400000791a */ /* 0x004fe80000000000 */
.L_x_111:
[----:B------:R-:W-:Y:S05]  /*9320*/  BSYNC.RECONVERGENT B0 ;  /* 0x0000000000007941 */ /* 0x000fea0003800200 */
.L_x_110:
[----:B------:R-:W-:Y:S01]  /*9330*/  BAR.SYNC.DEFER_BLOCKING 0x1, 0x80 ;  /* 0x0042000000007b1d */ /* 0x000fe20000010000 */
[----:B------:R-:W-:Y:S01]  /*9340*/  ISETP.NE.AND P1, PT, R194, RZ, PT ;  /* 0x000000ffc200720c */ /* 0x000fe20003f25270 */
[----:B------:R-:W-:Y:S01]  /*9350*/  UISETP.NE.AND UP0, UPT, UR52, URZ, UPT ;  /* 0x000000ff3400728c */ /* 0x000fe2000bf05270 */
[----:B------:R-:W-:Y:S11]  /*9360*/  LEA R3, R137, UR44, 0x3 ;  /* 0x0000002c89037c11 */ /* 0x000ff6000f8e18ff */
[----:B------:R-:W-:Y:S01]  /*9370*/  @P1 SHF.L.U32 R6, RZ, 0x1f, RZ ;  /* 0x0000001fff061819 */ /* 0x000fe200000006ff */
[----:B------:R-:W-:Y:S06]  /*9380*/  BRA.U !UP0, `(.L_x_112) ;  /* 0x0000000108247547 */ /* 0x000fec000b800000 */
[----:B------:R-:W2:Y:S01]  /*9390*/  S2R R0, SR_CgaCtaId ;  /* 0x0000000000007919 */ /* 0x000ea20000008800 */
[----:B------:R-:W-:Y:S01]  /*93a0*/  IMAD.U32 R4, RZ, RZ, UR46 ;  /* 0x0000002eff047e24 */ /* 0x000fe2000f8e00ff */
[----:B------:R-:W-:Y:S04]  /*93b0*/  UIADD3 UR4, UPT, UPT, UR46, 0x1, URZ ;  /* 0x000000012e047890 */ /* 0x000fe8000fffe0ff */
[----:B------:R-:W-:Y:S01]  /*93c0*/  @P1 LEA R4, R4, UR44, 0x3 ;  /* 0x0000002c04041c11 */ /* 0x000fe2000f8e18ff */
[----:B------:R-:W-:Y:S04]  /*93d0*/  UISETP.NE.AND UP0, UPT, UR4, 0x4, UPT ;  /* 0x000000040400788c */ /* 0x000fe8000bf05270 */
[----:B------:R-:W-:Y:S01]  /*93e0*/  @P1 VIADD R5, R4, 0x30 ;  /* 0x0000003004051836 */ /* 0x000fe20000000000 */
[----:B------:R-:W-:Y:S04]  /*93f0*/  USEL UR46, UR4, URZ, UP0 ;  /* 0x000000ff042e7287 */ /* 0x000fe80008000000 */
[----:B--2---:R-:W-:Y:S04]  /*9400*/  @P1 PRMT R0, R0, 0x654, R5 ;  /* 0x0000065400001816 */ /* 0x004fe80000000005 */
[----:B------:R2:W-:Y:S04]  /*9410*/  @P1 SYNCS.ARRIVE.TRANS64.RED.A1T0 RZ, [R0+URZ], RZ ;  /* 0x000000ff00ff19a7 */ /* 0x0005e800081004ff */
.L_x_112:
[----:B------:R-:W4:Y:S01]  /*9420*/  @P1 SYNCS.PHASECHK.TRANS64.TRYWAIT P0, [R3+URZ+0x10], R6 ;  /* 0x00001006030015a7 */ /* 0x000f2200080011ff */
[----:B------:R-:W-:Y:S01]  /*9430*/  BSSY B1, `(.L_x_113) ;  /* 0x0000019000017945 */ /* 0x000fe20003800000 */
[----:B----4-:R-:W-:Y:S03]  /*9440*/  @P1 SEL R138, RZ, 0x1, !P0 ;  /* 0x00000001ff8a1807 */ /* 0x010fe60004000000 */
[----:B------:R-:W-:Y:S05]  /*9450*/  @!P1 BRA `(.L_x_114) ;  /* 0x0000000000589947 */ /* 0x000fea0003800000 */
[----:B------:R-:W-:Y:S01]  /*9460*/  ISETP.NE.AND P1, PT, R199, RZ, PT ;  /* 0x000000ffc700720c */ /* 0x000fe20003f25270 */
[----:B------:R-:W-:Y:S01]  /*9470*/  BSSY B0, `(.L_x_115) ;  /* 0x000000a000007945 */ /* 0x000fe20003800000 */
[----:B------:R-:W-:Y:S11]  /*9480*/  ISETP.NE.AND P0, PT, R138, RZ, PT ;  /* 0x000000ff8a00720c */ /* 0x000ff60003f05270 */
[----:B------:R-:W-:Y:S04]  /*9490*/  @P1 IMAD R8, R137, 0x2000, R188 ;  /* 0x0000200089081824 */ /* 0x000fe800078e02bc */
[----:B------:R-:W-:Y:S01]  /*94a0*/  @P1 IMAD.IADD R6, R197, 0x1, R8 ;  /* 0x00000001c5061824 */ /* 0x000fe200078e0208 */
[----:B------:R-:W-:Y:S03]  /*94b0*/  @P1 IADD3 R5, PT, PT, R139, R8, RZ ;  /* 0x000000088b051210 */ /* 0x000fe60007ffe0ff */
[----:B------:R-:W-:Y:S01]  /*94c0*/  @P1 IMAD.IADD R4, R187, 0x1, R6 ;  /* 0x00000001bb041824 */ /* 0x000fe200078e0206 */
[----:B------:R-:W-:Y:S06]  /*94d0*/  @P0 BRA `(.L_x_116) ;  /* 0x00000000000c0947 */ /* 0x000fec0003800000 */
[----:B--2---:R-:W-:Y:S04]  /*94e0*/  SHF.L.U32 R0, RZ, 0x1f, RZ ;  /* 0x0000001fff007819 */ /* 0x004fe800000006ff */
[----:B------:R-:W2:Y:S02]  /*94f0*/  SYNCS.PHASECHK.TRANS64.TRYWAIT P0, [R3+URZ+0x10], R0 ;  /* 0x00001000030075a7 */ /* 0x000ea400080011ff */
[----:B--2---:R-:W-:Y:S05]  /*9500*/  @!P0 BRA `(.L_x_117) ;  /* 0x000000a400f48947 */ /* 0x004fea0003800000 */
.L_x_116:
[----:B------:R-:W-:Y:S05]  /*9510*/  BSYNC B0 ;  /* 0x0000000000007941 */ /* 0x000fea0003800000 */
.L_x_115:
[----:B------:R-:W-:Y:S02]  /*9520*/  ISETP.NE.AND P0, PT, R199, RZ, PT ;  /* 0x000000ffc700720c */ /* 0x000fe40003f05270 */
[----:B------:R-:W-:Y:S11]  /*9530*/  IADD3 R137, PT, PT, R137, 0x1, RZ ;  /* 0x0000000189897810 */ /* 0x000ff60007ffe0ff */
[----:B------:R4:W1:Y:S04]  /*9540*/  @P0 LDS.128 R160, [R5+0x20] ;  /* 0x0000200005a00984 */ /* 0x0008680000000c00 */
[----:B------:R4:W1:Y:S04]  /*9550*/  @P0 LDS.128 R140, [R5+0x1020] ;  /* 0x00102000058c0984 */ /* 0x0008680000000c00 */
[----:B------:R4:W1:Y:S04]  /*9560*/  @P0 LDS.128 R168, [R8] ;  /* 0x0000000008a80984 */ /* 0x0008680000000c00 */
[----:B------:R4:W1:Y:S04]  /*9570*/  @P0 LDS.128 R152, [R8+0x1000] ;  /* 0x0010000008980984 */ /* 0x0008680000000c00 */
[----:B------:R4:W1:Y:S04]  /*9580*/  @P0 LDS.128 R164, [R6+0x10] ;  /* 0x0000100006a40984 */ /* 0x0008680000000c00 */
[----:B------:R4:W1:Y:S04]  /*9590*/  @P0 LDS.128 R148, [R6+0x1010] ;  /* 0x0010100006940984 */ /* 0x0008680000000c00 */
[----:B------:R4:W1:Y:S04]  /*95a0*/  @P0 LDS.128 R156, [R4+0x10] ;  /* 0x00001000049c0984 */ /* 0x0008680000000c00 */
[----:B------:R4:W1:Y:S02]  /*95b0*/  @P0 LDS.128 R144, [R4+0x1010] ;  /* 0x0010100004900984 */ /* 0x0008640000000c00 */
.L_x_114:
[----:B------:R-:W-:Y:S05]  /*95c0*/  BSYNC B1 ;  /* 0x0000000000017941 */ /* 0x000fea0003800000 */
.L_x_113:
[----:B------:R-:W-:Y:S05]  /*95d0*/  VIADD R213, R213, 0x400000 ;  /* 0x00400000d5d57836 */ /* 0x000fea0000000000 */
[----:B--2---:R-:W-:Y:S04]  /*95e0*/  SHF.R.U32.HI R0, RZ, 0x15, R213 ;  /* 0x00000015ff007819 */ /* 0x004fe800000116d5 */
[----:B------:R-:W-:Y:S04]  /*95f0*/  LOP3.LUT R16, R0, 0x3, RZ, 0xc0, !PT ;  /* 0x0000000300107812 */ /* 0x000fe800078ec0ff */
[----:B------:R-:W-:Y:S11]  /*9600*/  ISETP.NE.AND P0, PT, R189, R16, PT ;  /* 0x00000010bd00720c */ /* 0x000ff60003f05270 */
[----:B------:R-:W-:Y:S02]  /*9610*/  @!UPT UIADD3 URZ, UPT, UPT, URZ, URZ, URZ ;  /* 0x000000fffffff290 */ /* 0x000fe4000fffe0ff */
[----:B------:R-:W-:Y:S05]  /*9620*/  @P0 BRA `(.L_x_118) ;  /* 0x0000000000bc0947 */ /* 0x000fea0003800000 */
[----:B------:R-:W-:Y:S11]  /*9630*/  LOP3.LUT P0, RZ, R0, 0x3, R177, 0x48, !PT ;  /* 0x0000000300ff7812 */ /* 0x000ff600078048b1 */
[----:B------:R-:W-:Y:S02]  /*9640*/  @!UPT UIADD3 URZ, UPT, UPT, URZ, URZ, URZ ;  /* 0x000000fffffff290 */ /* 0x000fe4000fffe0ff */
[----:B------:R-:W-:Y:S05]  /*9650*/  @!P0 BRA `(.L_x_119) ;  /* 0x0000000000408947 */ /* 0x000fea0003800000 */
[----:B------:R-:W2:Y:S01]  /*9660*/  LDCU.64 UR8, c[0x4][0x70] ;  /* 0x01000e00ff0877ac */ /* 0x000ea20008000a00 */
[----:B------:R-:W-:Y:S01]  /*9670*/  MOV R15, 0x0 ;  /* 0x00000000000f7802 */ /* 0x000fe20000000f00 */
[----:B------:R-:W-:Y:S02]  /*9680*/  HFMA2 R12, -RZ, RZ, 0, 5.9604644775390625e-08 ;  /* 0x00000001ff0c7431 */ /* 0x000fe400000001ff */
[----:B----4-:R-:W-:Y:S02]  /*9690*/  IMAD.MOV.U32 R8, RZ, RZ, 0x192 ;  /* 0x00000192ff087424 */ /* 0x010fe400078e00ff */
[----:B------:R-:W-:Y:S01]  /*96a0*/  IMAD.MOV.U32 R13, RZ, RZ, RZ ;  /* 0x000000ffff0d7224 */ /* 0x000fe200078e00ff */
[----:B------:R-:W4:Y:S01]  /*96b0*/  LDCU.64 UR6, c[0x4][0x78] ;  /* 0x01000f00ff0677ac */ /* 0x000f220008000a00 */
[----:B------:R-:W1:Y:S01]  /*96c0*/  LDC.64 R14, c[0x4][R15] ;  /* 0x010000000f0e7b82 */ /* 0x000e620000000a00 */
[----:B------:R-:W5:Y:S01]  /*96d0*/  LDCU.64 UR4, c[0x4][0x10] ;  /* 0x01000200ff0477ac */ /* 0x000f620008000a00 */
[----:B--2---:R-:W-:Y:S01]  /*96e0*/  MOV R5, UR9 ;  /* 0x0000000900057c02 */ /* 0x004fe20008000f00 */
[----:B------:R-:W-:Y:S01]  /*96f0*/  IMAD.U32 R4, RZ, RZ, UR8 ;  /* 0x00000008ff047e24 */ /* 0x000fe2000f8e00ff */
[----:B----4-:R-:W-:Y:S01]  /*9700*/  MOV R7, UR7 ;  /* 0x0000000700077c02 */ /* 0x010fe20008000f00 */
[----:B------:R-:W-:Y:S01]  /*9710*/  IMAD.U32 R6, RZ, RZ, UR6 ;  /* 0x00000006ff067e24 */ /* 0x000fe2000f8e00ff */
[----:B-----5:R-:W-:Y:S01]  /*9720*/  MOV R11, UR5 ;  /* 0x00000005000b7c02 */ /* 0x020fe20008000f00 */
[----:B------:R-:W-:Y:S02]  /*9730*/  IMAD.U32 R10, RZ, RZ, UR4 ;  /* 0x00000004ff0a7e24 */ /* 0x000fe4000f8e00ff */
[----:B------:R-:W-:Y:S07]  /*9740*/  LEPC R20, `(.L_x_119) ;  /* 0x000000001014794e */ /* 0x000fee0000000000 */
[----:B-1-3--:R-:W-:Y:S05]  /*9750*/  CALL.ABS.NOINC R14 ;  /* 0x000000000e007343 */ /* 0x00afea0003c00000 */
.L_x_119:
[----:B------:R-:W-:Y:S05]  /*9760*/  WARPSYNC.ALL ;  /* 0x0000000000007948 */ /* 0x000fea0003800000 */
[C---:B------:R-:W-:Y:S01]  /*9770*/  R2UR UR4, R213.reuse ;  /* 0x00000000d50472ca */ /* 0x040fe200000e0000 */
[----:B------:R-:W-:Y:S05]  /*9780*/  VIADD R0, R213, 0x80 ;  /* 0x00000080d5007836 */ /* 0x000fea0000000000 */
[----:B------:R-:W-:Y:S04]  /*9790*/  SHF.R.U32.HI R0, RZ, 0x15, R0 ;  /* 0x00000015ff007819 */ /* 0x000fe80000011600 */
[----:B------:R-:W-:Y:S03]  /*97a0*/  LOP3.LUT P0, RZ, R0, 0x3, R177, 0x48, !PT ;  /* 0x0000000300ff7812 */ /* 0x000fe600078048b1 */
[----:B------:R-:W2:Y:S10]  /*97b0*/  LDTM.x32 R24, tmem[UR4] ;  /* 0x00000004001879ee */ /* 0x000eb400082c0000 */
[----:B--2---:R-:W-:Y:S05]  /*97c0*/  @!P0 BRA `(.L_x_120) ;  /* 0x0000000000408947 */ /* 0x004fea0003800000 */
        /* <DEDUP_REMOVED lines=16> */
.L_x_120:
[----:B------:R-:W-:Y:S05]  /*98d0*/  WARPSYNC.ALL ;  /* 0x0000000000007948 */ /* 0x000fea0003800000 */
[----:B------:R-:W-:Y:S11]  /*98e0*/  R2UR UR4, R213 ;  /* 0x00000000d50472ca */ /* 0x000ff600000e0000 */
[----:B------:R-:W-:Y:S02]  /*98f0*/  @!UPT UIADD3 URZ, UPT, UPT, URZ, URZ, URZ ;  /* 0x000000fffffff290 */ /* 0x000fe4000fffe0ff */
[----:B------:R-:W2:Y:S02]  /*9900*/  LDTM.x32 R56, tmem[UR4+0x80] ;  /* 0x00008004003879ee */ /* 0x000ea400082c0000 */
[----:B--2---:R-:W-:Y:S01]  /*9910*/  NOP ;  /* 0x0000000000007918 */ /* 0x004fe20000000000 */
.L_x_118:
[----:B-1----:R-:W-:Y:S01]  /*9920*/  SHF.L.U32 R18, R168, 0x10, RZ ;  /* 0x00000010a8127819 */ /* 0x002fe200000006ff */
[----:B------:R-:W-:Y:S01]  /*9930*/  FMUL R0, R130, R24 ;  /* 0x0000001882007220 */ /* 0x000fe20000400000 */
[C---:B------:R-:W-:Y:S01]  /*9940*/  SHF.L.U32 R19, R169.reuse, 0x10, RZ ;  /* 0x00000010a9137819 */ /* 0x040fe200000006ff */
[----:B------:R-:W-:Y:S05]  /*9950*/  WARPSYNC.ALL ;  /* 0x0000000000007948 */ /* 0x000fea0003800000 */
[----:B------:R-:W-:Y:S01]  /*9960*/  LOP3.LUT R20, R169, 0xffff0000, RZ, 0xc0, !PT ;  /* 0xffff0000a9147812 */ /* 0x000fe200078ec0ff */
[----:B------:R-:W1:Y:S01]  /*9970*/  S2UR UR5, SR_CgaCtaId ;  /* 0x00000000000579c3 */ /* 0x000e620000008800 */
[----:B------:R-:W-:Y:S01]  /*9980*/  ISETP.NE.AND P1, PT, R189, R16, PT ;  /* 0x00000010bd00720c */ /* 0x000fe20003f25270 */
[----:B------:R-:W-:Y:S01]  /*9990*/  FFMA R0, R133, R18, R0 ;  /* 0x0000001285007223 */ /* 0x000fe20000000000 */
[----:B------:R-:W-:Y:S01]  /*99a0*/  LOP3.LUT R18, R168, 0xffff0000, RZ, 0xc0, !PT ;  /* 0xffff0000a8127812 */ /* 0x000fe200078ec0ff */
[----:B------:R-:W-:Y:S01]  /*99b0*/  FMUL R3, R130, R25 ;  /* 0x0000001982037220 */ /* 0x000fe20000400000 */
[----:B------:R-:W-:Y:S01]  /*99c0*/  LOP3.LUT R16, R164, 0xffff0000, RZ, 0xc0, !PT ;  /* 0xffff0000a4107812 */ /* 0x000fe200078ec0ff */
[C---:B----4-:R-:W-:Y:S01]  /*99d0*/  FMUL R4, R130.reuse, R26 ;  /* 0x0000001a82047220 */ /* 0x050fe20000400000 */
[----:B------:R-:W-:Y:S01]  /*99e0*/  SHF.L.U32 R15, R165, 0x10, RZ ;  /* 0x00000010a50f7819 */ /* 0x000fe200000006ff */
[----:B------:R-:W-:Y:S01]  /*99f0*/  FMUL R5, R130, R27 ;  /* 0x0000001b82057220 */ /* 0x000fe20000400000 */
[----:B------:R-:W-:Y:S01]  /*9a00*/  SHF.L.U32 R17, R166, 0x10, RZ ;  /* 0x00000010a6117819 */ /* 0x000fe200000006ff */
[C---:B------:R-:W-:Y:S01]  /*9a10*/  FFMA R3, R133.reuse, R18, R3 ;  /* 0x0000001285037223 */ /* 0x040fe20000000003 */
[----:B------:R-:W-:Y:S01]  /*9a20*/  SHF.L.U32 R18, R170, 0x10, RZ ;  /* 0x00000010aa127819 */ /* 0x000fe200000006ff */
[C---:B------:R-:W-:Y:S01]  /*9a30*/  FFMA R4, R133.reuse, R19, R4 ;  /* 0x0000001385047223 */ /* 0x040fe20000000004 */
[----:B------:R-:W-:Y:S01]  /*9a40*/  SHF.L.U32 R19, R164, 0x10, RZ ;  /* 0x00000010a4137819 */ /* 0x000fe200000006ff */
[----:B------:R-:W-:Y:S01]  /*9a50*/  FFMA R5, R133, R20, R5 ;  /* 0x0000001485057223 */ /* 0x000fe20000000005 */
[----:B------:R-:W-:Y:S01]  /*9a60*/  LOP3.LUT R20, R170, 0xffff0000, RZ, 0xc0, !PT ;  /* 0xffff0000aa147812 */ /* 0x000fe200078ec0ff */
[C---:B------:R-:W-:Y:S01]  /*9a70*/  FMUL R6, R130.reuse, R28 ;  /* 0x0000001c82067220 */ /* 0x040fe20000400000 */
[----:B------:R-:W-:Y:S01]  /*9a80*/  F2FP.BF16.F32.PACK_AB R88, R3, R0 ;  /* 0x000000000358723e */ /* 0x000fe200000010ff */
[C---:B------:R-:W-:Y:S01]  /*9a90*/  FMUL R7, R130.reuse, R29 ;  /* 0x0000001d82077220 */ /* 0x040fe20000400000 */
[----:B------:R-:W-:Y:S01]  /*9aa0*/  F2FP.BF16.F32.PACK_AB R89, R5, R4 ;  /* 0x000000040559723e */ /* 0x000fe200000010ff */
[----:B------:R-:W-:Y:S01]  /*9ab0*/  FFMA R6, R133, R18, R6 ;  /* 0x0000001285067223 */ /* 0x000fe20000000006 */
[----:B------:R-:W-:Y:S01]  /*9ac0*/  SHF.L.U32 R18, R171, 0x10, RZ ;  /* 0x00000010ab127819 */ /* 0x000fe200000006ff */
[----:B------:R-:W-:Y:S01]  /*9ad0*/  FFMA R7, R133, R20, R7 ;  /* 0x0000001485077223 */ /* 0x000fe20000000007 */
[----:B------:R-:W-:Y:S01]  /*9ae0*/  LOP3.LUT R20, R171, 0xffff0000, RZ, 0xc0, !PT ;  /* 0xffff0000ab147812 */ /* 0x000fe200078ec0ff */
[----:B------:R-:W-:Y:S01]  /*9af0*/  FMUL R8, R130, R30 ;  /* 0x0000001e82087220 */ /* 0x000fe20000400000 */
[----:B------:R-:W-:Y:S01]  /*9b00*/  ISETP.NE.AND P2, PT, R194, RZ, PT ;  /* 0x000000ffc200720c */ /* 0x000fe20003f45270 */
[C---:B------:R-:W-:Y:S01]  /*9b10*/  FMUL R9, R130.reuse, R31 ;  /* 0x0000001f82097220 */ /* 0x040fe20000400000 */
[----:B------:R-:W-:Y:S01]  /*9b20*/  F2FP.BF16.F32.PACK_AB R90, R7, R6 ;  /* 0x00000006075a723e */ /* 0x000fe200000010ff */
[----:B------:R-:W-:Y:S01]  /*9b30*/  UIADD3 UR4, UPT, UPT, UR44, 0x88, URZ ;  /* 0x000000882c047890 */ /* 0x000fe2000fffe0ff */
[----:B------:R-:W-:Y:S01]  /*9b40*/  ISETP.NE.AND P0, PT, R189, RZ, PT ;  /* 0x000000ffbd00720c */ /* 0x000fe20003f05270 */
[----:B------:R-:W-:Y:S01]  /*9b50*/  FFMA R8, R133, R18, R8 ;  /* 0x0000001285087223 */ /* 0x000fe20000000008 */
[----:B------:R-:W-:Y:S01]  /*9b60*/  LOP3.LUT R18, R165, 0xffff0000, RZ, 0xc0, !PT ;  /* 0xffff0000a5127812 */ /* 0x000fe200078ec0ff */
[----:B------:R-:W-:Y:S01]  /*9b70*/  FFMA R9, R133, R20, R9 ;  /* 0x0000001485097223 */ /* 0x000fe20000000009 */
[----:B------:R-:W-:Y:S01]  /*9b80*/  LOP3.LUT R20, R167, 0xffff0000, RZ, 0xc0, !PT ;  /* 0xffff0000a7147812 */ /* 0x000fe200078ec0ff */
[----:B-1----:R-:W-:Y:S01]  /*9b90*/  UPRMT UR4, UR5, 0x654, UR4 ;  /* 0x0000065405047896 */ /* 0x002fe20008000004 */
[----:B------:R-:W-:Y:S01]  /*9ba0*/  NOP ;  /* 0x0000000000007918 */ /* 0x000fe20000000000 */
[C---:B------:R-:W-:Y:S01]  /*9bb0*/  FMUL R10, R130.reuse, R32 ;  /* 0x00000020820a7220 */ /* 0x040fe20000400000 */
[----:B------:R-:W-:Y:S01]  /*9bc0*/  F2FP.BF16.F32.PACK_AB R91, R9, R8 ;  /* 0x00000008095b723e */ /* 0x000fe200000010ff */
[C---:B------:R-:W-:Y:S01]  /*9bd0*/  FMUL R11, R130.reuse, R33 ;  /* 0x00000021820b7220 */ /* 0x040fe20000400000 */
[C---:B------:R-:W-:Y:S01]  /*9be0*/  FMUL R12, R130.reuse, R34 ;  /* 0x00000022820c7220 */ /* 0x040fe20000400000 */
[----:B------:R-:W-:Y:S01]  /*9bf0*/  FMUL R13, R130, R35 ;  /* 0x00000023820d7220 */ /* 0x000fe20000400000 */
[----:B------:R-:W-:Y:S01]  /*9c00*/  FFMA R10, R133, R19, R10 ;  /* 0x00000013850a7223 */ /* 0x000fe2000000000a */
[----:B------:R-:W-:Y:S01]  /*9c10*/  SHF.L.U32 R19, R167, 0x10, RZ ;  /* 0x00000010a7137819 */ /* 0x000fe200000006ff */
[----:B------:R-:W-:Y:S01]  /*9c20*/  SYNCS.ARRIVE.TRANS64.RED.A1T0 RZ, [UR4], RZ ;  /* 0x000000ffffff79a7 */ /* 0x000fe20008100404 */
[----:B------:R1:W-:Y:S01]  /*9c30*/  @!P1 STS.128 [R188+0x2000], R88 ;  /* 0x00200058bc009388 */ /* 0x0003e20000000c00 */
[C---:B------:R-:W-:Y:S01]  /*9c40*/  FFMA R11, R133.reuse, R16, R11 ;  /* 0x00000010850b7223 */ /* 0x040fe2000000000b */
[C---:B------:R-:W-:Y:S01]  /*9c50*/  FFMA R12, R133.reuse, R15, R12 ;  /* 0x0000000f850c7223 */ /* 0x040fe2000000000c */
[----:B------:R-:W-:Y:S01]  /*9c60*/  FFMA R13, R133, R18, R13 ;  /* 0x00000012850d7223 */ /* 0x000fe2000000000d */
[----:B------:R-:W-:Y:S01]  /*9c70*/  LOP3.LUT R18, R166, 0xffff0000, RZ, 0xc0, !PT ;  /* 0xffff0000a6127812 */ /* 0x000fe200078ec0ff */
[C---:B------:R-:W-:Y:S01]  /*9c80*/  FMUL R14, R130.reuse, R36 ;  /* 0x00000024820e7220 */ /* 0x040fe20000400000 */
[----:B------:R-:W-:Y:S01]  /*9c90*/  F2FP.BF16.F32.PACK_AB R92, R11, R10 ;  /* 0x0000000a0b5c723e */ /* 0x000fe200000010ff */
[----:B------:R-:W-:Y:S01]  /*9ca0*/  FMUL R15, R130, R37 ;  /* 0x00000025820f7220 */ /* 0x000fe20000400000 */
[----:B------:R-:W-:Y:S01]  /*9cb0*/  SHF.L.U32 R11, R160, 0x10, RZ ;  /* 0x00000010a00b7819 */ /* 0x000fe200000006ff */
[----:B------:R-:W-:Y:S01]  /*9cc0*/  FFMA R14, R133, R17, R14 ;  /* 0x00000011850e7223 */ /* 0x000fe2000000000e */
[----:B------:R-:W-:Y:S01]  /*9cd0*/  F2FP.BF16.F32.PACK_AB R93, R13, R12 ;  /* 0x0000000c0d5d723e */ /* 0x000fe200000010ff */
[----:B------:R-:W-:Y:S01]  /*9ce0*/  FMUL R16, R130, R38 ;  /* 0x0000002682107220 */ /* 0x000fe20000400000 */
[----:B------:R-:W-:Y:S01]  /*9cf0*/  LOP3.LUT R12, R160, 0xffff0000, RZ, 0xc0, !PT ;  /* 0xffff0000a00c7812 */ /* 0x000fe200078ec0ff */
[----:B------:R-:W-:Y:S01]  /*9d00*/  FMUL R17, R130, R39 ;  /* 0x0000002782117220 */ /* 0x000fe20000400000 */
[----:B------:R-:W-:Y:S01]  /*9d10*/  SHF.L.U32 R13, R161, 0x10, RZ ;  /* 0x00000010a10d7819 */ /* 0x000fe200000006ff */
[C---:B------:R-:W-:Y:S01]  /*9d20*/  FFMA R15, R133.reuse, R18, R15 ;  /* 0x00000012850f7223 */ /* 0x040fe2000000000f */
[----:B------:R-:W-:Y:S01]  /*9d30*/  LOP3.LUT R18, R158, 0xffff0000, RZ, 0xc0, !PT ;  /* 0xffff00009e127812 */ /* 0x000fe200078ec0ff */
[C---:B------:R-:W-:Y:S01]  /*9d40*/  FFMA R16, R133.reuse, R19, R16 ;  /* 0x0000001385107223 */ /* 0x040fe20000000010 */
[C---:B------:R-:W-:Y:S01]  /*9d50*/  FMUL R8, R130.reuse, R40 ;  /* 0x0000002882087220 */ /* 0x040fe20000400000 */
[----:B------:R-:W-:Y:S01]  /*9d60*/  FFMA R17, R133, R20, R17 ;  /* 0x0000001485117223 */ /* 0x000fe20000000011 */
[----:B------:R-:W-:Y:S01]  /*9d70*/  F2FP.BF16.F32.PACK_AB R94, R15, R14 ;  /* 0x0000000e0f5e723e */ /* 0x000fe200000010ff */
[C---:B------:R-:W-:Y:S01]  /*9d80*/  FMUL R9, R130.reuse, R41 ;  /* 0x0000002982097220 */ /* 0x040fe20000400000 */
[----:B------:R-:W-:Y:S01]  /*9d90*/  LOP3.LUT R14, R161, 0xffff0000, RZ, 0xc0, !PT ;  /* 0xffff0000a10e7812 */ /* 0x000fe200078ec0ff */
[----:B------:R-:W-:Y:S01]  /*9da0*/  FFMA R8, R133, R11, R8 ;  /* 0x0000000b85087223 */ /* 0x000fe20000000008 */
[----:B------:R-:W-:Y:S01]  /*9db0*/  F2FP.BF16.F32.PACK_AB R95, R17, R16 ;  /* 0x00000010115f723e */ /* 0x000fe200000010ff */
[----:B------:R-:W-:Y:S01]  /*9dc0*/  FMUL R10, R130, R42 ;  /* 0x0000002a820a7220 */ /* 0x000fe20000400000 */
[----:B------:R-:W-:Y:S01]  /*9dd0*/  SHF.L.U32 R15, R162, 0x10, RZ ;  /* 0x00000010a20f7819 */ /* 0x000fe200000006ff */
[----:B------:R-:W-:Y:S01]  /*9de0*/  FMUL R11, R130, R43 ;  /* 0x0000002b820b7220 */ /* 0x000fe20000400000 */
[----:B------:R-:W-:Y:S01]  /*9df0*/  LOP3.LUT R16, R157, 0xffff0000, RZ, 0xc0, !PT ;  /* 0xffff00009d107812 */ /* 0x000fe200078ec0ff */
[----:B------:R-:W-:Y:S01]  /*9e00*/  FFMA R9, R133, R12, R9 ;  /* 0x0000000c85097223 */ /* 0x000fe20000000009 */
[----:B------:R-:W-:Y:S01]  /*9e10*/  SHF.L.U32 R17, R159, 0x10, RZ ;  /* 0x000000109f117819 */ /* 0x000fe200000006ff */
[----:B------:R-:W-:Y:S01]  /*9e20*/  FFMA R10, R133, R13, R10 ;  /* 0x0000000d850a7223 */ /* 0x000fe2000000000a */
[----:B------:R-:W-:Y:S01]  /*9e30*/  LOP3.LUT R20, R159, 0xffff0000, RZ, 0xc0, !PT ;  /* 0xffff00009f147812 */ /* 0x000fe200078ec0ff */
[----:B------:R-:W-:Y:S01]  /*9e40*/  FFMA R11, R133, R14, R11 ;  /* 0x0000000e850b7223 */ /* 0x000fe2000000000b */
[----:B------:R-:W-:Y:S01]  /*9e50*/  LOP3.LUT R14, R162, 0xffff0000, RZ, 0xc0, !PT ;  /* 0xffff0000a20e7812 */ /* 0x000fe200078ec0ff */
[C---:B------:R-:W-:Y:S01]  /*9e60*/  FMUL R12, R130.reuse, R44 ;  /* 0x0000002c820c7220 */ /* 0x040fe20000400000 */
[----:B-1----:R-:W-:Y:S01]  /*9e70*/  F2FP.BF16.F32.PACK_AB R88, R9, R8 ;  /* 0x000000080958723e */ /* 0x002fe200000010ff */
[----:B------:R1:W-:Y:S01]  /*9e80*/  @!P1 STS.128 [R198+0x2010], R92 ;  /* 0x0020105cc6009388 */ /* 0x0003e20000000c00 */
[----:B------:R-:W-:Y:S01]  /*9e90*/  F2FP.BF16.F32.PACK_AB R89, R11, R10 ;  /* 0x0000000a0b59723e */ /* 0x000fe200000010ff */
[----:B------:R-:W-:Y:S01]  /*9ea0*/  FMUL R13, R130, R45 ;  /* 0x0000002d820d7220 */ /* 0x000fe20000400000 */
[----:B------:R-:W-:Y:S01]  /*9eb0*/  SHF.L.U32 R11, R163, 0x10, RZ ;  /* 0x00000010a30b7819 */ /* 0x000fe200000006ff */
[C---:B------:R-:W-:Y:S01]  /*9ec0*/  FFMA R12, R133.reuse, R15, R12 ;  /* 0x0000000f850c7223 */ /* 0x040fe2000000000c */
[----:B------:R-:W-:Y:S01]  /*9ed0*/  SHF.L.U32 R15, R156, 0x10, RZ ;  /* 0x000000109c0f7819 */ /* 0x000fe200000006ff */
[----:B------:R-:W-:Y:S01]  /*9ee0*/  FFMA R13, R133, R14, R13 ;  /* 0x0000000e850d7223 */ /* 0x000fe2000000000d */
[----:B------:R-:W-:Y:S01]  /*9ef0*/  LOP3.LUT R14, R163, 0xffff0000, RZ, 0xc0, !PT ;  /* 0xffff0000a30e7812 */ /* 0x000fe200078ec0ff */
[C---:B------:R-:W-:Y:S01]  /*9f00*/  FMUL R8, R130.reuse, R46 ;  /* 0x0000002e82087220 */ /* 0x040fe20000400000 */
[C---:B------:R-:W-:Y:S01]  /*9f10*/  FMUL R9, R130.reuse, R47 ;  /* 0x0000002f82097220 */ /* 0x040fe20000400000 */
[----:B------:R-:W-:Y:S01]  /*9f20*/  FMUL R10, R130, R48 ;  /* 0x00000030820a7220 */ /* 0x000fe20000400000 */
[----:B------:R-:W-:Y:S01]  /*9f30*/  F2FP.BF16.F32.PACK_AB R90, R13, R12 ;  /* 0x0000000c0d5a723e */ /* 0x000fe200000010ff */
[C---:B------:R-:W-:Y:S01]  /*9f40*/  FFMA R8, R133.reuse, R11, R8 ;  /* 0x0000000b85087223 */ /* 0x040fe20000000008 */
[C---:B------:R-:W-:Y:S01]  /*9f50*/  FFMA R9, R133.reuse, R14, R9 ;  /* 0x0000000e85097223 */ /* 0x040fe20000000009 */
[----:B------:R-:W-:Y:S01]  /*9f60*/  LOP3.LUT R14, R156, 0xffff0000, RZ, 0xc0, !PT ;  /* 0xffff00009c0e7812 */ /* 0x000fe200078ec0ff */
[----:B------:R-:W-:Y:S01]  /*9f70*/  FFMA R10, R133, R15, R10 ;  /* 0x0000000f850a7223 */ /* 0x000fe2000000000a */
[----:B------:R-:W-:Y:S01]  /*9f80*/  SHF.L.U32 R15, R157, 0x10, RZ ;  /* 0x000000109d0f7819 */ /* 0x000fe200000006ff */
[C---:B------:R-:W-:Y:S01]  /*9f90*/  FMUL R11, R130.reuse, R49 ;  /* 0x00000031820b7220 */ /* 0x040fe20000400000 */
[----:B------:R-:W-:Y:S01]  /*9fa0*/  F2FP.BF16.F32.PACK_AB R91, R9, R8 ;  /* 0x00000008095b723e */ /* 0x000fe200000010ff */
[C---:B------:R-:W-:Y:S01]  /*9fb0*/  FMUL R12, R130.reuse, R50 ;  /* 0x00000032820c7220 */ /* 0x040fe20000400000 */
[C---:B------:R-:W-:Y:S01]  /*9fc0*/  FMUL R13, R130.reuse, R51 ;  /* 0x00000033820d7220 */ /* 0x040fe20000400000 */
[C---:B------:R-:W-:Y:S01]  /*9fd0*/  FFMA R11, R133.reuse, R14, R11 ;  /* 0x0000000e850b7223 */ /* 0x040fe2000000000b */
[----:B------:R-:W-:Y:S01]  /*9fe0*/  FMUL R8, R130, R52 ;  /* 0x0000003482087220 */ /* 0x000fe20000400000 */
[C---:B------:R-:W-:Y:S01]  /*9ff0*/  FFMA R12, R133.reuse, R15, R12 ;  /* 0x0000000f850c7223 */ /* 0x040fe2000000000c */
[C---:B------:R-:W-:Y:S01]  /*a000*/  FFMA R13, R133.reuse, R16, R13 ;  /* 0x00000010850d7223 */ /* 0x040fe2000000000d */
[----:B------:R-:W-:Y:S01]  /*a010*/  SHF.L.U32 R16, R158, 0x10, RZ ;  /* 0x000000109e107819 */ /* 0x000fe200000006ff */
[C---:B------:R-:W-:Y:S01]  /*a020*/  FMUL R9, R130.reuse, R53 ;  /* 0x0000003582097220 */ /* 0x040fe20000400000 */
[C---:B------:R-:W-:Y:S01]  /*a030*/  FMUL R14, R130.reuse, R54 ;  /* 0x00000036820e7220 */ /* 0x040fe20000400000 */
[----:B------:R-:W-:Y:S01]  /*a040*/  FMUL R15, R130, R55 ;  /* 0x00000037820f7220 */ /* 0x000fe20000400000 */
[----:B------:R2:W-:Y:S01]  /*a050*/  @!P1 STS.128 [R196+0x2020], R88 ;  /* 0x00202058c4009388 */ /* 0x0005e20000000c00 */
[----:B------:R-:W-:Y:S01]  /*a060*/  FFMA R8, R133, R16, R8 ;  /* 0x0000001085087223 */ /* 0x000fe20000000008 */
[----:B-1----:R-:W-:Y:S01]  /*a070*/  F2FP.BF16.F32.PACK_AB R93, R13, R12 ;  /* 0x0000000c0d5d723e */ /* 0x002fe200000010ff */
[C---:B------:R-:W-:Y:S01]  /*a080*/  FFMA R9, R133.reuse, R18, R9 ;  /* 0x0000001285097223 */ /* 0x040fe20000000009 */
[C---:B------:R-:W-:Y:S01]  /*a090*/  LOP3.LUT R12, R152.reuse, 0xffff0000, RZ, 0xc0, !PT ;  /* 0xffff0000980c7812 */ /* 0x040fe200078ec0ff */
[C---:B------:R-:W-:Y:S01]  /*a0a0*/  FFMA R14, R133.reuse, R17, R14 ;  /* 0x00000011850e7223 */ /* 0x040fe2000000000e */
[----:B------:R-:W-:Y:S01]  /*a0b0*/  SHF.L.U32 R17, R152, 0x10, RZ ;  /* 0x0000001098117819 */ /* 0x000fe200000006ff */
[----:B------:R-:W-:Y:S01]  /*a0c0*/  FFMA R15, R133, R20, R15 ;  /* 0x00000014850f7223 */ /* 0x000fe2000000000f */
[----:B------:R-:W-:Y:S01]  /*a0d0*/  F2FP.BF16.F32.PACK_AB R94, R9, R8 ;  /* 0x00000008095e723e */ /* 0x000fe200000010ff */
        /* <DEDUP_REMOVED lines=9> */
[----:B------:R-:W-:Y:S01]  /*a170*/  SHF.L.U32 R18, R154, 0x10, RZ ;  /* 0x000000109a127819 */ /* 0x000fe200000006ff */
[----:B------:R-:W-:Y:S01]  /*a180*/  FMUL R10, R130, R59 ;  /* 0x0000003b820a7220 */ /* 0x000fe20000400000 */
[----:B------:R-:W-:Y:S01]  /*a190*/  LOP3.LUT R15, R154, 0xffff0000, RZ, 0xc0, !PT ;  /* 0xffff00009a0f7812 */ /* 0x000fe200078ec0ff */
[----:B------:R-:W-:Y:S01]  /*a1a0*/  FMUL R11, R130, R60 ;  /* 0x0000003c820b7220 */ /* 0x000fe20000400000 */
[----:B------:R-:W-:Y:S01]  /*a1b0*/  LOP3.LUT R17, R155, 0xffff0000, RZ, 0xc0, !PT ;  /* 0xffff00009b117812 */ /* 0x000fe200078ec0ff */
[C---:B------:R-:W-:Y:S01]  /*a1c0*/  FFMA R9, R133.reuse, R14, R9 ;  /* 0x0000000e85097223 */ /* 0x040fe20000000009 */
[----:B------:R-:W-:Y:S01]  /*a1d0*/  F2FP.BF16.F32.PACK_AB R96, R8, R16 ;  /* 0x000000100860723e */ /* 0x000fe200000010ff */
[----:B------:R-:W-:Y:S01]  /*a1e0*/  FFMA R10, R133, R13, R10 ;  /* 0x0000000d850a7223 */ /* 0x000fe2000000000a */
[----:B------:R-:W-:Y:S01]  /*a1f0*/  LOP3.LUT R16, R141, 0xffff0000, RZ, 0xc0, !PT ;  /* 0xffff00008d107812 */ /* 0x000fe200078ec0ff */
[C---:B------:R-:W-:Y:S01]  /*a200*/  FMUL R12, R130.reuse, R61 ;  /* 0x0000003d820c7220 */ /* 0x040fe20000400000 */
[----:B------:R-:W-:Y:S01]  /*a210*/  LOP3.LUT R20, R147, 0xffff0000, RZ, 0xc0, !PT ;  /* 0xffff000093147812 */ /* 0x000fe200078ec0ff */
[----:B------:R-:W-:Y:S01]  /*a220*/  FFMA R11, R133, R18, R11 ;  /* 0x00000012850b7223 */ /* 0x000fe2000000000b */
[----:B------:R-:W-:Y:S01]  /*a230*/  SHF.L.U32 R18, R155, 0x10, RZ ;  /* 0x000000109b127819 */ /* 0x000fe200000006ff */
[----:B------:R-:W-:Y:S01]  /*a240*/  FMUL R13, R130, R62 ;  /* 0x0000003e820d7220 */ /* 0x000fe20000400000 */
[----:B------:R-:W-:Y:S01]  /*a250*/  F2FP.BF16.F32.PACK_AB R97, R10, R9 ;  /* 0x000000090a61723e */ /* 0x000fe200000010ff */
[C---:B------:R-:W-:Y:S01]  /*a260*/  FFMA R12, R133.reuse, R15, R12 ;  /* 0x0000000f850c7223 */ /* 0x040fe2000000000c */
[----:B------:R-:W-:Y:S01]  /*a270*/  SHF.L.U32 R15, R150, 0x10, RZ ;  /* 0x00000010960f7819 */ /* 0x000fe200000006ff */
[----:B------:R-:W-:Y:S01]  /*a280*/  FMUL R14, R130, R63 ;  /* 0x0000003f820e7220 */ /* 0x000fe20000400000 */
[----:B------:R-:W-:Y:S01]  /*a290*/  FFMA R13, R133, R18, R13 ;  /* 0x00000012850d7223 */ /* 0x000fe2000000000d */
[----:B------:R-:W-:Y:S01]  /*a2a0*/  LOP3.LUT R18, R145, 0xffff0000, RZ, 0xc0, !PT ;  /* 0xffff000091127812 */ /* 0x000fe200078ec0ff */
[----:B------:R1:W-:Y:S01]  /*a2b0*/  @!P1 STS.128 [R195+0x2010], R92 ;  /* 0x0020105cc3009388 */ /* 0x0003e20000000c00 */
[----:B------:R-:W-:Y:S01]  /*a2c0*/  F2FP.BF16.F32.PACK_AB R98, R12, R11 ;  /* 0x0000000b0c62723e */ /* 0x000fe200000010ff */
[C---:B------:R-:W-:Y:S01]  /*a2d0*/  FFMA R14, R133.reuse, R17, R14 ;  /* 0x00000011850e7223 */ /* 0x040fe2000000000e */
[----:B------:R-:W-:Y:S01]  /*a2e0*/  SHF.L.U32 R11, R148, 0x10, RZ ;  /* 0x00000010940b7819 */ /* 0x000fe200000006ff */
[----:B------:R-:W-:Y:S01]  /*a2f0*/  FMUL R8, R130, R64 ;  /* 0x0000004082087220 */ /* 0x000fe20000400000 */
[----:B------:R-:W-:Y:S01]  /*a300*/  LOP3.LUT R12, R148, 0xffff0000, RZ, 0xc0, !PT ;  /* 0xffff0000940c7812 */ /* 0x000fe200078ec0ff */
[----:B------:R-:W-:Y:S01]  /*a310*/  FMUL R9, R130, R65 ;  /* 0x0000004182097220 */ /* 0x000fe20000400000 */
[----:B------:R-:W-:Y:S01]  /*a320*/  F2FP.BF16.F32.PACK_AB R99, R14, R13 ;  /* 0x0000000d0e63723e */ /* 0x000fe200000010ff */
[----:B------:R-:W-:Y:S01]  /*a330*/  FFMA R8, R133, R11, R8 ;  /* 0x0000000b85087223 */ /* 0x000fe20000000008 */
[----:B------:R-:W-:Y:S01]  /*a340*/  SHF.L.U32 R13, R149, 0x10, RZ ;  /* 0x00000010950d7819 */ /* 0x000fe200000006ff */
[----:B------:R-:W-:Y:S01]  /*a350*/  FFMA R9, R133, R12, R9 ;  /* 0x0000000c85097223 */ /* 0x000fe20000000009 */
[----:B------:R-:W-:Y:S01]  /*a360*/  LOP3.LUT R14, R149, 0xffff0000, RZ, 0xc0, !PT ;  /* 0xffff0000950e7812 */ /* 0x000fe200078ec0ff */
[C---:B------:R-:W-:Y:S01]  /*a370*/  FMUL R10, R130.reuse, R66 ;  /* 0x00000042820a7220 */ /* 0x040fe20000400000 */
[----:B------:R-:W-:Y:S01]  /*a380*/  SHF.L.U32 R17, R147, 0x10, RZ ;  /* 0x0000001093117819 */ /* 0x000fe200000006ff */
[C---:B------:R-:W-:Y:S01]  /*a390*/  FMUL R11, R130.reuse, R67 ;  /* 0x00000043820b7220 */ /* 0x040fe20000400000 */
[----:B--2---:R-:W-:Y:S01]  /*a3a0*/  F2FP.BF16.F32.PACK_AB R88, R9, R8 ;  /* 0x000000080958723e */ /* 0x004fe200000010ff */
[C---:B------:R-:W-:Y:S01]  /*a3b0*/  FFMA R10, R133.reuse, R13, R10 ;  /* 0x0000000d850a7223 */ /* 0x040fe2000000000a */
[----:B------:R-:W-:Y:S01]  /*a3c0*/  FMUL R12, R130, R68 ;  /* 0x00000044820c7220 */ /* 0x000fe20000400000 */
[C---:B------:R-:W-:Y:S01]  /*a3d0*/  FFMA R11, R133.reuse, R14, R11 ;  /* 0x0000000e850b7223 */ /* 0x040fe2000000000b */
[----:B------:R-:W-:Y:S01]  /*a3e0*/  LOP3.LUT R14, R150, 0xffff0000, RZ, 0xc0, !PT ;  /* 0xffff0000960e7812 */ /* 0x000fe200078ec0ff */
[C---:B------:R-:W-:Y:S01]  /*a3f0*/  FMUL R13, R130.reuse, R69 ;  /* 0x00000045820d7220 */ /* 0x040fe20000400000 */
[----:B------:R2:W-:Y:S01]  /*a400*/  @!P1 STS.128 [R188+0x3000], R96 ;  /* 0x00300060bc009388 */ /* 0x0005e20000000c00 */
[----:B------:R-:W-:Y:S01]  /*a410*/  FFMA R12, R133, R15, R12 ;  /* 0x0000000f850c7223 */ /* 0x000fe2000000000c */
[----:B------:R-:W-:Y:S01]  /*a420*/  F2FP.BF16.F32.PACK_AB R89, R11, R10 ;  /* 0x0000000a0b59723e */ /* 0x000fe200000010ff */
[----:B------:R-:W-:Y:S01]  /*a430*/  FFMA R13, R133, R14, R13 ;  /* 0x0000000e850d7223 */ /* 0x000fe2000000000d */
[C---:B------:R-:W-:Y:S01]  /*a440*/  SHF.L.U32 R11, R151.reuse, 0x10, RZ ;  /* 0x00000010970b7819 */ /* 0x040fe200000006ff */
[C---:B------:R-:W-:Y:S01]  /*a450*/  FMUL R8, R130.reuse, R70 ;  /* 0x0000004682087220 */ /* 0x040fe20000400000 */
[----:B------:R-:W-:Y:S01]  /*a460*/  LOP3.LUT R14, R151, 0xffff0000, RZ, 0xc0, !PT ;  /* 0xffff0000970e7812 */ /* 0x000fe200078ec0ff */
[----:B------:R-:W-:Y:S01]  /*a470*/  FMUL R9, R130, R71 ;  /* 0x0000004782097220 */ /* 0x000fe20000400000 */
[----:B------:R-:W-:Y:S01]  /*a480*/  SHF.L.U32 R15, R140, 0x10, RZ ;  /* 0x000000108c0f7819 */ /* 0x000fe200000006ff */
        /* <DEDUP_REMOVED lines=10> */
[----:B------:R-:W-:Y:S01]  /*a530*/  FMUL R13, R130, R75 ;  /* 0x0000004b820d7220 */ /* 0x000fe20000400000 */
[C---:B------:R-:W-:Y:S01]  /*a540*/  FFMA R11, R133.reuse, R14, R11 ;  /* 0x0000000e850b7223 */ /* 0x040fe2000000000b */
[----:B------:R-:W-:Y:S01]  /*a550*/  SHF.L.U32 R14, R142, 0x10, RZ ;  /* 0x000000108e0e7819 */ /* 0x000fe200000006ff */
[C---:B------:R-:W-:Y:S01]  /*a560*/  FFMA R12, R133.reuse, R15, R12 ;  /* 0x0000000f850c7223 */ /* 0x040fe2000000000c */
[----:B------:R-:W-:Y:S01]  /*a570*/  SHF.L.U32 R15, R144, 0x10, RZ ;  /* 0x00000010900f7819 */ /* 0x000fe200000006ff */
[----:B------:R-:W-:Y:S01]  /*a580*/  FFMA R13, R133, R16, R13 ;  /* 0x00000010850d7223 */ /* 0x000fe2000000000d */
[----:B------:R-:W-:Y:S01]  /*a590*/  LOP3.LUT R16, R142, 0xffff0000, RZ, 0xc0, !PT ;  /* 0xffff00008e107812 */ /* 0x000fe200078ec0ff */
[----:B------:R4:W-:Y:S01]  /*a5a0*/  @!P1 STS.128 [R198+0x3010], R88 ;  /* 0x00301058c6009388 */ /* 0x0009e20000000c00 */
[----:B-1----:R-:W-:Y:S01]  /*a5b0*/  F2FP.BF16.F32.PACK_AB R92, R11, R10 ;  /* 0x0000000a0b5c723e */ /* 0x002fe200000010ff */
[C---:B------:R-:W-:Y:S01]  /*a5c0*/  FMUL R8, R130.reuse, R76 ;  /* 0x0000004c82087220 */ /* 0x040fe20000400000 */
[----:B------:R-:W-:Y:S01]  /*a5d0*/  F2FP.BF16.F32.PACK_AB R93, R13, R12 ;  /* 0x0000000c0d5d723e */ /* 0x000fe200000010ff */
[C---:B------:R-:W-:Y:S01]  /*a5e0*/  FMUL R9, R130.reuse, R77 ;  /* 0x0000004d82097220 */ /* 0x040fe20000400000 */
[----:B------:R-:W-:Y:S01]  /*a5f0*/  SHF.L.U32 R13, R143, 0x10, RZ ;  /* 0x000000108f0d7819 */ /* 0x000fe200000006ff */
[----:B------:R-:W-:Y:S01]  /*a600*/  FFMA R8, R133, R14, R8 ;  /* 0x0000000e85087223 */ /* 0x000fe20000000008 */
[----:B------:R-:W-:Y:S01]  /*a610*/  LOP3.LUT R14, R143, 0xffff0000, RZ, 0xc0, !PT ;  /* 0xffff00008f0e7812 */ /* 0x000fe200078ec0ff */
[----:B------:R-:W1:Y:S01]  /*a620*/  S2R R200, SR_CgaCtaId ;  /* 0x0000000000c87919 */ /* 0x000e620000008800 */
[C---:B------:R-:W-:Y:S01]  /*a630*/  FMUL R10, R130.reuse, R78 ;  /* 0x0000004e820a7220 */ /* 0x040fe20000400000 */
[----:B------:R-:W-:Y:S01]  /*a640*/  FFMA R9, R133, R16, R9 ;  /* 0x0000001085097223 */ /* 0x000fe20000000009 */
[----:B------:R-:W-:Y:S01]  /*a650*/  SHF.L.U32 R16, R145, 0x10, RZ ;  /* 0x0000001091107819 */ /* 0x000fe200000006ff */
[C---:B------:R-:W-:Y:S01]  /*a660*/  FMUL R11, R130.reuse, R79 ;  /* 0x0000004f820b7220 */ /* 0x040fe20000400000 */
[----:B------:R-:W-:Y:S01]  /*a670*/  FFMA R10, R133, R13, R10 ;  /* 0x0000000d850a7223 */ /* 0x000fe2000000000a */
[----:B------:R-:W-:Y:S01]  /*a680*/  FMUL R12, R130, R80 ;  /* 0x00000050820c7220 */ /* 0x000fe20000400000 */
[----:B------:R-:W-:Y:S01]  /*a690*/  F2FP.BF16.F32.PACK_AB R94, R9, R8 ;  /* 0x00000008095e723e */ /* 0x000fe200000010ff */
[C---:B------:R-:W-:Y:S01]  /*a6a0*/  FFMA R11, R133.reuse, R14, R11 ;  /* 0x0000000e850b7223 */ /* 0x040fe2000000000b */
[----:B------:R-:W-:Y:S01]  /*a6b0*/  LOP3.LUT R14, R144, 0xffff0000, RZ, 0xc0, !PT ;  /* 0xffff0000900e7812 */ /* 0x000fe200078ec0ff */
[C---:B------:R-:W-:Y:S01]  /*a6c0*/  FMUL R8, R130.reuse, R81 ;  /* 0x0000005182087220 */ /* 0x040fe20000400000 */
[C---:B------:R-:W-:Y:S01]  /*a6d0*/  FMUL R9, R130.reuse, R82 ;  /* 0x0000005282097220 */ /* 0x040fe20000400000 */
[----:B------:R-:W-:Y:S01]  /*a6e0*/  FMUL R13, R130, R83 ;  /* 0x00000053820d7220 */ /* 0x000fe20000400000 */
[C---:B------:R-:W-:Y:S01]  /*a6f0*/  FFMA R12, R133.reuse, R15, R12 ;  /* 0x0000000f850c7223 */ /* 0x040fe2000000000c */
[C---:B------:R-:W-:Y:S01]  /*a700*/  FFMA R8, R133.reuse, R14, R8 ;  /* 0x0000000e85087223 */ /* 0x040fe20000000008 */
[----:B------:R-:W-:Y:S01]  /*a710*/  FFMA R9, R133, R16, R9 ;  /* 0x0000001085097223 */ /* 0x000fe20000000009 */
[----:B------:R-:W-:Y:S01]  /*a720*/  F2FP.BF16.F32.PACK_AB R95, R11, R10 ;  /* 0x0000000a0b5f723e */ /* 0x000fe200000010ff */
[C---:B------:R-:W-:Y:S01]  /*a730*/  FFMA R13, R133.reuse, R18, R13 ;  /* 0x00000012850d7223 */ /* 0x040fe2000000000d */
[----:B------:R-:W-:Y:S01]  /*a740*/  SHF.L.U32 R16, R146, 0x10, RZ ;  /* 0x0000001092107819 */ /* 0x000fe200000006ff */
[----:B------:R-:W-:Y:S01]  /*a750*/  FMUL R10, R130, R84 ;  /* 0x00000054820a7220 */ /* 0x000fe20000400000 */
[----:B------:R-:W-:Y:S01]  /*a760*/  LOP3.LUT R18, R146, 0xffff0000, RZ, 0xc0, !PT ;  /* 0xffff000092127812 */ /* 0x000fe200078ec0ff */
[----:B------:R4:W-:Y:S01]  /*a770*/  @!P1 STS.128 [R196+0x3020], R92 ;  /* 0x0030205cc4009388 */ /* 0x0009e20000000c00 */
[C---:B------:R-:W-:Y:S01]  /*a780*/  FMUL R11, R130.reuse, R85 ;  /* 0x00000055820b7220 */ /* 0x040fe20000400000 */
[C---:B------:R-:W-:Y:S01]  /*a790*/  FMUL R14, R130.reuse, R86 ;  /* 0x00000056820e7220 */ /* 0x040fe20000400000 */
[----:B------:R-:W-:Y:S01]  /*a7a0*/  FMUL R15, R130, R87 ;  /* 0x00000057820f7220 */ /* 0x000fe20000400000 */
[C---:B------:R-:W-:Y:S01]  /*a7b0*/  FFMA R10, R133.reuse, R16, R10 ;  /* 0x00000010850a7223 */ /* 0x040fe2000000000a */
[C---:B------:R-:W-:Y:S01]  /*a7c0*/  FFMA R11, R133.reuse, R18, R11 ;  /* 0x00000012850b7223 */ /* 0x040fe2000000000b */
[C---:B------:R-:W-:Y:S01]  /*a7d0*/  FFMA R14, R133.reuse, R17, R14 ;  /* 0x00000011850e7223 */ /* 0x040fe2000000000e */
[----:B------:R-:W-:Y:S01]  /*a7e0*/  FFMA R15, R133, R20, R15 ;  /* 0x00000014850f7223 */ /* 0x000fe2000000000f */
[----:B--2---:R-:W-:Y:S01]  /*a7f0*/  F2FP.BF16.F32.PACK_AB R96, R8, R12 ;  /* 0x0000000c0860723e */ /* 0x004fe200000010ff */
[----:B------:R-:W-:Y:S01]  /*a800*/  BSSY.RECONVERGENT B0, `(.L_x_121) ;  /* 0x0000021000007945 */ /* 0x000fe20003800200 */
[----:B------:R-:W-:Y:S02]  /*a810*/  F2FP.BF16.F32.PACK_AB R97, R13, R9 ;  /* 0x000000090d61723e */ /* 0x000fe400000010ff */
[----:B------:R-:W-:Y:S02]  /*a820*/  F2FP.BF16.F32.PACK_AB R98, R11, R10 ;  /* 0x0000000a0b62723e */ /* 0x000fe400000010ff */
[----:B------:R-:W-:Y:S02]  /*a830*/  F2FP.BF16.F32.PACK_AB R99, R15, R14 ;  /* 0x0000000e0f63723e */ /* 0x000fe400000010ff */
[----:B------:R-:W-:Y:S02]  /*a840*/  MOV R12, UR46 ;  /* 0x0000002e000c7c02 */ /* 0x000fe40008000f00 */
[----:B------:R-:W-:Y:S01]  /*a850*/  LEA R11, R137, UR44, 0x3 ;  /* 0x0000002c890b7c11 */ /* 0x000fe2000f8e18ff */
[----:B------:R4:W-:Y:S01]  /*a860*/  @!P1 STS.128 [R195+0x3010], R96 ;  /* 0x00301060c3009388 */ /* 0x0009e20000000c00 */
[----:B------:R-:W-:Y:S04]  /*a870*/  @P2 LEA R12, R12, UR44, 0x3 ;  /* 0x0000002c0c0c2c11 */ /* 0x000fe8000f8e18ff */
[----:B------:R-:W-:Y:S02]  /*a880*/  @P2 IADD3 R13, PT, PT, R12, 0x30, RZ ;  /* 0x000000300c0d2810 */ /* 0x000fe40007ffe0ff */
[----:B------:R-:W-:Y:S01]  /*a890*/  @P2 SHF.L.U32 R12, RZ, 0x1f, RZ ;  /* 0x0000001fff0c2819 */ /* 0x000fe200000006ff */
[----:B------:R-:W-:Y:S01]  /*a8a0*/  @!PT LDS RZ, [RZ] ;  /* 0x00000000fffff984 */ /* 0x000fe20000000800 */
[----:B------:R-:W-:Y:S01]  /*a8b0*/  @!PT LDS RZ, [RZ] ;  /* 0x00000000fffff984 */ /* 0x000fe20000000800 */
[----:B------:R-:W-:Y:S01]  /*a8c0*/  @!PT LDS RZ, [RZ] ;  /* 0x00000000fffff984 */ /* 0x000fe20000000800 */
[----:B------:R-:W-:Y:S01]  /*a8d0*/  @!PT LDS RZ, [RZ] ;  /* 0x00000000fffff984 */ /* 0x000fe20000000800 */
[----:B------:R2:W-:Y:S06]  /*a8e0*/  MEMBAR.ALL.CTA ;  /* 0x0000000000007992 */ /* 0x0005ec0000008000 */
[----:B--2---:R-:W2:Y:S01]  /*a8f0*/  FENCE.VIEW.ASYNC.S ;  /* 0x00000000000073c6 */ /* 0x004ea20000000000 */
[----:B-1----:R-:W-:Y:S01]  /*a900*/  @P2 PRMT R13, R200, 0x654, R13 ;  /* 0x00000654c80d2816 */ /* 0x002fe2000000000d */
[----:B--2---:R-:W-:Y:S06]  /*a910*/  BAR.SYNC.DEFER_BLOCKING 0x1, 0x80 ;  /* 0x0042000000007b1d */ /* 0x004fec0000010000 */
[----:B------:R-:W-:Y:S05]  /*a920*/  @P0 BRA `(.L_x_122) ;  /* 0x0000000000380947 */ /* 0x000fea0003800000 */
[----:B------:R-:W-:Y:S01]  /*a930*/  R2UR UR9, R212 ;  /* 0x00000000d40972ca */ /* 0x000fe200000e0000 */
[----:B------:R-:W-:Y:S02]  /*a940*/  UIADD3 UR4, UP0, UPT, UR54, 0xa80, URZ ;  /* 0x00000a8036047890 */ /* 0x000fe4000ff1e0ff */
[----:B------:R-:W-:Y:S02]  /*a950*/  UIADD3 UR10, UPT, UPT, UR50, 0x40, URZ ;  /* 0x00000040320a7890 */ /* 0x000fe4000fffe0ff */
[----:B------:R-:W-:Y:S02]  /*a960*/  UIADD3 UR8, UPT, UPT, UR44, 0x2200, URZ ;  /* 0x000022002c087890 */ /* 0x000fe4000fffe0ff */
[----:B------:R-:W-:Y:S01]  /*a970*/  UIADD3.X UR5, UPT, UPT, URZ, UR55, URZ, UP0, !UPT ;  /* 0x00000037ff057290 */ /* 0x000fe200087fe4ff */
[----:B------:R-:W-:Y:S01]  /*a980*/  UMOV UR11, UR60 ;  /* 0x0000003c000b7c82 */ /* 0x000fe20008000000 */
[----:B------:R-:W-:Y:S01]  /*a990*/  UIADD3 UR12, UPT, UPT, UR44, 0x3200, URZ ;  /* 0x000032002c0c7890 */ /* 0x000fe2000fffe0ff */
[----:B------:R-:W-:Y:S03]  /*a9a0*/  UMOV UR15, UR60 ;  /* 0x0000003c000f7c82 */ /* 0x000fe60008000000 */
[----:B------:R-:W-:Y:S01]  /*a9b0*/  UIADD3 UR13, UPT, UPT, UR9, 0x80, URZ ;  /* 0x00000080090d7890 */ /* 0x000fe2000fffe0ff */
[----:B------:R-:W-:Y:S02]  /*a9c0*/  UMOV UR14, UR10 ;  /* 0x0000000a000e7c82 */ /* 0x000fe40008000000 */
[----:B------:R1:W-:Y:S06]  /*a9d0*/  UTMASTG.3D [UR8], [UR4] ;  /* 0x00000008040073b5 */ /* 0x0003ec0008010000 */
[----:B------:R1:W-:Y:S01]  /*a9e0*/  UTMASTG.3D [UR12], [UR4] ;  /* 0x0000000c040073b5 */ /* 0x0003e20008010000 */
[----:B------:R0:W-:Y:S01]  /*a9f0*/  UTMACMDFLUSH ;  /* 0x00000000000079b7 */ /* 0x0001e20000000000 */
[----:B-1----:R-:W-:Y:S04]  /*aa00*/  DEPBAR.LE SB0, 0x1 ;  /* 0x000080400000791a */ /* 0x002fe80000000000 */
.L_x_122:
[----:B------:R-:W-:Y:S05]  /*aa10*/  BSYNC.RECONVERGENT B0 ;  /* 0x0000000000007941 */ /* 0x000fea0003800200 */
.L_x_121:
[----:B------:R-:W-:Y:S01]  /*aa20*/  BAR.SYNC.DEFER_BLOCKING 0x1, 0x80 ;  /* 0x0042000000007b1d */ /* 0x000fe20000010000 */
[----:B------:R-:W-:Y:S02]  /*aa30*/  UISETP.NE.AND UP0, UPT, UR43, URZ, UPT ;  /* 0x000000ff2b00728c */ /* 0x000fe4000bf05270 */
[----:B------:R-:W-:Y:S03]  /*aa40*/  UIADD3 UR5, UPT, UPT, UR46, 0x1, URZ ;  /* 0x000000012e057890 */ /* 0x000fe6000fffe0ff */
[----:B------:R1:W-:Y:S01]  /*aa50*/  @P2 SYNCS.ARRIVE.TRANS64.RED.A1T0 RZ, [R13+URZ], RZ ;  /* 0x000000ff0dff29a7 */ /* 0x0003e200081004ff */
[----:B------:R-:W-:Y:S01]  /*aa60*/  UMOV UR4, 0x40 ;  /* 0x0000004000047882 */ /* 0x000fe20000000000 */
[----:B------:R-:W-:Y:S01]  /*aa70*/  BSSY B1, `(.L_x_123) ;  /* 0x0000021000017945 */ /* 0x000fe20003800000 */
[----:B------:R-:W-:Y:S02]  /*aa80*/  USEL UR4, UR4, 0x20, !UP0 ;  /* 0x0000002004047887 */ /* 0x000fe4000c000000 */
[----:B------:R-:W-:Y:S02]  /*aa90*/  UISETP.NE.AND UP0, UPT, UR5, 0x4, UPT ;  /* 0x000000040500788c */ /* 0x000fe4000bf05270 */
[----:B------:R-:W-:Y:S01]  /*aaa0*/  UIADD3 UR49, UPT, UPT, UR47, UR4, URZ ;  /* 0x000000042f317290 */ /* 0x000fe2000fffe0ff */
[----:B------:R-:W2:Y:S01]  /*aab0*/  @P2 SYNCS.PHASECHK.TRANS64.TRYWAIT P0, [R11+URZ+0x10], R12 ;  /* 0x0000100c0b0025a7 */ /* 0x000ea200080011ff */
[----:B----4-:R-:W-:Y:S01]  /*aac0*/  VIADD R92, R131, UR4 ;  /* 0x00000004835c7c36 */ /* 0x010fe20008000000 */
[----:B------:R-:W-:Y:S04]  /*aad0*/  USEL UR36, UR5, URZ, UP0 ;  /* 0x000000ff05247287 */ /* 0x000fe80008000000 */
[----:B------:R-:W-:Y:S04]  /*aae0*/  SHF.R.U32.HI R10, RZ, 0x15, R92 ;  /* 0x00000015ff0a7819 */ /* 0x000fe8000001165c */
[----:B------:R-:W-:Y:S02]  /*aaf0*/  LOP3.LUT R16, R10, 0x3, RZ, 0xc0, !PT ;  /* 0x000000030a107812 */ /* 0x000fe400078ec0ff */
[----:B--2---:R-:W-:Y:S01]  /*ab00*/  @P2 SEL R138, RZ, 0x1, !P0 ;  /* 0x00000001ff8a2807 */ /* 0x004fe20004000000 */
[----:B-1----:R-:W-:Y:S06]  /*ab10*/  @!P2 BRA `(.L_x_124) ;  /* 0x000000000058a947 */ /* 0x002fec0003800000 */
        /* <DEDUP_REMOVED lines=8> */
[----:B------:R-:W-:Y:S04]  /*aba0*/  SHF.L.U32 R8, RZ, 0x1f, RZ ;  /* 0x0000001fff087819 */ /* 0x000fe800000006ff */
[----:B------:R-:W1:Y:S02]  /*abb0*/  SYNCS.PHASECHK.TRANS64.TRYWAIT P0, [R11+URZ+0x10], R8 ;  /* 0x000010080b0075a7 */ /* 0x000e6400080011ff */
[----:B-1----:R-:W-:Y:S05]  /*abc0*/  @!P0 BRA `(.L_x_127) ;  /* 0x0000009000588947 */ /* 0x002fea0003800000 */
.L_x_126:
[----:B------:R-:W-:Y:S05]  /*abd0*/  BSYNC B0 ;  /* 0x0000000000007941 */ /* 0x000fea0003800000 */
.L_x_125:
[----:B------:R-:W-:Y:S02]  /*abe0*/  ISETP.NE.AND P0, PT, R199, RZ, PT ;  /* 0x000000ffc700720c */ /* 0x000fe40003f05270 */
[----:B------:R-:W-:Y:S11]  /*abf0*/  IADD3 R137, PT, PT, R137, 0x1, RZ ;  /* 0x0000000189897810 */ /* 0x000ff60007ffe0ff */
[----:B------:R2:W4:Y:S04]  /*ac00*/  @P0 LDS.128 R160, [R3+0x20] ;  /* 0x0000200003a00984 */ /* 0x0005280000000c00 */
[----:B------:R2:W1:Y:S04]  /*ac10*/  @P0 LDS.128 R140, [R3+0x1020] ;  /* 0x00102000038c0984 */ /* 0x0004680000000c00 */
[----:B------:R2:W1:Y:S04]  /*ac20*/  @P0 LDS.128 R168, [R6] ;  /* 0x0000000006a80984 */ /* 0x0004680000000c00 */
[----:B------:R2:W1:Y:S04]  /*ac30*/  @P0 LDS.128 R152, [R6+0x1000] ;  /* 0x0010000006980984 */ /* 0x0004680000000c00 */
[----:B------:R2:W1:Y:S04]  /*ac40*/  @P0 LDS.128 R164, [R4+0x10] ;  /* 0x0000100004a40984 */ /* 0x0004680000000c00 */
[----:B------:R2:W1:Y:S04]  /*ac50*/  @P0 LDS.128 R148, [R4+0x1010] ;  /* 0x0010100004940984 */ /* 0x0004680000000c00 */
[----:B------:R2:W1:Y:S04]  /*ac60*/  @P0 LDS.128 R156, [R0+0x10] ;  /* 0x00001000009c0984 */ /* 0x0004680000000c00 */
[----:B------:R2:W1:Y:S02]  /*ac70*/  @P0 LDS.128 R144, [R0+0x1010] ;  /* 0x0010100000900984 */ /* 0x0004640000000c00 */
.L_x_124:
[----:B------:R-:W-:Y:S05]  /*ac80*/  BSYNC B1 ;  /* 0x0000000000017941 */ /* 0x000fea0003800000 */
.L_x_123:
[----:B------:R-:W-:Y:S11]  /*ac90*/  ISETP.NE.AND P0, PT, R189, R16, PT ;  /* 0x00000010bd00720c */ /* 0x000ff60003f05270 */
[----:B------:R-:W-:Y:S02]  /*aca0*/  @!UPT UIADD3 URZ, UPT, UPT, URZ, URZ, URZ ;  /* 0x000000fffffff290 */ /* 0x000fe4000fffe0ff */
[----:B------:R-:W-:Y:S05]  /*acb0*/  @P0 BRA `(.L_x_128) ;  /* 0x0000000000bc0947 */ /* 0x000fea0003800000 */
[----:B------:R-:W-:Y:S11]  /*acc0*/  LOP3.LUT P0, RZ, R10, 0x3, R177, 0x48, !PT ;  /* 0x000000030aff7812 */ /* 0x000ff600078048b1 */
[----:B------:R-:W-:Y:S02]  /*acd0*/  @!UPT UIADD3 URZ, UPT, UPT, URZ, URZ, URZ ;  /* 0x000000fffffff290 */ /* 0x000fe4000fffe0ff */
[----:B------:R-:W-:Y:S05]  /*ace0*/  @!P0 BRA `(.L_x_129) ;  /* 0x0000000000408947 */ /* 0x000fea0003800000 */
[----:B------:R-:W5:Y:S01]  /*acf0*/  LDCU.64 UR8, c[0x4][0x70] ;  /* 0x01000e00ff0877ac */ /* 0x000f620008000a00 */
[----:B------:R-:W-:Y:S01]  /*ad00*/  MOV R15, 0x0 ;  /* 0x00000000000f7802 */ /* 0x000fe20000000f00 */
[----:B------:R-:W-:Y:S02]  /*ad10*/  HFMA2 R12, -RZ, RZ, 0, 5.9604644775390625e-08 ;  /* 0x00000001ff0c7431 */ /* 0x000fe400000001ff */
[----:B-1----:R-:W-:Y:S02]  /*ad20*/  IMAD.MOV.U32 R8, RZ, RZ, 0x192 ;  /* 0x00000192ff087424 */ /* 0x002fe400078e00ff */
[----:B------:R-:W-:Y:S01]  /*ad30*/  IMAD.MOV.U32 R13, RZ, RZ, RZ ;  /* 0x000000ffff0d7224 */ /* 0x000fe200078e00ff */
[----:B------:R-:W1:Y:S01]  /*ad40*/  LDCU.64 UR6, c[0x4][0x78] ;  /* 0x01000f00ff0677ac */ /* 0x000e620008000a00 */
[----:B------:R-:W3:Y:S01]  /*ad50*/  LDC.64 R14, c[0x4][R15] ;  /* 0x010000000f0e7b82 */ /* 0x000ee20000000a00 */
[----:B------:R-:W4:Y:S01]  /*ad60*/  LDCU.64 UR4, c[0x4][0x10] ;  /* 0x01000200ff0477ac */ /* 0x000f220008000a00 */
[----:B-----5:R-:W-:Y:S01]  /*ad70*/  MOV R5, UR9 ;  /* 0x0000000900057c02 */ /* 0x020fe20008000f00 */
[----:B--2---:R-:W-:Y:S01]  /*ad80*/  IMAD.U32 R4, RZ, RZ, UR8 ;  /* 0x00000008ff047e24 */ /* 0x004fe2000f8e00ff */
[----:B-1----:R-:W-:Y:S01]  /*ad90*/  MOV R7, UR7 ;  /* 0x0000000700077c02 */ /* 0x002fe20008000f00 */
[----:B------:R-:W-:Y:S01]  /*ada0*/  IMAD.U32 R6, RZ, RZ, UR6 ;  /* 0x00000006ff067e24 */ /* 0x000fe2000f8e00ff */
[----:B----4-:R-:W-:Y:S01]  /*adb0*/  MOV R11, UR5 ;  /* 0x00000005000b7c02 */ /* 0x010fe20008000f00 */
[----:B------:R-:W-:Y:S02]  /*adc0*/  IMAD.U32 R10, RZ, RZ, UR4 ;  /* 0x00000004ff0a7e24 */ /* 0x000fe4000f8e00ff */
[----:B------:R-:W-:Y:S07]  /*add0*/  LEPC R20, `(.L_x_129) ;  /* 0x000000001014794e */ /* 0x000fee0000000000 */
[----:B---3--:R-:W-:Y:S05]  /*ade0*/  CALL.ABS.NOINC R14 ;  /* 0x000000000e007343 */ /* 0x008fea0003c00000 */
.L_x_129:
[----:B------:R-:W-:Y:S05]  /*adf0*/  WARPSYNC.ALL ;  /* 0x0000000000007948 */ /* 0x000fea0003800000 */
[C---:B------:R-:W-:Y:S01]  /*ae00*/  R2UR UR4, R92.reuse ;  /* 0x000000005c0472ca */ /* 0x040fe200000e0000 */
[----:B--2---:R-:W-:Y:S05]  /*ae10*/  VIADD R0, R92, 0x80 ;  /* 0x000000805c007836 */ /* 0x004fea0000000000 */
[----:B------:R-:W-:Y:S04]  /*ae20*/  SHF.R.U32.HI R0, RZ, 0x15, R0 ;  /* 0x00000015ff007819 */ /* 0x000fe80000011600 */
[----:B------:R-:W-:Y:S03]  /*ae30*/  LOP3.LUT P0, RZ, R0, 0x3, R177, 0x48, !PT ;  /* 0x0000000300ff7812 */ /* 0x000fe600078048b1 */
[----:B------:R-:W2:Y:S10]  /*ae40*/  LDTM.x32 R24, tmem[UR4] ;  /* 0x00000004001879ee */ /* 0x000eb400082c0000 */
[----:B--2---:R-:W-:Y:S05]  /*ae50*/  @!P0 BRA `(.L_x_130) ;  /* 0x0000000000408947 */ /* 0x004fea0003800000 */
[----:B------:R-:W2:Y:S01]  /*ae60*/  LDCU.64 UR8, c[0x4][0x70] ;  /* 0x01000e00ff0877ac */ /* 0x000ea20008000a00 */
[----:B------:R-:W-:Y:S01]  /*ae70*/  MOV R15, 0x0 ;  /* 0x00000000000f7802 */ /* 0x000fe20000000f00 */
[----:B------:R-:W-:Y:S02]  /*ae80*/  HFMA2 R12, -RZ, RZ, 0, 5.9604644775390625e-08 ;  /* 0x00000001ff0c7431 */ /* 0x000fe400000001ff */
[----:B-1----:R-:W-:Y:S02]  /*ae90*/  IMAD.MOV.U32 R8, RZ, RZ, 0x192 ;  /* 0x00000192ff087424 */ /* 0x002fe400078e00ff */
[----:B------:R-:W-:Y:S01]  /*aea0*/  IMAD.MOV.U32 R13, RZ, RZ, RZ ;  /* 0x000000ffff0d7224 */ /* 0x000fe200078e00ff */
[----:B------:R-:W1:Y:S01]  /*aeb0*/  LDCU.64 UR6, c[0x4][0x78] ;  /* 0x01000f00ff0677ac */ /* 0x000e620008000a00 */
[----:B------:R-:W3:Y:S01]  /*aec0*/  LDC.64 R14, c[0x4][R15] ;  /* 0x010000000f0e7b82 */ /* 0x000ee20000000a00 */
[----:B------:R-:W5:Y:S01]  /*aed0*/  LDCU.64 UR4, c[0x4][0x10] ;  /* 0x01000200ff0477ac */ /* 0x000f620008000a00 */
[----:B--2---:R-:W-:Y:S01]  /*aee0*/  MOV R5, UR9 ;  /* 0x0000000900057c02 */ /* 0x004fe20008000f00 */
[----:B------:R-:W-:Y:S01]  /*aef0*/  IMAD.U32 R4, RZ, RZ, UR8 ;  /* 0x00000008ff047e24 */ /* 0x000fe2000f8e00ff */
[----:B-1----:R-:W-:Y:S01]  /*af00*/  MOV R7, UR7 ;  /* 0x0000000700077c02 */ /* 0x002fe20008000f00 */
[----:B------:R-:W-:Y:S01]  /*af10*/  IMAD.U32 R6, RZ, RZ, UR6 ;  /* 0x00000006ff067e24 */ /* 0x000fe2000f8e00ff */
[----:B-----5:R-:W-:Y:S01]  /*af20*/  MOV R11, UR5 ;  /* 0x00000005000b7c02 */ /* 0x020fe20008000f00 */
[----:B------:R-:W-:Y:S02]  /*af30*/  IMAD.U32 R10, RZ, RZ, UR4 ;  /* 0x00000004ff0a7e24 */ /* 0x000fe4000f8e00ff */
[----:B------:R-:W-:Y:S07]  /*af40*/  LEPC R20, `(.L_x_130) ;  /* 0x000000001014794e */ /* 0x000fee0000000000 */
[----:B---34-:R-:W-:Y:S05]  /*af50*/  CALL.ABS.NOINC R14 ;  /* 0x000000000e007343 */ /* 0x018fea0003c00000 */
.L_x_130:
[----:B------:R-:W-:Y:S05]  /*af60*/  WARPSYNC.ALL ;  /* 0x0000000000007948 */ /* 0x000fea0003800000 */
[----:B------:R-:W-:Y:S11]  /*af70*/  R2UR UR4, R92 ;  /* 0x000000005c0472ca */ /* 0x000ff600000e0000 */
[----:B------:R-:W-:Y:S02]  /*af80*/  @!UPT UIADD3 URZ, UPT, UPT, URZ, URZ, URZ ;  /* 0x000000fffffff290 */ /* 0x000fe4000fffe0ff */
[----:B------:R-:W2:Y:S02]  /*af90*/  LDTM.x32 R56, tmem[UR4+0x80] ;  /* 0x00008004003879ee */ /* 0x000ea400082c0000 */
[----:B--2---:R-:W-:Y:S01]  /*afa0*/  NOP ;  /* 0x0000000000007918 */ /* 0x004fe20000000000 */
.L_x_128:
[----:B-12---:R-:W-:Y:S01]  /*afb0*/  SHF.L.U32 R4, R168, 0x10, RZ ;  /* 0x00000010a8047819 */ /* 0x006fe200000006ff */
[----:B------:R-:W-:Y:S01]  /*afc0*/  FMUL R0, R130, R24 ;  /* 0x0000001882007220 */ /* 0x000fe20000400000 */
[----:B------:R-:W-:Y:S01]  /*afd0*/  LOP3.LUT R6, R168, 0xffff0000, RZ, 0xc0, !PT ;  /* 0xffff0000a8067812 */ /* 0x000fe200078ec0ff */
[C---:B------:R-:W-:Y:S01]  /*afe0*/  FMUL R3, R130.reuse, R25 ;  /* 0x0000001982037220 */ /* 0x040fe20000400000 */
[----:B------:R-:W-:Y:S01]  /*aff0*/  SHF.L.U32 R7, R169, 0x10, RZ ;  /* 0x00000010a9077819 */ /* 0x000fe200000006ff */
[----:B------:R-:W-:Y:S01]  /*b000*/  FFMA R0, R133, R4, R0 ;  /* 0x0000000485007223 */ /* 0x000fe20000000000 */
[----:B------:R-:W-:Y:S01]  /*b010*/  LOP3.LUT R8, R169, 0xffff0000, RZ, 0xc0, !PT ;  /* 0xffff0000a9087812 */ /* 0x000fe200078ec0ff */
[----:B------:R-:W-:Y:S01]  /*b020*/  FMUL R4, R130, R26 ;  /* 0x0000001a82047220 */ /* 0x000fe20000400000 */
[C---:B------:R-:W-:Y:S01]  /*b030*/  SHF.L.U32 R9, R170.reuse, 0x10, RZ ;  /* 0x00000010aa097819 */ /* 0x040fe200000006ff */
[----:B------:R-:W-:Y:S01]  /*b040*/  FFMA R3, R133, R6, R3 ;  /* 0x0000000685037223 */ /* 0x000fe20000000003 */
[----:B------:R-:W-:Y:S01]  /*b050*/  LOP3.LUT R10, R170, 0xffff0000, RZ, 0xc0, !PT ;  /* 0xffff0000aa0a7812 */ /* 0x000fe200078ec0ff */
[C---:B------:R-:W-:Y:S01]  /*b060*/  FMUL R5, R130.reuse, R27 ;  /* 0x0000001b82057220 */ /* 0x040fe20000400000 */
[C---:B------:R-:W-:Y:S01]  /*b070*/  SHF.L.U32 R11, R171.reuse, 0x10, RZ ;  /* 0x00000010ab0b7819 */ /* 0x040fe200000006ff */
[C---:B------:R-:W-:Y:S01]  /*b080*/  FMUL R6, R130.reuse, R28 ;  /* 0x0000001c82067220 */ /* 0x040fe20000400000 */
[----:B------:R-:W-:Y:S01]  /*b090*/  LOP3.LUT R12, R171, 0xffff0000, RZ, 0xc0, !PT ;  /* 0xffff0000ab0c7812 */ /* 0x000fe200078ec0ff */
[----:B------:R-:W-:Y:S01]  /*b0a0*/  FFMA R4, R133, R7, R4 ;  /* 0x0000000785047223 */ /* 0x000fe20000000004 */
[----:B------:R-:W-:Y:S01]  /*b0b0*/  ISETP.NE.AND P1, PT, R189, R16, PT ;  /* 0x00000010bd00720c */ /* 0x000fe20003f25270 */
[----:B------:R-:W-:Y:S01]  /*b0c0*/  FFMA R5, R133, R8, R5 ;  /* 0x0000000885057223 */ /* 0x000fe20000000005 */
[----:B------:R-:W-:Y:S01]  /*b0d0*/  F2FP.BF16.F32.PACK_AB R16, R3, R0 ;  /* 0x000000000310723e */ /* 0x000fe200000010ff */
[C---:B------:R-:W-:Y:S01]  /*b0e0*/  FMUL R7, R130.reuse, R29 ;  /* 0x0000001d82077220 */ /* 0x040fe20000400000 */
[----:B------:R-:W-:Y:S01]  /*b0f0*/  LOP3.LUT R14, R159, 0xffff0000, RZ, 0xc0, !PT ;  /* 0xffff00009f0e7812 */ /* 0x000fe200078ec0ff */
[----:B------:R-:W-:Y:S01]  /*b100*/  FFMA R6, R133, R9, R6 ;  /* 0x0000000985067223 */ /* 0x000fe20000000006 */
[----:B------:R-:W-:Y:S01]  /*b110*/  F2FP.BF16.F32.PACK_AB R17, R5, R4 ;  /* 0x000000040511723e */ /* 0x000fe200000010ff */
[----:B------:R-:W-:Y:S01]  /*b120*/  FMUL R8, R130, R30 ;  /* 0x0000001e82087220 */ /* 0x000fe20000400000 */
[----:B------:R-:W-:Y:S01]  /*b130*/  ISETP.NE.AND P2, PT, R194, RZ, PT ;  /* 0x000000ffc200720c */ /* 0x000fe20003f45270 */
[----:B------:R-:W-:Y:S01]  /*b140*/  FMUL R9, R130, R31 ;  /* 0x0000001f82097220 */ /* 0x000fe20000400000 */
[----:B------:R-:W-:Y:S01]  /*b150*/  ISETP.NE.AND P0, PT, R189, RZ, PT ;  /* 0x000000ffbd00720c */ /* 0x000fe20003f05270 */
[C---:B------:R-:W-:Y:S01]  /*b160*/  FFMA R7, R133.reuse, R10, R7 ;  /* 0x0000000a85077223 */ /* 0x040fe20000000007 */
[C---:B------:R-:W-:Y:S01]  /*b170*/  FFMA R8, R133.reuse, R11, R8 ;  /* 0x0000000b85087223 */ /* 0x040fe20000000008 */
[----:B------:R-:W-:Y:S01]  /*b180*/  SHF.L.U32 R11, R164, 0x10, RZ ;  /* 0x00000010a40b7819 */ /* 0x000fe200000006ff */
[----:B------:R-:W-:Y:S01]  /*b190*/  FFMA R9, R133, R12, R9 ;  /* 0x0000000c85097223 */ /* 0x000fe20000000009 */
[----:B------:R-:W-:Y:S01]  /*b1a0*/  SHF.L.U32 R12, R166, 0x10, RZ ;  /* 0x00000010a60c7819 */ /* 0x000fe200000006ff */
[C---:B------:R-:W-:Y:S01]  /*b1b0*/  FMUL R10, R130.reuse, R32 ;  /* 0x00000020820a7220 */ /* 0x040fe20000400000 */
[----:B------:R-:W-:Y:S01]  /*b1c0*/  F2FP.BF16.F32.PACK_AB R18, R7, R6 ;  /* 0x000000060712723e */ /* 0x000fe200000010ff */
[----:B------:R-:W-:Y:S01]  /*b1d0*/  FMUL R0, R130, R33 ;  /* 0x0000002182007220 */ /* 0x000fe20000400000 */
[----:B------:R-:W-:Y:S01]  /*b1e0*/  F2FP.BF16.F32.PACK_AB R19, R9, R8 ;  /* 0x000000080913723e */ /* 0x000fe200000010ff */
[----:B------:R-:W-:Y:S01]  /*b1f0*/  FFMA R10, R133, R11, R10 ;  /* 0x0000000b850a7223 */ /* 0x000fe2000000000a */
[----:B------:R-:W-:Y:S01]  /*b200*/  LOP3.LUT R6, R164, 0xffff0000, RZ, 0xc0, !PT ;  /* 0xffff0000a4067812 */ /* 0x000fe200078ec0ff */
[C---:B------:R-:W-:Y:S01]  /*b210*/  FMUL R3, R130.reuse, R34 ;  /* 0x0000002282037220 */ /* 0x040fe20000400000 */
[C---:B------:R-:W-:Y:S01]  /*b220*/  SHF.L.U32 R8, R165.reuse, 0x10, RZ ;  /* 0x00000010a5087819 */ /* 0x040fe200000006ff */
[----:B------:R1:W-:Y:S01]  /*b230*/  @!P1 STS.128 [R188+0x4000], R16 ;  /* 0x00400010bc009388 */ /* 0x0003e20000000c00 */
[----:B------:R-:W-:Y:S01]  /*b240*/  LOP3.LUT R7, R165, 0xffff0000, RZ, 0xc0, !PT ;  /* 0xffff0000a5077812 */ /* 0x000fe200078ec0ff */
[----:B------:R-:W-:Y:S01]  /*b250*/  FMUL R4, R130, R35 ;  /* 0x0000002382047220 */ /* 0x000fe20000400000 */
[----:B------:R-:W-:Y:S01]  /*b260*/  LOP3.LUT R9, R166, 0xffff0000, RZ, 0xc0, !PT ;  /* 0xffff0000a6097812 */ /* 0x000fe200078ec0ff */
[C---:B------:R-:W-:Y:S01]  /*b270*/  FMUL R5, R130.reuse, R36 ;  /* 0x0000002482057220 */ /* 0x040fe20000400000 */
[----:B------:R-:W-:Y:S01]  /*b280*/  LOP3.LUT R11, R167, 0xffff0000, RZ, 0xc0, !PT ;  /* 0xffff0000a70b7812 */ /* 0x000fe200078ec0ff */
[C---:B------:R-:W-:Y:S01]  /*b290*/  FFMA R0, R133.reuse, R6, R0 ;  /* 0x0000000685007223 */ /* 0x040fe20000000000 */
[C---:B------:R-:W-:Y:S01]  /*b2a0*/  FFMA R3, R133.reuse, R8, R3 ;  /* 0x0000000885037223 */ /* 0x040fe20000000003 */
[C---:B------:R-:W-:Y:S01]  /*b2b0*/  FFMA R4, R133.reuse, R7, R4 ;  /* 0x0000000785047223 */ /* 0x040fe20000000004 */
[----:B------:R-:W-:Y:S01]  /*b2c0*/  FFMA R5, R133, R12, R5 ;  /* 0x0000000c85057223 */ /* 0x000fe20000000005 */
[----:B------:R-:W-:Y:S01]  /*b2d0*/  SHF.L.U32 R12, R167, 0x10, RZ ;  /* 0x00000010a70c7819 */ /* 0x000fe200000006ff */
[----:B------:R-:W-:Y:S01]  /*b2e0*/  FMUL R6, R130, R37 ;  /* 0x0000002582067220 */ /* 0x000fe20000400000 */
[----:B------:R-:W-:Y:S01]  /*b2f0*/  F2FP.BF16.F32.PACK_AB R20, R0, R10 ;  /* 0x0000000a0014723e */ /* 0x000fe200000010ff */
[----:B------:R-:W-:Y:S01]  /*b300*/  FMUL R7, R130, R38 ;  /* 0x0000002682077220 */ /* 0x000fe20000400000 */
[----:B------:R-:W-:Y:S01]  /*b310*/  F2FP.BF16.F32.PACK_AB R21, R4, R3 ;  /* 0x000000030415723e */ /* 0x000fe200000010ff */
[----:B------:R-:W-:Y:S01]  /*b320*/  FMUL R8, R130, R39 ;  /* 0x0000002782087220 */ /* 0x000fe20000400000 */
[----:B----4-:R-:W-:Y:S01]  /*b330*/  SHF.L.U32 R3, R160, 0x10, RZ ;  /* 0x00000010a0037819 */ /* 0x010fe200000006ff */
[C---:B------:R-:W-:Y:S01]  /*b340*/  FFMA R6, R133.reuse, R9, R6 ;  /* 0x0000000985067223 */ /* 0x040fe20000000006 */
[----:B------:R-:W-:Y:S01]  /*b350*/  SHF.L.U32 R9, R162, 0x10, RZ ;  /* 0x00000010a2097819 */ /* 0x000fe200000006ff */
[----:B------:R-:W-:Y:S01]  /*b360*/  FFMA R7, R133, R12, R7 ;  /* 0x0000000c85077223 */ /* 0x000fe20000000007 */
[----:B------:R-:W-:Y:S01]  /*b370*/  LOP3.LUT R10, R157, 0xffff0000, RZ, 0xc0, !PT ;  /* 0xffff00009d0a7812 */ /* 0x000fe200078ec0ff */
[C---:B------:R-:W-:Y:S01]  /*b380*/  FFMA R8, R133.reuse, R11, R8 ;  /* 0x0000000b85087223 */ /* 0x040fe20000000008 */
[----:B------:R-:W-:Y:S01]  /*b390*/  F2FP.BF16.F32.PACK_AB R22, R6, R5 ;  /* 0x000000050616723e */ /* 0x000fe200000010ff */
[----:B------:R-:W-:Y:S01]  /*b3a0*/  FMUL R0, R130, R40 ;  /* 0x0000002882007220 */ /* 0x000fe20000400000 */
[----:B------:R-:W-:Y:S01]  /*b3b0*/  LOP3.LUT R6, R160, 0xffff0000, RZ, 0xc0, !PT ;  /* 0xffff0000a0067812 */ /* 0x000fe200078ec0ff */
[----:B------:R-:W-:Y:S01]  /*b3c0*/  FMUL R4, R130, R42 ;  /* 0x0000002a82047220 */ /* 0x000fe20000400000 */
[----:B------:R-:W-:Y:S01]  /*b3d0*/  F2FP.BF16.F32.PACK_AB R23, R8, R7 ;  /* 0x000000070817723e */ /* 0x000fe200000010ff */
[----:B------:R-:W-:Y:S01]  /*b3e0*/  FFMA R0, R133, R3, R0 ;  /* 0x0000000385007223 */ /* 0x000fe20000000000 */
[C---:B------:R-:W-:Y:S01]  /*b3f0*/  SHF.L.U32 R7, R161.reuse, 0x10, RZ ;  /* 0x00000010a1077819 */ /* 0x040fe200000006ff */
[C---:B------:R-:W-:Y:S01]  /*b400*/  FMUL R3, R130.reuse, R41 ;  /* 0x0000002982037220 */ /* 0x040fe20000400000 */
[----:B------:R-:W-:Y:S01]  /*b410*/  LOP3.LUT R8, R161, 0xffff0000, RZ, 0xc0, !PT ;  /* 0xffff0000a1087812 */ /* 0x000fe200078ec0ff */
[----:B------:R-:W-:Y:S01]  /*b420*/  FMUL R5, R130, R43 ;  /* 0x0000002b82057220 */ /* 0x000fe20000400000 */
[----:B------:R-:W-:Y:S01]  /*b430*/  LOP3.LUT R12, R158, 0xffff0000, RZ, 0xc0, !PT ;  /* 0xffff00009e0c7812 */ /* 0x000fe200078ec0ff */
[----:B------:R-:W-:Y:S01]  /*b440*/  FFMA R3, R133, R6, R3 ;  /* 0x0000000685037223 */ /* 0x000fe20000000003 */
[----:B------:R-:W-:Y:S01]  /*b450*/  SHF.L.U32 R11, R159, 0x10, RZ ;  /* 0x000000109f0b7819 */ /* 0x000fe200000006ff */
[C---:B------:R-:W-:Y:S01]  /*b460*/  FFMA R4, R133.reuse, R7, R4 ;  /* 0x0000000785047223 */ /* 0x040fe20000000004 */
        /* <DEDUP_REMOVED lines=60> */
[----:B------:R-:W-:Y:S01]  /*b830*/  FFMA R5, R133, R12, R5 ;  /* 0x0000000c85057223 */ /* 0x000fe20000000005 */
[----:B------:R-:W-:Y:S01]  /*b840*/  SHF.L.U32 R12, R155, 0x10, RZ ;  /* 0x000000109b0c7819 */ /* 0x000fe200000006ff */
[----:B------:R-:W-:Y:S01]  /*b850*/  FMUL R6, R130, R61 ;  /* 0x0000003d82067220 */ /* 0x000fe20000400000 */
[----:B------:R-:W-:Y:S01]  /*b860*/  F2FP.BF16.F32.PACK_AB R89, R4, R3 ;  /* 0x000000030459723e */ /* 0x000fe200000010ff */
[----:B------:R-:W-:Y:S01]  /*b870*/  FMUL R7, R130, R62 ;  /* 0x0000003e82077220 */ /* 0x000fe20000400000 */
[----:B------:R-:W-:Y:S01]  /*b880*/  SHF.L.U32 R3, R148, 0x10, RZ ;  /* 0x0000001094037819 */ /* 0x000fe200000006ff */
[----:B------:R-:W-:Y:S01]  /*b890*/  FMUL R8, R130, R63 ;  /* 0x0000003f82087220 */ /* 0x000fe20000400000 */
[----:B------:R-:W-:Y:S01]  /*b8a0*/  LOP3.LUT R14, R147, 0xffff0000, RZ, 0xc0, !PT ;  /* 0xffff0000930e7812 */ /* 0x000fe200078ec0ff */
        /* <DEDUP_REMOVED lines=8> */
[----:B------:R1:W-:Y:S01]  /*b930*/  @!P1 STS.128 [R195+0x4010], R20 ;  /* 0x00401014c3009388 */ /* 0x0003e20000000c00 */
[----:B------:R-:W-:Y:S01]  /*b940*/  F2FP.BF16.F32.PACK_AB R91, R8, R7 ;  /* 0x00000007085b723e */ /* 0x000fe200000010ff */
[----:B------:R-:W-:Y:S01]  /*b950*/  FFMA R0, R133, R3, R0 ;  /* 0x0000000385007223 */ /* 0x000fe20000000000 */
[C---:B------:R-:W-:Y:S01]  /*b960*/  SHF.L.U32 R7, R149.reuse, 0x10, RZ ;  /* 0x0000001095077819 */ /* 0x040fe200000006ff */
[C---:B------:R-:W-:Y:S01]  /*b970*/  FMUL R3, R130.reuse, R65 ;  /* 0x0000004182037220 */ /* 0x040fe20000400000 */
[----:B------:R-:W-:Y:S01]  /*b980*/  LOP3.LUT R8, R149, 0xffff0000, RZ, 0xc0, !PT ;  /* 0xffff000095087812 */ /* 0x000fe200078ec0ff */
[C---:B------:R-:W-:Y:S01]  /*b990*/  FMUL R4, R130.reuse, R66 ;  /* 0x0000004282047220 */ /* 0x040fe20000400000 */
[----:B------:R-:W-:Y:S01]  /*b9a0*/  SHF.L.U32 R11, R147, 0x10, RZ ;  /* 0x00000010930b7819 */ /* 0x000fe200000006ff */
[C---:B------:R-:W-:Y:S01]  /*b9b0*/  FMUL R5, R130.reuse, R67 ;  /* 0x0000004382057220 */ /* 0x040fe20000400000 */
[C---:B------:R-:W-:Y:S01]  /*b9c0*/  FFMA R3, R133.reuse, R6, R3 ;  /* 0x0000000685037223 */ /* 0x040fe20000000003 */
[C---:B------:R-:W-:Y:S01]  /*b9d0*/  FFMA R4, R133.reuse, R7, R4 ;  /* 0x0000000785047223 */ /* 0x040fe20000000004 */
[----:B------:R-:W-:Y:S01]  /*b9e0*/  FMUL R6, R130, R68 ;  /* 0x0000004482067220 */ /* 0x000fe20000400000 */
[----:B------:R-:W-:Y:S01]  /*b9f0*/  FFMA R5, R133, R8, R5 ;  /* 0x0000000885057223 */ /* 0x000fe20000000005 */
[----:B------:R-:W-:Y:S01]  /*ba00*/  LOP3.LUT R8, R150, 0xffff0000, RZ, 0xc0, !PT ;  /* 0xffff000096087812 */ /* 0x000fe200078ec0ff */
[C---:B------:R-:W-:Y:S01]  /*ba10*/  FMUL R7, R130.reuse, R69 ;  /* 0x0000004582077220 */ /* 0x040fe20000400000 */
[----:B--2---:R-:W-:Y:S01]  /*ba20*/  F2FP.BF16.F32.PACK_AB R16, R3, R0 ;  /* 0x000000000310723e */ /* 0x004fe200000010ff */
[----:B------:R2:W-:Y:S01]  /*ba30*/  @!P1 STS.128 [R188+0x5000], R88 ;  /* 0x00500058bc009388 */ /* 0x0005e20000000c00 */
[----:B------:R-:W-:Y:S01]  /*ba40*/  F2FP.BF16.F32.PACK_AB R17, R5, R4 ;  /* 0x000000040511723e */ /* 0x000fe200000010ff */
[----:B------:R-:W-:Y:S01]  /*ba50*/  FFMA R6, R133, R9, R6 ;  /* 0x0000000985067223 */ /* 0x000fe20000000006 */
[----:B------:R-:W-:Y:S01]  /*ba60*/  SHF.L.U32 R5, R151, 0x10, RZ ;  /* 0x0000001097057819 */ /* 0x000fe200000006ff */
[----:B------:R-:W-:Y:S01]  /*ba70*/  FFMA R7, R133, R8, R7 ;  /* 0x0000000885077223 */ /* 0x000fe20000000007 */
[----:B------:R-:W-:Y:S01]  /*ba80*/  LOP3.LUT R8, R151, 0xffff0000, RZ, 0xc0, !PT ;  /* 0xffff000097087812 */ /* 0x000fe200078ec0ff */
[----:B------:R-:W-:Y:S01]  /*ba90*/  FMUL R0, R130, R70 ;  /* 0x0000004682007220 */ /* 0x000fe20000400000 */
[----:B------:R-:W-:Y:S01]  /*baa0*/  SHF.L.U32 R9, R140, 0x10, RZ ;  /* 0x000000108c097819 */ /* 0x000fe200000006ff */
[C---:B------:R-:W-:Y:S01]  /*bab0*/  FMUL R3, R130.reuse, R71 ;  /* 0x0000004782037220 */ /* 0x040fe20000400000 */
[----:B------:R-:W-:Y:S01]  /*bac0*/  F2FP.BF16.F32.PACK_AB R18, R7, R6 ;  /* 0x000000060712723e */ /* 0x000fe200000010ff */
[----:B------:R-:W-:Y:S01]  /*bad0*/  FMUL R4, R130, R72 ;  /* 0x0000004882047220 */ /* 0x000fe20000400000 */
        /* <DEDUP_REMOVED lines=15> */
[C---:B------:R-:W-:Y:S01]  /*bbd0*/  FMUL R0, R130.reuse, R76 ;  /* 0x0000004c82007220 */ /* 0x040fe20000400000 */
[----:B-1----:R-:W-:Y:S01]  /*bbe0*/  F2FP.BF16.F32.PACK_AB R20, R5, R4 ;  /* 0x000000040514723e */ /* 0x002fe200000010ff */
[C---:B------:R-:W-:Y:S01]  /*bbf0*/  FMUL R3, R130.reuse, R77 ;  /* 0x0000004d82037220 */ /* 0x040fe20000400000 */
[----:B------:R-:W-:Y:S01]  /*bc00*/  F2FP.BF16.F32.PACK_AB R21, R7, R6 ;  /* 0x000000060715723e */ /* 0x000fe200000010ff */
[----:B------:R2:W-:Y:S01]  /*bc10*/  @!P1 STS.128 [R198+0x5010], R16 ;  /* 0x00501010c6009388 */ /* 0x0005e20000000c00 */
[----:B------:R-:W-:Y:S01]  /*bc20*/  SHF.L.U32 R7, R143, 0x10, RZ ;  /* 0x000000108f077819 */ /* 0x000fe200000006ff */
[----:B------:R-:W-:Y:S01]  /*bc30*/  FFMA R0, R133, R8, R0 ;  /* 0x0000000885007223 */ /* 0x000fe20000000000 */
[----:B------:R-:W-:Y:S01]  /*bc40*/  LOP3.LUT R8, R143, 0xffff0000, RZ, 0xc0, !PT ;  /* 0xffff00008f087812 */ /* 0x000fe200078ec0ff */
        /* <DEDUP_REMOVED lines=28> */
[----:B------:R-:W-:Y:S02]  /*be10*/  F2FP.BF16.F32.PACK_AB R12, R0, R6 ;  /* 0x00000006000c723e */ /* 0x000fe400000010ff */
[----:B------:R-:W-:Y:S02]  /*be20*/  F2FP.BF16.F32.PACK_AB R13, R7, R3 ;  /* 0x00000003070d723e */ /* 0x000fe400000010ff */
[----:B------:R-:W-:Y:S02]  /*be30*/  F2FP.BF16.F32.PACK_AB R14, R5, R4 ;  /* 0x00000004050e723e */ /* 0x000fe400000010ff */
[----:B------:R-:W-:Y:S02]  /*be40*/  F2FP.BF16.F32.PACK_AB R15, R9, R8 ;  /* 0x00000008090f723e */ /* 0x000fe400000010ff */
[----:B------:R-:W-:Y:S02]  /*be50*/  MOV R0, UR36 ;  /* 0x0000002400007c02 */ /* 0x000fe40008000f00 */
[----:B------:R-:W-:Y:S01]  /*be60*/  @P2 SHF.L.U32 R5, RZ, 0x1f, RZ ;  /* 0x0000001fff052819 */ /* 0x000fe200000006ff */
[----:B------:R2:W-:Y:S01]  /*be70*/  @!P1 STS.128 [R195+0x5010], R12 ;  /* 0x0050100cc3009388 */ /* 0x0005e20000000c00 */
[----:B------:R-:W-:Y:S04]  /*be80*/  @P2 LEA R0, R0, UR44, 0x3 ;  /* 0x0000002c00002c11 */ /* 0x000fe8000f8e18ff */
[----:B------:R-:W-:Y:S02]  /*be90*/  @P2 IADD3 R3, PT, PT, R0, 0x30, RZ ;  /* 0x0000003000032810 */ /* 0x000fe40007ffe0ff */
[----:B------:R-:W-:Y:S01]  /*bea0*/  LEA R0, R137, UR44, 0x3 ;  /* 0x0000002c89007c11 */ /* 0x000fe2000f8e18ff */
[----:B------:R-:W-:Y:S01]  /*beb0*/  @!PT LDS RZ, [RZ] ;  /* 0x00000000fffff984 */ /* 0x000fe20000000800 */
[----:B------:R-:W-:Y:S01]  /*bec0*/  @!PT LDS RZ, [RZ] ;  /* 0x00000000fffff984 */ /* 0x000fe20000000800 */
[----:B------:R-:W-:Y:S01]  /*bed0*/  @!PT LDS RZ, [RZ] ;  /* 0x00000000fffff984 */ /* 0x000fe20000000800 */
[----:B------:R-:W-:Y:S01]  /*bee0*/  @!PT LDS RZ, [RZ] ;  /* 0x00000000fffff984 */ /* 0x000fe20000000800 */
[----:B------:R1:W-:Y:S06]  /*bef0*/  MEMBAR.ALL.CTA ;  /* 0x0000000000007992 */ /* 0x0003ec0000008000 */
[----:B-1----:R-:W1:Y:S02]  /*bf00*/  FENCE.VIEW.ASYNC.S ;  /* 0x00000000000073c6 */ /* 0x002e640000000000 */
[----:B------:R-:W-:Y:S05]  /*bf10*/  WARPSYNC.ALL ;  /* 0x0000000000007948 */ /* 0x000fea0003800000 */
[----:B------:R-:W-:Y:S01]  /*bf20*/  BSSY.RECONVERGENT B0, `(.L_x_131) ;  /* 0x0000010000007945 */ /* 0x000fe20003800200 */
[----:B------:R-:W-:Y:S01]  /*bf30*/  @P2 PRMT R3, R200, 0x654, R3 ;  /* 0x00000654c8032816 */ /* 0x000fe20000000003 */
[----:B-1----:R-:W-:Y:S06]  /*bf40*/  BAR.SYNC.DEFER_BLOCKING 0x1, 0x80 ;  /* 0x0042000000007b1d */ /* 0x002fec0000010000 */
[----:B------:R-:W-:Y:S05]  /*bf50*/  @P0 BRA `(.L_x_132) ;  /* 0x0000000000300947 */ /* 0x000fea0003800000 */
[----:B------:R-:W-:Y:S02]  /*bf60*/  UIADD3 UR4, UP0, UPT, UR54, 0xa80, URZ ;  /* 0x00000a8036047890 */ /* 0x000fe4000ff1e0ff */
[----:B------:R-:W-:Y:S02]  /*bf70*/  UIADD3 UR48, UPT, UPT, UR44, 0x4200, URZ ;  /* 0x000042002c307890 */ /* 0x000fe4000fffe0ff */
[----:B------:R-:W-:Y:S01]  /*bf80*/  UIADD3.X UR5, UPT, UPT, URZ, UR55, URZ, UP0, !UPT ;  /* 0x00000037ff057290 */ /* 0x000fe200087fe4ff */
[----:B------:R-:W-:Y:S01]  /*bf90*/  UMOV UR51, UR60 ;  /* 0x0000003c00337c82 */ /* 0x000fe20008000000 */
[----:B------:R-:W-:Y:S02]  /*bfa0*/  UIADD3 UR9, UPT, UPT, UR49, 0x80, URZ ;  /* 0x0000008031097890 */ /* 0x000fe4000fffe0ff */
[----:B------:R-:W-:Y:S01]  /*bfb0*/  UIADD3 UR8, UPT, UPT, UR44, 0x5200, URZ ;  /* 0x000052002c087890 */ /* 0x000fe2000fffe0ff */
[----:B------:R-:W-:Y:S01]  /*bfc0*/  UMOV UR10, UR50 ;  /* 0x00000032000a7c82 */ /* 0x000fe20008000000 */
[----:B------:R-:W-:Y:S03]  /*bfd0*/  UMOV UR11, UR60 ;  /* 0x0000003c000b7c82 */ /* 0x000fe60008000000 */
[----:B------:R1:W-:Y:S04]  /*bfe0*/  UTMASTG.3D [UR48], [UR4] ;  /* 0x00000030040073b5 */ /* 0x0003e80008010000 */
[----:B------:R1:W-:Y:S01]  /*bff0*/  UTMASTG.3D [UR8], [UR4] ;  /* 0x00000008040073b5 */ /* 0x0003e20008010000 */
[----:B------:R0:W-:Y:S01]  /*c000*/  UTMACMDFLUSH ;  /* 0x00000000000079b7 */ /* 0x0001e20000000000 */
[----:B-1----:R-:W-:Y:S04]  /*c010*/  DEPBAR.LE SB0, 0x1 ;  /* 0x000080400000791a */ /* 0x002fe80000000000 */
.L_x_132:
[----:B------:R-:W-:Y:S05]  /*c020*/  BSYNC.RECONVERGENT B0 ;  /* 0x0000000000007941 */ /* 0x000fea0003800200 */
.L_x_131:
[----:B------:R-:W-:Y:S01]  /*c030*/  BAR.SYNC.DEFER_BLOCKING 0x1, 0x80 ;  /* 0x0042000000007b1d */ /* 0x000fe20000010000 */
[----:B------:R-:W-:Y:S01]  /*c040*/  UIADD3 UR4, UPT, UPT, UR36, 0x1, URZ ;  /* 0x0000000124047890 */ /* 0x000fe2000fffe0ff */
[----:B--2---:R-:W-:Y:S03]  /*c050*/  HFMA2 R16, -RZ, RZ, 0, 0 ;  /* 0x00000000ff107431 */ /* 0x004fe600000001ff */
[----:B------:R-:W-:Y:S04]  /*c060*/  UISETP.NE.AND UP0, UPT, UR4, 0x4, UPT ;  /* 0x000000040400788c */ /* 0x000fe8000bf05270 */
[----:B------:R-:W-:Y:S01]  /*c070*/  USEL UR46, UR4, URZ, UP0 ;  /* 0x000000ff042e7287 */ /* 0x000fe20008000000 */
[----:B------:R1:W-:Y:S01]  /*c080*/  @P2 SYNCS.ARRIVE.TRANS64.RED.A1T0 RZ, [R3+URZ], RZ ;  /* 0x000000ff03ff29a7 */ /* 0x0003e200081004ff */
[----:B------:R-:W-:Y:S01]  /*c090*/  BSSY B1, `(.L_x_133) ;  /* 0x000001e000017945 */ /* 0x000fe20003800000 */
[----:B------:R-:W2:Y:S02]  /*c0a0*/  @P2 SYNCS.PHASECHK.TRANS64.TRYWAIT P0, [R0+URZ+0x10], R5 ;  /* 0x00001005000025a7 */ /* 0x000ea400080011ff */
        /* <DEDUP_REMOVED lines=13> */
.L_x_136:
[----:B------:R-:W-:Y:S05]  /*c180*/  BSYNC B0 ;  /* 0x0000000000007941 */ /* 0x000fea0003800000 */
.L_x_135:
[----:B------:R-:W-:Y:S01]  /*c190*/  ISETP.NE.AND P0, PT, R199, RZ, PT ;  /* 0x000000ffc700720c */ /* 0x000fe20003f05270 */
[----:B------:R-:W-:Y:S11]  /*c1a0*/  VIADD R137, R137, 0x1 ;  /* 0x0000000189897836 */ /* 0x000ff60000000000 */
[----:B------:R-:W-:Y:S01]  /*c1b0*/  @!UPT UIADD3 URZ, UPT, UPT, URZ, URZ, URZ ;  /* 0x000000fffffff290 */ /* 0x000fe2000fffe0ff */
[----:B------:R2:W4:Y:S04]  /*c1c0*/  @P0 LDS.128 R160, [R4+0x20] ;  /* 0x0000200004a00984 */ /* 0x0005280000000c00 */
[----:B------:R2:W1:Y:S04]  /*c1d0*/  @P0 LDS.128 R140, [R4+0x1020] ;  /* 0x00102000048c0984 */ /* 0x0004680000000c00 */
[----:B------:R2:W1:Y:S04]  /*c1e0*/  @P0 LDS.128 R168, [R8] ;  /* 0x0000000008a80984 */ /* 0x0004680000000c00 */
[----:B------:R2:W1:Y:S04]  /*c1f0*/  @P0 LDS.128 R152, [R8+0x1000] ;  /* 0x0010000008980984 */ /* 0x0004680000000c00 */
[----:B------:R2:W1:Y:S04]  /*c200*/  @P0 LDS.128 R164, [R6+0x10] ;  /* 0x0000100006a40984 */ /* 0x0004680000000c00 */
[----:B------:R2:W1:Y:S04]  /*c210*/  @P0 LDS.128 R148, [R6+0x1010] ;  /* 0x0010100006940984 */ /* 0x0004680000000c00 */
[----:B------:R2:W1:Y:S04]  /*c220*/  @P0 LDS.128 R156, [R3+0x10] ;  /* 0x00001000039c0984 */ /* 0x0004680000000c00 */
[----:B------:R2:W1:Y:S01]  /*c230*/  @P0 LDS.128 R144, [R3+0x1010] ;  /* 0x0010100003900984 */ /* 0x0004620000000c00 */
[C---:B------:R-:W-:Y:S04]  /*c240*/  ISETP.NE.AND P0, PT, R137.reuse, 0x4, PT ;  /* 0x000000048900780c */ /* 0x040fe80003f05270 */
[----:B------:R-:W-:Y:S02]  /*c250*/  SEL R137, R137, RZ, P0 ;  /* 0x000000ff89897207 */ /* 0x000fe40000000000 */
[----:B------:R-:W-:Y:S02]  /*c260*/  SEL R16, RZ, 0x1, P0 ;  /* 0x00000001ff107807 */ /* 0x000fe40000000000 */
.L_x_134:
[----:B------:R-:W-:Y:S05]  /*c270*/  BSYNC B1 ;  /* 0x0000000000017941 */ /* 0x000fea0003800000 */
.L_x_133:
[----:B------:R-:W-:Y:S05]  /*c280*/  VIADD R92, R92, 0x400000 ;  /* 0x004000005c5c7836 */ /* 0x000fea0000000000 */
[----:B-1----:R-:W-:Y:S04]  /*c290*/  SHF.R.U32.HI R0, RZ, 0x15, R92 ;  /* 0x00000015ff007819 */ /* 0x002fe8000001165c */
[----:B------:R-:W-:Y:S04]  /*c2a0*/  LOP3.LUT R18, R0, 0x3, RZ, 0xc0, !PT ;  /* 0x0000000300127812 */ /* 0x000fe800078ec0ff */
[----:B------:R-:W-:Y:S11]  /*c2b0*/  ISETP.NE.AND P0, PT, R189, R18, PT ;  /* 0x00000012bd00720c */ /* 0x000ff60003f05270 */
[----:B------:R-:W-:Y:S02]  /*c2c0*/  @!UPT UIADD3 URZ, UPT, UPT, URZ, URZ, URZ ;  /* 0x000000fffffff290 */ /* 0x000fe4000fffe0ff */
[----:B------:R-:W-:Y:S05]  /*c2d0*/  @P0 BRA `(.L_x_138) ;  /* 0x0000000000bc0947 */ /* 0x000fea0003800000 */
[----:B------:R-:W-:Y:S11]  /*c2e0*/  LOP3.LUT P0, RZ, R0, 0x3, R177, 0x48, !PT ;  /* 0x0000000300ff7812 */ /* 0x000ff600078048b1 */
[----:B------:R-:W-:Y:S02]  /*c2f0*/  @!UPT UIADD3 URZ, UPT, UPT, URZ, URZ, URZ ;  /* 0x000000fffffff290 */ /* 0x000fe4000fffe0ff */
[----:B------:R-:W-:Y:S05]  /*c300*/  @!P0 BRA `(.L_x_139) ;  /* 0x0000000000408947 */ /* 0x000fea0003800000 */
[----:B------:R-:W1:Y:S01]  /*c310*/  LDCU.64 UR8, c[0x4][0x70] ;  /* 0x01000e00ff0877ac */ /* 0x000e620008000a00 */
[----:B------:R-:W-:Y:S01]  /*c320*/  MOV R15, 0x0 ;  /* 0x00000000000f7802 */ /* 0x000fe20000000f00 */
[----:B------:R-:W-:Y:S02]  /*c330*/  HFMA2 R12, -RZ, RZ, 0, 5.9604644775390625e-08 ;  /* 0x00000001ff0c7431 */ /* 0x000fe400000001ff */
[----:B--2---:R-:W-:Y:S02]  /*c340*/  IMAD.MOV.U32 R8, RZ, RZ, 0x192 ;  /* 0x00000192ff087424 */ /* 0x004fe400078e00ff */
[----:B------:R-:W-:Y:S01]  /*c350*/  IMAD.MOV.U32 R13, RZ, RZ, RZ ;  /* 0x000000ffff0d7224 */ /* 0x000fe200078e00ff */
[----:B------:R-:W2:Y:S01]  /*c360*/  LDCU.64 UR6, c[0x4][0x78] ;  /* 0x01000f00ff0677ac */ /* 0x000ea20008000a00 */
[----:B------:R-:W3:Y:S01]  /*c370*/  LDC.64 R14, c[0x4][R15] ;  /* 0x010000000f0e7b82 */ /* 0x000ee20000000a00 */
[----:B------:R-:W5:Y:S01]  /*c380*/  LDCU.64 UR4, c[0x4][0x10] ;  /* 0x01000200ff0477ac */ /* 0x000f620008000a00 */
[----:B-1----:R-:W-:Y:S01]  /*c390*/  MOV R5, UR9 ;  /* 0x0000000900057c02 */ /* 0x002fe20008000f00 */
[----:B------:R-:W-:Y:S01]  /*c3a0*/  IMAD.U32 R4, RZ, RZ, UR8 ;  /* 0x00000008ff047e24 */ /* 0x000fe2000f8e00ff */
[----:B--2---:R-:W-:Y:S01]  /*c3b0*/  MOV R7, UR7 ;  /* 0x0000000700077c02 */ /* 0x004fe20008000f00 */
[----:B------:R-:W-:Y:S01]  /*c3c0*/  IMAD.U32 R6, RZ, RZ, UR6 ;  /* 0x00000006ff067e24 */ /* 0x000fe2000f8e00ff */
[----:B-----5:R-:W-:Y:S01]  /*c3d0*/  MOV R11, UR5 ;  /* 0x00000005000b7c02 */ /* 0x020fe20008000f00 */
[----:B------:R-:W-:Y:S02]  /*c3e0*/  IMAD.U32 R10, RZ, RZ, UR4 ;  /* 0x00000004ff0a7e24 */ /* 0x000fe4000f8e00ff */
[----:B------:R-:W-:Y:S07]  /*c3f0*/  LEPC R20, `(.L_x_139) ;  /* 0x000000001014794e */ /* 0x000fee0000000000 */
[----:B---34-:R-:W-:Y:S05]  /*c400*/  CALL.ABS.NOINC R14 ;  /* 0x000000000e007343 */ /* 0x018fea0003c00000 */
.L_x_139:
[----:B------:R-:W-:Y:S05]  /*c410*/  WARPSYNC.ALL ;  /* 0x0000000000007948 */ /* 0x000fea0003800000 */
[C---:B------:R-:W-:Y:S01]  /*c420*/  R2UR UR4, R92.reuse ;  /* 0x000000005c0472ca */ /* 0x040fe200000e0000 */
[----:B------:R-:W-:Y:S05]  /*c430*/  VIADD R0, R92, 0x80 ;  /* 0x000000805c007836 */ /* 0x000fea0000000000 */
[----:B------:R-:W-:Y:S04]  /*c440*/  SHF.R.U32.HI R0, RZ, 0x15, R0 ;  /* 0x00000015ff007819 */ /* 0x000fe80000011600 */
[----:B------:R-:W-:Y:S03]  /*c450*/  LOP3.LUT P0, RZ, R0, 0x3, R177, 0x48, !PT ;  /* 0x0000000300ff7812 */ /* 0x000fe600078048b1 */
[----:B------:R-:W1:Y:S10]  /*c460*/  LDTM.x32 R24, tmem[UR4] ;  /* 0x00000004001879ee */ /* 0x000e7400082c0000 */
[----:B-1----:R-:W-:Y:S05]  /*c470*/  @!P0 BRA `(.L_x_140) ;  /* 0x0000000000408947 */ /* 0x002fea0003800000 */
        /* <DEDUP_REMOVED lines=16> */
.L_x_140:
[----:B------:R-:W-:Y:S05]  /*c580*/  WARPSYNC.ALL ;  /* 0x0000000000007948 */ /* 0x000fea0003800000 */
[----:B------:R-:W-:Y:S11]  /*c590*/  R2UR UR4, R92 ;  /* 0x000000005c0472ca */ /* 0x000ff600000e0000 */
[----:B------:R-:W-:Y:S02]  /*c5a0*/  @!UPT UIADD3 URZ, UPT, UPT, URZ, URZ, URZ ;  /* 0x000000fffffff290 */ /* 0x000fe4000fffe0ff */
[----:B------:R-:W1:Y:S02]  /*c5b0*/  LDTM.x32 R56, tmem[UR4+0x80] ;  /* 0x00008004003879ee */ /* 0x000e6400082c0000 */
[----:B-1----:R-:W-:Y:S01]  /*c5c0*/  NOP ;  /* 0x0000000000007918 */ /* 0x002fe20000000000 */
.L_x_138:
[----:B--2---:R-:W-:Y:S01]  /*c5d0*/  SHF.L.U32 R4, R168, 0x10, RZ ;  /* 0x00000010a8047819 */ /* 0x004fe200000006ff */
        /* <DEDUP_REMOVED lines=234> */
[----:B------:R-:W-:Y:S01]  /*d480*/  LEA R8, R137, UR44, 0x3 ;  /* 0x0000002c89087c11 */ /* 0x000fe2000f8e18ff */
[----:B------:R2:W-:Y:S01]  /*d490*/  @!P1 STS.128 [R195+0x7010], R12 ;  /* 0x0070100cc3009388 */ /* 0x0005e20000000c00 */
[----:B------:R-:W-:Y:S02]  /*d4a0*/  @P2 LEA R0, R0, UR44, 0x3 ;  /* 0x0000002c00002c11 */ /* 0x000fe4000f8e18ff */
[----:B------:R-:W-:Y:S02]  /*d4b0*/  @P2 SHF.L.U32 R5, R16, 0x1f, RZ ;  /* 0x0000001f10052819 */ /* 0x000fe400000006ff */
[----:B------:R-:W-:Y:S01]  /*d4c0*/  @P2 IADD3 R3, PT, PT, R0, 0x30, RZ ;  /* 0x0000003000032810 */ /* 0x000fe20007ffe0ff */
        /* <DEDUP_REMOVED lines=13> */
[----:B------:R-:W-:Y:S02]  /*d5a0*/  UIADD3 UR8, UPT, UPT, UR44, 0x6200, URZ ;  /* 0x000062002c087890 */ /* 0x000fe4000fffe0ff */
[----:B------:R-:W-:Y:S01]  /*d5b0*/  UIADD3.X UR5, UPT, UPT, URZ, UR55, URZ, UP0, !UPT ;  /* 0x00000037ff057290 */ /* 0x000fe200087fe4ff */
[----:B------:R-:W-:Y:S01]  /*d5c0*/  UMOV UR9, UR49 ;  /* 0x0000003100097c82 */ /* 0x000fe20008000000 */
[----:B------:R-:W-:Y:S01]  /*d5d0*/  UMOV UR11, UR60 ;  /* 0x0000003c000b7c82 */ /* 0x000fe20008000000 */
[----:B------:R-:W-:Y:S02]  /*d5e0*/  UIADD3 UR13, UPT, UPT, UR49, 0x80, URZ ;  /* 0x00000080310d7890 */ /* 0x000fe4000fffe0ff */
[----:B------:R-:W-:Y:S01]  /*d5f0*/  UIADD3 UR12, UPT, UPT, UR44, 0x7200, URZ ;  /* 0x000072002c0c7890 */ /* 0x000fe2000fffe0ff */
[----:B------:R-:W-:Y:S03]  /*d600*/  UMOV UR15, UR60 ;  /* 0x0000003c000f7c82 */ /* 0x000fe60008000000 */
[----:B------:R1:W-:Y:S01]  /*d610*/  UTMASTG.3D [UR8], [UR4] ;  /* 0x00000008040073b5 */ /* 0x0003e20008010000 */
[----:B------:R-:W-:Y:S04]  /*d620*/  UMOV UR14, UR10 ;  /* 0x0000000a000e7c82 */ /* 0x000fe80008000000 */
[----:B------:R1:W-:Y:S01]  /*d630*/  UTMASTG.3D [UR12], [UR4] ;  /* 0x0000000c040073b5 */ /* 0x0003e20008010000 */
[----:B------:R0:W-:Y:S01]  /*d640*/  UTMACMDFLUSH ;  /* 0x00000000000079b7 */ /* 0x0001e20000000000 */
[----:B-1----:R-:W-:Y:S04]  /*d650*/  DEPBAR.LE SB0, 0x1 ;  /* 0x000080400000791a */ /* 0x002fe80000000000 */
.L_x_142:
[----:B------:R-:W-:Y:S05]  /*d660*/  BSYNC.RECONVERGENT B0 ;  /* 0x0000000000007941 */ /* 0x000fea0003800200 */
.L_x_141:
        /* <DEDUP_REMOVED lines=9> */
[----:B------:R-:W4:Y:S01]  /*d700*/  @P2 SYNCS.PHASECHK.TRANS64.TRYWAIT P0, [R8+URZ+0x10], R5 ;  /* 0x00001005080025a7 */ /* 0x000f2200080011ff */
[----:B------:R-:W-:Y:S01]  /*d710*/  VIADD R17, R131, UR4 ;  /* 0x0000000483117c36 */ /* 0x000fe20008000000 */
[----:B------:R-:W-:Y:S04]  /*d720*/  USEL UR36, UR5, URZ, UP0 ;  /* 0x000000ff05247287 */ /* 0x000fe80008000000 */
[----:B------:R-:W-:Y:S04]  /*d730*/  SHF.R.U32.HI R10, RZ, 0x15, R17 ;  /* 0x00000015ff0a7819 */ /* 0x000fe80000011611 */
[----:B------:R-:W-:Y:S02]  /*d740*/  LOP3.LUT R18, R10, 0x3, RZ, 0xc0, !PT ;  /* 0x000000030a127812 */ /* 0x000fe400078ec0ff */
[----:B----4-:R-:W-:Y:S01]  /*d750*/  @P2 SEL R138, RZ, 0x1, !P0 ;  /* 0x00000001ff8a2807 */ /* 0x010fe20004000000 */
        /* <DEDUP_REMOVED lines=9> */
[----:B------:R-:W-:Y:S04]  /*d7f0*/  SHF.L.U32 R5, R16, 0x1f, RZ ;  /* 0x0000001f10057819 */ /* 0x000fe800000006ff */
[----:B------:R-:W1:Y:S02]  /*d800*/  SYNCS.PHASECHK.TRANS64.TRYWAIT P0, [R8+URZ+0x10], R5 ;  /* 0x00001005080075a7 */ /* 0x000e6400080011ff */
[----:B-1----:R-:W-:Y:S05]  /*d810*/  @!P0 BRA `(.L_x_147) ;  /* 0x00000064006c8947 */ /* 0x002fea0003800000 */
.L_x_146:
[----:B------:R-:W-:Y:S05]  /*d820*/  BSYNC B0 ;  /* 0x0000000000007941 */ /* 0x000fea0003800000 */
.L_x_145:
[----:B------:R-:W-:Y:S01]  /*d830*/  ISETP.NE.AND P0, PT, R199, RZ, PT ;  /* 0x000000ffc700720c */ /* 0x000fe20003f05270 */
[----:B------:R-:W-:Y:S11]  /*d840*/  VIADD R137, R137, 0x1 ;  /* 0x0000000189897836 */ /* 0x000ff60000000000 */
[----:B------:R-:W-:Y:S01]  /*d850*/  @!UPT UIADD3 URZ, UPT, UPT, URZ, URZ, URZ ;  /* 0x000000fffffff290 */ /* 0x000fe2000fffe0ff */
[----:B------:R4:W2:Y:S04]  /*d860*/  @P0 LDS.128 R160, [R3+0x20] ;  /* 0x0000200003a00984 */ /* 0x0008a80000000c00 */
[----:B------:R4:W2:Y:S04]  /*d870*/  @P0 LDS.128 R140, [R3+0x1020] ;  /* 0x00102000038c0984 */ /* 0x0008a80000000c00 */
[----:B------:R4:W2:Y:S04]  /*d880*/  @P0 LDS.128 R168, [R6] ;  /* 0x0000000006a80984 */ /* 0x0008a80000000c00 */
[----:B------:R4:W2:Y:S04]  /*d890*/  @P0 LDS.128 R152, [R6+0x1000] ;  /* 0x0010000006980984 */ /* 0x0008a80000000c00 */
[----:B------:R4:W2:Y:S04]  /*d8a0*/  @P0 LDS.128 R164, [R4+0x10] ;  /* 0x0000100004a40984 */ /* 0x0008a80000000c00 */
[----:B------:R4:W2:Y:S04]  /*d8b0*/  @P0 LDS.128 R148, [R4+0x1010] ;  /* 0x0010100004940984 */ /* 0x0008a80000000c00 */
[----:B------:R4:W2:Y:S04]  /*d8c0*/  @P0 LDS.128 R156, [R0+0x10] ;  /* 0x00001000009c0984 */ /* 0x0008a80000000c00 */
[----:B------:R4:W2:Y:S01]  /*d8d0*/  @P0 LDS.128 R144, [R0+0x1010] ;  /* 0x0010100000900984 */ /* 0x0008a20000000c00 */
[C---:B------:R-:W-:Y:S04]  /*d8e0*/  ISETP.NE.AND P0, PT, R137.reuse, 0x4, PT ;  /* 0x000000048900780c */ /* 0x040fe80003f05270 */
[----:B-1----:R-:W-:Y:S02]  /*d8f0*/  SEL R5, RZ, 0x1, P0 ;  /* 0x00000001ff057807 */ /* 0x002fe40000000000 */
[----:B------:R-:W-:Y:S02]  /*d900*/  SEL R137, R137, RZ, P0 ;  /* 0x000000ff89897207 */ /* 0x000fe40000000000 */
[----:B------:R-:W-:Y:S02]  /*d910*/  LOP3.LUT R16, R16, R5, RZ, 0x3c, !PT ;  /* 0x0000000510107212 */ /* 0x000fe400078e3cff */
.L_x_144:
[----:B------:R-:W-:Y:S05]  /*d920*/  BSYNC B1 ;  /* 0x0000000000017941 */ /* 0x000fea0003800000 */
.L_x_143:
[----:B------:R-:W-:Y:S11]  /*d930*/  ISETP.NE.AND P0, PT, R189, R18, PT ;  /* 0x00000012bd00720c */ /* 0x000ff60003f05270 */
[----:B------:R-:W-:Y:S02]  /*d940*/  @!UPT UIADD3 URZ, UPT, UPT, URZ, URZ, URZ ;  /* 0x000000fffffff290 */ /* 0x000fe4000fffe0ff */
[----:B------:R-:W-:Y:S05]  /*d950*/  @P0 BRA `(.L_x_148) ;  /* 0x0000000000bc0947 */ /* 0x000fea0003800000 */
[----:B------:R-:W-:Y:S11]  /*d960*/  LOP3.LUT P0, RZ, R10, 0x3, R177, 0x48, !PT ;  /* 0x000000030aff7812 */ /* 0x000ff600078048b1 */
[----:B------:R-:W-:Y:S02]  /*d970*/  @!UPT UIADD3 URZ, UPT, UPT, URZ, URZ, URZ ;  /* 0x000000fffffff290 */ /* 0x000fe4000fffe0ff */
[----:B------:R-:W-:Y:S05]  /*d980*/  @!P0 BRA `(.L_x_149) ;  /* 0x0000000000408947 */ /* 0x000fea0003800000 */
[----:B------:R-:W1:Y:S01]  /*d990*/  LDCU.64 UR8, c[0x4][0x70] ;  /* 0x01000e00ff0877ac */ /* 0x000e620008000a00 */
[----:B--2---:R-:W-:Y:S01]  /*d9a0*/  MOV R15, 0x0 ;  /* 0x00000000000f7802 */ /* 0x004fe20000000f00 */
[----:B------:R-:W-:Y:S02]  /*d9b0*/  HFMA2 R12, -RZ, RZ, 0, 5.9604644775390625e-08 ;  /* 0x00000001ff0c7431 */ /* 0x000fe400000001ff */
[----:B------:R-:W-:Y:S02]  /*d9c0*/  IMAD.MOV.U32 R8, RZ, RZ, 0x192 ;  /* 0x00000192ff087424 */ /* 0x000fe400078e00ff */
[----:B------:R-:W-:Y:S01]  /*d9d0*/  IMAD.MOV.U32 R13, RZ, RZ, RZ ;  /* 0x000000ffff0d7224 */ /* 0x000fe200078e00ff */
[----:B------:R-:W2:Y:S01]  /*d9e0*/  LDCU.64 UR6, c[0x4][0x78] ;  /* 0x01000f00ff0677ac */ /* 0x000ea20008000a00 */
[----:B------:R-:W3:Y:S01]  /*d9f0*/  LDC.64 R14, c[0x4][R15] ;  /* 0x010000000f0e7b82 */ /* 0x000ee20000000a00 */
[----:B------:R-:W5:Y:S01]  /*da00*/  LDCU.64 UR4, c[0x4][0x10] ;  /* 0x01000200ff0477ac */ /* 0x000f620008000a00 */
[----:B-1----:R-:W-:Y:S01]  /*da10*/  MOV R5, UR9 ;  /* 0x0000000900057c02 */ /* 0x002fe20008000f00 */
[----:B----4-:R-:W-:Y:S01]  /*da20*/  IMAD.U32 R4, RZ, RZ, UR8 ;  /* 0x00000008ff047e24 */ /* 0x010fe2000f8e00ff */
[----:B--2---:R-:W-:Y:S01]  /*da30*/  MOV R7, UR7 ;  /* 0x0000000700077c02 */ /* 0x004fe20008000f00 */
[----:B------:R-:W-:Y:S01]  /*da40*/  IMAD.U32 R6, RZ, RZ, UR6 ;  /* 0x00000006ff067e24 */ /* 0x000fe2000f8e00ff */
[----:B-----5:R-:W-:Y:S01]  /*da50*/  MOV R11, UR5 ;  /* 0x00000005000b7c02 */ /* 0x020fe20008000f00 */
[----:B------:R-:W-:Y:S02]  /*da60*/  IMAD.U32 R10, RZ, RZ, UR4 ;  /* 0x00000004ff0a7e24 */ /* 0x000fe4000f8e00ff */
[----:B------:R-:W-:Y:S07]  /*da70*/  LEPC R20, `(.L_x_149) ;  /* 0x000000001014794e */ /* 0x000fee0000000000 */
[----:B---3--:R-:W-:Y:S05]  /*da80*/  CALL.ABS.NOINC R14 ;  /* 0x000000000e007343 */ /* 0x008fea0003c00000 */
.L_x_149:
[----:B------:R-:W-:Y:S05]  /*da90*/  WARPSYNC.ALL ;  /* 0x0000000000007948 */ /* 0x000fea0003800000 */
[C---:B------:R-:W-:Y:S01]  /*daa0*/  R2UR UR4, R17.reuse ;  /* 0x00000000110472ca */ /* 0x040fe200000e0000 */
[----:B----4-:R-:W-:Y:S05]  /*dab0*/  VIADD R0, R17, 0x80 ;  /* 0x0000008011007836 */ /* 0x010fea0000000000 */
[----:B------:R-:W-:Y:S04]  /*dac0*/  SHF.R.U32.HI R0, RZ, 0x15, R0 ;  /* 0x00000015ff007819 */ /* 0x000fe80000011600 */
[----:B------:R-:W-:Y:S03]  /*dad0*/  LOP3.LUT P0, RZ, R0, 0x3, R177, 0x48, !PT ;  /* 0x0000000300ff7812 */ /* 0x000fe600078048b1 */
[----:B------:R-:W1:Y:S10]  /*dae0*/  LDTM.x32 R24, tmem[UR4] ;  /* 0x00000004001879ee */ /* 0x000e7400082c0000 */
[----:B-1----:R-:W-:Y:S05]  /*daf0*/  @!P0 BRA `(.L_x_150) ;  /* 0x0000000000408947 */ /* 0x002fea0003800000 */
[----:B------:R-:W1:Y:S01]  /*db00*/  LDCU.64 UR8, c[0x4][0x70] ;  /* 0x01000e00ff0877ac */ /* 0x000e620008000a00 */
[----:B--2---:R-:W-:Y:S01]  /*db10*/  MOV R15, 0x0 ;  /* 0x00000000000f7802 */ /* 0x004fe20000000f00 */
[----:B------:R-:W-:Y:S02]  /*db20*/  HFMA2 R12, -RZ, RZ, 0, 5.9604644775390625e-08 ;  /* 0x00000001ff0c7431 */ /* 0x000fe400000001ff */
[----:B------:R-:W-:Y:S02]  /*db30*/  IMAD.MOV.U32 R8, RZ, RZ, 0x192 ;  /* 0x00000192ff087424 */ /* 0x000fe400078e00ff */
[----:B------:R-:W-:Y:S01]  /*db40*/  IMAD.MOV.U32 R13, RZ, RZ, RZ ;  /* 0x000000ffff0d7224 */ /* 0x000fe200078e00ff */
[----:B------:R-:W2:Y:S01]  /*db50*/  LDCU.64 UR6, c[0x4][0x78] ;  /* 0x01000f00ff0677ac */ /* 0x000ea20008000a00 */
[----:B------:R-:W4:Y:S01]  /*db60*/  LDC.64 R14, c[0x4][R15] ;  /* 0x010000000f0e7b82 */ /* 0x000f220000000a00 */
        /* <DEDUP_REMOVED lines=9> */
.L_x_150:
[----:B------:R-:W-:Y:S05]  /*dc00*/  WARPSYNC.ALL ;  /* 0x0000000000007948 */ /* 0x000fea0003800000 */
[----:B------:R-:W-:Y:S11]  /*dc10*/  R2UR UR4, R17 ;  /* 0x00000000110472ca */ /* 0x000ff600000e0000 */
[----:B------:R-:W-:Y:S02]  /*dc20*/  @!UPT UIADD3 URZ, UPT, UPT, URZ, URZ, URZ ;  /* 0x000000fffffff290 */ /* 0x000fe4000fffe0ff */
[----:B------:R-:W1:Y:S02]  /*dc30*/  LDTM.x32 R56, tmem[UR4+0x80] ;  /* 0x00008004003879ee */ /* 0x000e6400082c0000 */
[----:B-1----:R-:W-:Y:S01]  /*dc40*/  NOP ;  /* 0x0000000000007918 */ /* 0x002fe20000000000 */
.L_x_148:
[----:B--2-4-:R-:W-:Y:S01]  /*dc50*/  SHF.L.U32 R4, R168, 0x10, RZ ;  /* 0x00000010a8047819 */ /* 0x014fe200000006ff */
        /* <DEDUP_REMOVED lines=39> */
[----:B------:R1:W-:Y:S01]  /*ded0*/  @!P1 STS.128 [R188], R20 ;  /* 0x00000014bc009388 */ /* 0x0003e20000000c00 */
        /* <DEDUP_REMOVED lines=15> */
[----:B------:R-:W-:Y:S01]  /*dfd0*/  SHF.L.U32 R3, R160, 0x10, RZ ;  /* 0x00000010a0037819 */ /* 0x000fe200000006ff */
        /* <DEDUP_REMOVED lines=194> */
[----:B------:R-:W-:Y:S01]  /*ec00*/  UIADD3 UR4, UPT, UPT, UR44, 0x200, URZ ;  /* 0x000002002c047890 */ /* 0x000fe2000fffe0ff */
[----:B------:R-:W-:Y:S01]  /*ec10*/  UMOV UR51, UR60 ;  /* 0x0000003c00337c82 */ /* 0x000fe20008000000 */
[----:B------:R-:W-:Y:S02]  /*ec20*/  UIADD3 UR9, UPT, UPT, UR49, 0x80, URZ ;  /* 0x0000008031097890 */ /* 0x000fe4000fffe0ff */
[----:B------:R-:W-:Y:S02]  /*ec30*/  UIADD3 UR8, UPT, UPT, UR44, 0x1200, URZ ;  /* 0x000012002c087890 */ /* 0x000fe4000fffe0ff */
[----:B------:R-:W-:Y:S01]  /*ec40*/  MOV R181, UR4 ;  /* 0x0000000400b57c02 */ /* 0x000fe20008000f00 */
[----:B------:R-:W-:Y:S01]  /*ec50*/  UIADD3 UR4, UP0, UPT, UR54, 0xa80, URZ ;  /* 0x00000a8036047890 */ /* 0x000fe2000ff1e0ff */
[----:B------:R-:W-:Y:S02]  /*ec60*/  UMOV UR10, UR50 ;  /* 0x00000032000a7c82 */ /* 0x000fe40008000000 */
[----:B------:R-:W-:Y:S01]  /*ec70*/  R2UR UR48, R181 ;  /* 0x00000000b53072ca */ /* 0x000fe200000e0000 */
[----:B------:R-:W-:Y:S01]  /*ec80*/  UIADD3.X UR5, UPT, UPT, URZ, UR55, URZ, UP0, !UPT ;  /* 0x00000037ff057290 */ /* 0x000fe200087fe4ff */
[----:B------:R-:W-:Y:S11]  /*ec90*/  UMOV UR11, UR60 ;  /* 0x0000003c000b7c82 */ /* 0x000ff60008000000 */
[----:B------:R1:W-:Y:S01]  /*eca0*/  UTMASTG.3D [UR48], [UR4] ;  /* 0x00000030040073b5 */ /* 0x0003e20008010000 */
[----:B------:R1:W-:Y:S01]  /*ecb0*/  UTMASTG.3D [UR8], [UR4] ;  /* 0x00000008040073b5 */ /* 0x0003e20008010000 */
[----:B------:R0:W-:Y:S01]  /*ecc0*/  UTMACMDFLUSH ;  /* 0x00000000000079b7 */ /* 0x0001e20000000000 */
[----:B-1----:R-:W-:Y:S04]  /*ecd0*/  DEPBAR.LE SB0, 0x1 ;  /* 0x000080400000791a */ /* 0x002fe80000000000 */
.L_x_152:
[----:B------:R-:W-:Y:S05]  /*ece0*/  BSYNC.RECONVERGENT B0 ;  /* 0x0000000000007941 */ /* 0x000fea0003800200 */
.L_x_151:
[----:B------:R-:W-:Y:S01]  /*ecf0*/  BAR.SYNC.DEFER_BLOCKING 0x1, 0x80 ;  /* 0x0042000000007b1d */ /* 0x000fe20000010000 */
[----:B------:R-:W-:Y:S04]  /*ed00*/  UIADD3 UR4, UPT, UPT, UR36, 0x1, URZ ;  /* 0x0000000124047890 */ /* 0x000fe8000fffe0ff */
[----:B------:R-:W-:Y:S04]  /*ed10*/  UISETP.NE.AND UP0, UPT, UR4, 0x4, UPT ;  /* 0x000000040400788c */ /* 0x000fe8000bf05270 */
[----:B------:R-:W-:Y:S01]  /*ed20*/  USEL UR46, UR4, URZ, UP0 ;  /* 0x000000ff042e7287 */ /* 0x000fe20008000000 */
[----:B------:R1:W-:Y:S01]  /*ed30*/  @P2 SYNCS.ARRIVE.TRANS64.RED.A1T0 RZ, [R3+URZ], RZ ;  /* 0x000000ff03ff29a7 */ /* 0x0003e200081004ff */
[----:B------:R-:W-:Y:S01]  /*ed40*/  BSSY B1, `(.L_x_153) ;  /* 0x000001f000017945 */ /* 0x000fe20003800000 */
[----:B------:R-:W4:Y:S02]  /*ed50*/  @P2 SYNCS.PHASECHK.TRANS64.TRYWAIT P0, [R8+URZ+0x10], R5 ;  /* 0x00001005080025a7 */ /* 0x000f2400080011ff */
        /* <DEDUP_REMOVED lines=13> */
.L_x_156:
[----:B------:R-:W-:Y:S05]  /*ee30*/  BSYNC B0 ;  /* 0x0000000000007941 */ /* 0x000fea0003800000 */
.L_x_155:
        /* <DEDUP_REMOVED lines=15> */
.L_x_154:
[----:B------:R-:W-:Y:S05]  /*ef30*/  BSYNC B1 ;  /* 0x0000000000017941 */ /* 0x000fea0003800000 */
.L_x_153:
[----:B------:R-:W-:Y:S05]  /*ef40*/  VIADD R17, R17, 0x400000 ;  /* 0x0040000011117836 */ /* 0x000fea0000000000 */
[----:B----4-:R-:W-:Y:S04]  /*ef50*/  SHF.R.U32.HI R0, RZ, 0x15, R17 ;  /* 0x00000015ff007819 */ /* 0x010fe80000011611 */
        /* <DEDUP_REMOVED lines=23> */
.L_x_159:
        /* <DEDUP_REMOVED lines=23> */
.L_x_160:
[----:B------:R-:W-:Y:S05]  /*f240*/  WARPSYNC.ALL ;  /* 0x0000000000007948 */ /* 0x000fea0003800000 */
[----:B------:R-:W-:Y:S11]  /*f250*/  R2UR UR4, R17 ;  /* 0x00000000110472ca */ /* 0x000ff600000e0000 */
[----:B------:R-:W-:Y:S02]  /*f260*/  @!UPT UIADD3 URZ, UPT, UPT, URZ, URZ, URZ ;  /* 0x000000fffffff290 */ /* 0x000fe4000fffe0ff */
[----:B------:R-:W1:Y:S02]  /*f270*/  LDTM.x32 R56, tmem[UR4+0x80] ;  /* 0x00008004003879ee */ /* 0x000e6400082c0000 */
[----:B-1----:R-:W-:Y:S01]  /*f280*/  NOP ;  /* 0x0000000000007918 */ /* 0x002fe20000000000 */
.L_x_158:
        /* <DEDUP_REMOVED lines=235> */
[----:B------:R-:W-:Y:S01]  /*10140*/  @P2 SHF.L.U32 R5, R16, 0x1f, RZ ;  /* 0x0000001f10052819 */ /* 0x000fe200000006ff */
        /* <DEDUP_REMOVED lines=29> */
.L_x_162:
[----:B------:R-:W-:Y:S05]  /*10320*/  BSYNC.RECONVERGENT B0 ;  /* 0x0000000000007941 */ /* 0x000fea0003800200 */
.L_x_161:
[----:B------:R-:W-:Y:S01]  /*10330*/  BAR.SYNC.DEFER_BLOCKING 0x1, 0x80 ;  /* 0x0042000000007b1d */ /* 0x000fe20000010000 */
[----:B------:R-:W-:Y:S02]  /*10340*/  UISETP.NE.AND UP0, UPT, UR43, URZ, UPT ;  /* 0x000000ff2b00728c */ /* 0x000fe4000bf05270 */
[----:B------:R-:W-:Y:S02]  /*10350*/  UIADD3 UR5, UPT, UPT, UR46, 0x1, URZ ;  /* 0x000000012e057890 */ /* 0x000fe4000fffe0ff */
[----:B------:R-:W-:Y:S02]  /*10360*/  USEL UR4, URZ, 0x60, !UP0 ;  /* 0x00000060ff047887 */ /* 0x000fe4000c000000 */
[----:B------:R-:W-:Y:S02]  /*10370*/  UISETP.NE.AND UP0, UPT, UR5, 0x4, UPT ;  /* 0x000000040500788c */ /* 0x000fe4000bf05270 */
[----:B------:R-:W-:Y:S02]  /*10380*/  UIADD3 UR49, UPT, UPT, UR47, UR4, URZ ;  /* 0x000000042f317290 */ /* 0x000fe4000fffe0ff */
[----:B------:R-:W-:Y:S01]  /*10390*/  VIADD R131, R131, UR4 ;  /* 0x0000000483837c36 */ /* 0x000fe20008000000 */
[----:B------:R-:W-:Y:S04]  /*103a0*/  USEL UR36, UR5, URZ, UP0 ;  /* 0x000000ff05247287 */ /* 0x000fe80008000000 */
[----:B------:R-:W-:Y:S04]  /*103b0*/  SHF.R.U32.HI R10, RZ, 0x15, R131 ;  /* 0x00000015ff0a7819 */ /* 0x000fe80000011683 */
[----:B------:R-:W-:Y:S01]  /*103c0*/  LOP3.LUT R18, R10, 0x3, RZ, 0xc0, !PT ;  /* 0x000000030a127812 */ /* 0x000fe200078ec0ff */
        /* <DEDUP_REMOVED lines=16> */
.L_x_166:
[----:B------:R-:W-:Y:S05]  /*104d0*/  BSYNC B0 ;  /* 0x0000000000007941 */ /* 0x000fea0003800000 */
.L_x_165:
        /* <DEDUP_REMOVED lines=15> */
.L_x_164:
[----:B------:R-:W-:Y:S05]  /*105d0*/  BSYNC B1 ;  /* 0x0000000000017941 */ /* 0x000fea0003800000 */
.L_x_163:
        /* <DEDUP_REMOVED lines=9> */
[----:B----4-:R-:W-:Y:S02]  /*10670*/  IMAD.MOV.U32 R8, RZ, RZ, 0x192 ;  /* 0x00000192ff087424 */ /* 0x010fe400078e00ff */
        /* <DEDUP_REMOVED lines=12> */
.L_x_169:
        /* <DEDUP_REMOVED lines=23> */
.L_x_170:
[----:B------:R-:W-:Y:S05]  /*108b0*/  WARPSYNC.ALL ;  /* 0x0000000000007948 */ /* 0x000fea0003800000 */
[----:B------:R-:W-:Y:S11]  /*108c0*/  R2UR UR4, R131 ;  /* 0x00000000830472ca */ /* 0x000ff600000e0000 */
[----:B------:R-:W-:Y:S02]  /*108d0*/  @!UPT UIADD3 URZ, UPT, UPT, URZ, URZ, URZ ;  /* 0x000000fffffff290 */ /* 0x000fe4000fffe0ff */
[----:B------:R-:W1:Y:S02]  /*108e0*/  LDTM.x32 R56, tmem[UR4+0x80] ;  /* 0x00008004003879ee */ /* 0x000e6400082c0000 */
[----:B-1----:R-:W-:Y:S01]  /*108f0*/  NOP ;  /* 0x0000000000007918 */ /* 0x002fe20000000000 */
.L_x_168:
        /* <DEDUP_REMOVED lines=263> */
.L_x_172:
[----:B------:R-:W-:Y:S05]  /*11970*/  BSYNC.RECONVERGENT B0 ;  /* 0x0000000000007941 */ /* 0x000fea0003800200 */
.L_x_171:
        /* <DEDUP_REMOVED lines=14> */
[----:B------:R-:W-:Y:S01]  /*11a60*/  @P1 IADD3 R6, PT, PT, R197, R4, RZ ;  /* 0x00000004c5061210 */ /* 0x000fe20007ffe0ff */
[----:B------:R-:W-:Y:S06]  /*11a70*/  @P0 BRA `(.L_x_176) ;  /* 0x00000000000c0947 */ /* 0x000fec0003800000 */
[----:B------:R-:W-:Y:S04]  /*11a80*/  SHF.L.U32 R3, R16, 0x1f, RZ ;  /* 0x0000001f10037819 */ /* 0x000fe800000006ff */
[----:B------:R-:W1:Y:S02]  /*11a90*/  SYNCS.PHASECHK.TRANS64.TRYWAIT P0, [R0+URZ+0x10], R3 ;  /* 0x00001003000075a7 */ /* 0x000e6400080011ff */
[----:B-1----:R-:W-:Y:S05]  /*11aa0*/  @!P0 BRA `(.L_x_177) ;  /* 0x0000002400048947 */ /* 0x002fea0003800000 */
.L_x_176:
[----:B------:R-:W-:Y:S05]  /*11ab0*/  BSYNC B0 ;  /* 0x0000000000007941 */ /* 0x000fea0003800000 */
.L_x_175:
[----:B------:R-:W-:Y:S11]  /*11ac0*/  ISETP.NE.AND P0, PT, R199, RZ, PT ;  /* 0x000000ffc700720c */ /* 0x000ff60003f05270 */
[----:B------:R-:W-:Y:S02]  /*11ad0*/  @!UPT UIADD3 URZ, UPT, UPT, URZ, URZ, URZ ;  /* 0x000000fffffff290 */ /* 0x000fe4000fffe0ff */
[----:B------:R4:W2:Y:S01]  /*11ae0*/  @P0 LDS.128 R168, [R4] ;  /* 0x0000000004a80984 */ /* 0x0008a20000000c00 */
[----:B-1----:R-:W-:Y:S03]  /*11af0*/  @P0 IADD3 R0, PT, PT, R187, R6, RZ ;  /* 0x00000006bb000210 */ /* 0x002fe60007ffe0ff */
[----:B------:R4:W1:Y:S04]  /*11b00*/  @P0 LDS.128 R152, [R4+0x1000] ;  /* 0x0010000004980984 */ /* 0x0008680000000c00 */
[----:B------:R4:W1:Y:S04]  /*11b10*/  @P0 LDS.128 R160, [R139+0x20] ;  /* 0x000020008ba00984 */ /* 0x0008680000000c00 */
[----:B------:R4:W1:Y:S04]  /*11b20*/  @P0 LDS.128 R140, [R139+0x1020] ;  /* 0x001020008b8c0984 */ /* 0x0008680000000c00 */
[----:B------:R4:W1:Y:S04]  /*11b30*/  @P0 LDS.128 R164, [R6+0x10] ;  /* 0x0000100006a40984 */ /* 0x0008680000000c00 */
[----:B------:R4:W1:Y:S04]  /*11b40*/  @P0 LDS.128 R148, [R6+0x1010] ;  /* 0x0010100006940984 */ /* 0x0008680000000c00 */
[----:B------:R4:W1:Y:S04]  /*11b50*/  @P0 LDS.128 R156, [R0+0x10] ;  /* 0x00001000009c0984 */ /* 0x0008680000000c00 */
[----:B------:R4:W1:Y:S02]  /*11b60*/  @P0 LDS.128 R144, [R0+0x1010] ;  /* 0x0010100000900984 */ /* 0x0008640000000c00 */
.L_x_174:
[----:B------:R-:W-:Y:S05]  /*11b70*/  BSYNC B1 ;  /* 0x0000000000017941 */ /* 0x000fea0003800000 */
.L_x_173:
        /* <DEDUP_REMOVED lines=9> */
[----:B------:R-:W4:Y:S01]  /*11c10*/  LDCU.64 UR8, c[0x4][0x70] ;  /* 0x01000e00ff0877ac */ /* 0x000f220008000a00 */
[----:B--2---:R-:W-:Y:S01]  /*11c20*/  MOV R15, 0x0 ;  /* 0x00000000000f7802 */ /* 0x004fe20000000f00 */
[----:B------:R-:W-:Y:S02]  /*11c30*/  HFMA2 R12, -RZ, RZ, 0, 5.9604644775390625e-08 ;  /* 0x00000001ff0c7431 */ /* 0x000fe400000001ff */
[----:B------:R-:W-:Y:S02]  /*11c40*/  IMAD.MOV.U32 R8, RZ, RZ, 0x192 ;  /* 0x00000192ff087424 */ /* 0x000fe400078e00ff */
[----:B------:R-:W-:Y:S01]  /*11c50*/  IMAD.MOV.U32 R13, RZ, RZ, RZ ;  /* 0x000000ffff0d7224 */ /* 0x000fe200078e00ff */
[----:B------:R-:W2:Y:S01]  /*11c60*/  LDCU.64 UR6, c[0x4][0x78] ;  /* 0x01000f00ff0677ac */ /* 0x000ea20008000a00 */
[----:B------:R-:W1:Y:S01]  /*11c70*/  LDC.64 R14, c[0x4][R15] ;  /* 0x010000000f0e7b82 */ /* 0x000e620000000a00 */
[----:B------:R-:W5:Y:S01]  /*11c80*/  LDCU.64 UR4, c[0x4][0x10] ;  /* 0x01000200ff0477ac */ /* 0x000f620008000a00 */
[----:B----4-:R-:W-:Y:S01]  /*11c90*/  MOV R5, UR9 ;  /* 0x0000000900057c02 */ /* 0x010fe20008000f00 */
[----:B------:R-:W-:Y:S01]  /*11ca0*/  IMAD.U32 R4, RZ, RZ, UR8 ;  /* 0x00000008ff047e24 */ /* 0x000fe2000f8e00ff */
[----:B--2---:R-:W-:Y:S01]  /*11cb0*/  MOV R7, UR7 ;  /* 0x0000000700077c02 */ /* 0x004fe20008000f00 */
[----:B------:R-:W-:Y:S01]  /*11cc0*/  IMAD.U32 R6, RZ, RZ, UR6 ;  /* 0x00000006ff067e24 */ /* 0x000fe2000f8e00ff */
[----:B-----5:R-:W-:Y:S01]  /*11cd0*/  MOV R11, UR5 ;  /* 0x00000005000b7c02 */ /* 0x020fe20008000f00 */
[----:B------:R-:W-:Y:S02]  /*11ce0*/  IMAD.U32 R10, RZ, RZ, UR4 ;  /* 0x00000004ff0a7e24 */ /* 0x000fe4000f8e00ff */
[----:B------:R-:W-:Y:S07]  /*11cf0*/  LEPC R20, `(.L_x_179) ;  /* 0x000000001014794e */ /* 0x000fee0000000000 */
[----:B-1-3--:R-:W-:Y:S05]  /*11d00*/  CALL.ABS.NOINC R14 ;  /* 0x000000000e007343 */ /* 0x00afea0003c00000 */
.L_x_179:
        /* <DEDUP_REMOVED lines=23> */
.L_x_180:
[----:B------:R-:W-:Y:S05]  /*11e80*/  WARPSYNC.ALL ;  /* 0x0000000000007948 */ /* 0x000fea0003800000 */
[----:B------:R-:W-:Y:S11]  /*11e90*/  R2UR UR4, R131 ;  /* 0x00000000830472ca */ /* 0x000ff600000e0000 */
[----:B------:R-:W-:Y:S02]  /*11ea0*/  @!UPT UIADD3 URZ, UPT, UPT, URZ, URZ, URZ ;  /* 0x000000fffffff290 */ /* 0x000fe4000fffe0ff */
[----:B------:R-:W4:Y:S02]  /*11eb0*/  LDTM.x32 R56, tmem[UR4+0x80] ;  /* 0x00008004003879ee */ /* 0x000f2400082c0000 */
[----:B----4-:R-:W-:Y:S01]  /*11ec0*/  NOP ;  /* 0x0000000000007918 */ /* 0x010fe20000000000 */
.L_x_178:
[----:B--2---:R-:W-:Y:S01]  /*11ed0*/  SHF.L.U32 R6, R168, 0x10, RZ ;  /* 0x00000010a8067819 */ /* 0x004fe200000006ff */
[----:B------:R-:W-:Y:S01]  /*11ee0*/  FMUL R0, R130, R24 ;  /* 0x0000001882007220 */ /* 0x000fe20000400000 */
[----:B------:R-:W-:Y:S01]  /*11ef0*/  LOP3.LUT R8, R168, 0xffff0000, RZ, 0xc0, !PT ;  /* 0xffff0000a8087812 */ /* 0x000fe200078ec0ff */
[----:B------:R-:W-:Y:S01]  /*11f00*/  FMUL R3, R130, R25 ;  /* 0x0000001982037220 */ /* 0x000fe20000400000 */
[----:B------:R-:W-:Y:S01]  /*11f10*/  SHF.L.U32 R7, R169, 0x10, RZ ;  /* 0x00000010a9077819 */ /* 0x000fe200000006ff */
[----:B------:R-:W-:Y:S01]  /*11f20*/  FFMA R0, R133, R6, R0 ;  /* 0x0000000685007223 */ /* 0x000fe20000000000 */
[----:B------:R-:W-:Y:S01]  /*11f30*/  LOP3.LUT R88, R169, 0xffff0000, RZ, 0xc0, !PT ;  /* 0xffff0000a9587812 */ /* 0x000fe200078ec0ff */
[----:B------:R-:W-:Y:S01]  /*11f40*/  FFMA R3, R133, R8, R3 ;  /* 0x0000000885037223 */ /* 0x000fe20000000003 */
[----:B------:R-:W-:Y:S01]  /*11f50*/  SHF.L.U32 R89, R170, 0x10, RZ ;  /* 0x00000010aa597819 */ /* 0x000fe200000006ff */
[----:B------:R-:W-:Y:S01]  /*11f60*/  FMUL R4, R130, R26 ;  /* 0x0000001a82047220 */ /* 0x000fe20000400000 */
[----:B------:R-:W-:Y:S01]  /*11f70*/  LOP3.LUT R90, R170, 0xffff0000, RZ, 0xc0, !PT ;  /* 0xffff0000aa5a7812 */ /* 0x000fe200078ec0ff */
[C---:B------:R-:W-:Y:S01]  /*11f80*/  FMUL R5, R130.reuse, R27 ;  /* 0x0000001b82057220 */ /* 0x040fe20000400000 */
[----:B------:R-:W-:Y:S01]  /*11f90*/  SHF.L.U32 R91, R171, 0x10, RZ ;  /* 0x00000010ab5b7819 */ /* 0x000fe200000006ff */
[----:B------:R-:W-:Y:S01]  /*11fa0*/  FFMA R4, R133, R7, R4 ;  /* 0x0000000785047223 */ /* 0x000fe20000000004 */
[----:B------:R-:W-:Y:S01]  /*11fb0*/  LOP3.LUT R92, R171, 0xffff0000, RZ, 0xc0, !PT ;  /* 0xffff0000ab5c7812 */ /* 0x000fe200078ec0ff */
[----:B------:R-:W-:Y:S01]  /*11fc0*/  FFMA R5, R133, R88, R5 ;  /* 0x0000005885057223 */ /* 0x000fe20000000005 */
[----:B------:R-:W-:Y:S01]  /*11fd0*/  ISETP.NE.AND P1, PT, R189, R16, PT ;  /* 0x00000010bd00720c */ /* 0x000fe20003f25270 */
[----:B------:R-:W-:Y:S01]  /*11fe0*/  FMUL R6, R130, R28 ;  /* 0x0000001c82067220 */ /* 0x000fe20000400000 */
[----:B-1----:R-:W-:Y:S01]  /*11ff0*/  SHF.L.U32 R93, R164, 0x10, RZ ;  /* 0x00000010a45d7819 */ /* 0x002fe200000006ff */
[----:B------:R-:W-:Y:S01]  /*12000*/  FMUL R7, R130, R29 ;  /* 0x0000001d82077220 */ /* 0x000fe20000400000 */
[----:B------:R-:W-:Y:S01]  /*12010*/  LOP3.LUT R94, R164, 0xffff0000, RZ, 0xc0, !PT ;  /* 0xffff0000a45e7812 */ /* 0x000fe200078ec0ff */
        /* <DEDUP_REMOVED lines=27> */
[----:B------:R-:W-:Y:S01]  /*121d0*/  F2FP.BF16.F32.PACK_AB R77, R5, R4 ;  /* 0x00000004054d723e */ /* 0x000fe200000010ff */
[C---:B------:R-:W-:Y:S01]  /*121e0*/  FMUL R4, R130.reuse, R34 ;  /* 0x0000002282047220 */ /* 0x040fe20000400000 */
[----:B------:R-:W-:Y:S01]  /*121f0*/  F2FP.BF16.F32.PACK_AB R32, R3, R0 ;  /* 0x000000000320723e */ /* 0x000fe200000010ff */
[C---:B------:R-:W-:Y:S01]  /*12200*/  FMUL R5, R130.reuse, R35 ;  /* 0x0000002382057220 */ /* 0x040fe20000400000 */
[C---:B------:R-:W-:Y:S01]  /*12210*/  SHF.L.U32 R107, R163.reuse, 0x10, RZ ;  /* 0x00000010a36b7819 */ /* 0x040fe200000006ff */
[C---:B------:R-:W-:Y:S01]  /*12220*/  FMUL R18, R130.reuse, R64 ;  /* 0x0000004082127220 */ /* 0x040fe20000400000 */
[----:B------:R-:W-:Y:S01]  /*12230*/  LOP3.LUT R108, R163, 0xffff0000, RZ, 0xc0, !PT ;  /* 0xffff0000a36c7812 */ /* 0x000fe200078ec0ff */
[C---:B------:R-:W-:Y:S01]  /*12240*/  FMUL R64, R130.reuse, R78 ;  /* 0x0000004e82407220 */ /* 0x040fe20000400000 */
[----:B------:R-:W-:Y:S01]  /*12250*/  F2FP.BF16.F32.PACK_AB R78, R7, R6 ;  /* 0x00000006074e723e */ /* 0x000fe200000010ff */
[----:B------:R-:W-:Y:S01]  /*12260*/  FMUL R19, R130, R65 ;  /* 0x0000004182137220 */ /* 0x000fe20000400000 */
[----:B------:R-:W-:Y:S01]  /*12270*/  SHF.L.U32 R109, R156, 0x10, RZ ;  /* 0x000000109c6d7819 */ /* 0x000fe200000006ff */
[C---:B------:R-:W-:Y:S01]  /*12280*/  FMUL R65, R130.reuse, R79 ;  /* 0x0000004f82417220 */ /* 0x040fe20000400000 */
[----:B------:R-:W-:Y:S01]  /*12290*/  F2FP.BF16.F32.PACK_AB R79, R9, R8 ;  /* 0x00000008094f723e */ /* 0x000fe200000010ff */
        /* <DEDUP_REMOVED lines=10> */
[----:B------:R-:W-:Y:S01]  /*12340*/  FMUL R9, R130, R39 ;  /* 0x0000002782097220 */ /* 0x000fe20000400000 */
[----:B------:R-:W-:Y:S01]  /*12350*/  SHF.L.U32 R115, R159, 0x10, RZ ;  /* 0x000000109f737819 */ /* 0x000fe200000006ff */
[----:B------:R-:W-:Y:S01]  /*12360*/  FFMA R6, R133, R97, R6 ;  /* 0x0000006185067223 */ /* 0x000fe20000000006 */
[----:B------:R-:W-:Y:S01]  /*12370*/  F2FP.BF16.F32.PACK_AB R33, R5, R4 ;  /* 0x000000040521723e */ /* 0x000fe200000010ff */
[----:B------:R-:W-:Y:S01]  /*12380*/  FFMA R7, R133, R98, R7 ;  /* 0x0000006285077223 */ /* 0x000fe20000000007 */
[----:B------:R-:W-:Y:S01]  /*12390*/  LOP3.LUT R116, R159, 0xffff0000, RZ, 0xc0, !PT ;  /* 0xffff00009f747812 */ /* 0x000fe200078ec0ff */
[C---:B------:R-:W-:Y:S01]  /*123a0*/  FFMA R8, R133.reuse, R99, R8 ;  /* 0x0000006385087223 */ /* 0x040fe20000000008 */
[C---:B------:R-:W-:Y:S01]  /*123b0*/  SHF.L.U32 R117, R152.reuse, 0x10, RZ ;  /* 0x0000001098757819 */ /* 0x040fe200000006ff */
[----:B------:R-:W-:Y:S01]  /*123c0*/  FFMA R9, R133, R100, R9 ;  /* 0x0000006485097223 */ /* 0x000fe20000000009 */
[----:B------:R-:W-:Y:S01]  /*123d0*/  F2FP.BF16.F32.PACK_AB R34, R7, R6 ;  /* 0x000000060722723e */ /* 0x000fe200000010ff */
[----:B------:R-:W-:Y:S01]  /*123e0*/  @!P1 STS.128 [R188+0x6000], R76 ;  /* 0x0060004cbc009388 */ /* 0x000fe20000000c00 */
[----:B------:R-:W-:Y:S01]  /*123f0*/  LOP3.LUT R118, R152, 0xffff0000, RZ, 0xc0, !PT ;  /* 0xffff000098767812 */ /* 0x000fe200078ec0ff */
[C---:B------:R-:W-:Y:S01]  /*12400*/  FMUL R0, R130.reuse, R40 ;  /* 0x0000002882007220 */ /* 0x040fe20000400000 */
[----:B------:R-:W-:Y:S01]  /*12410*/  F2FP.BF16.F32.PACK_AB R35, R9, R8 ;  /* 0x000000080923723e */ /* 0x000fe200000010ff */
[C---:B------:R-:W-:Y:S01]  /*12420*/  FMUL R3, R130.reuse, R41 ;  /* 0x0000002982037220 */ /* 0x040fe20000400000 */
[C---:B------:R-:W-:Y:S01]  /*12430*/  SHF.L.U32 R119, R153.reuse, 0x10, RZ ;  /* 0x0000001099777819 */ /* 0x040fe200000006ff */
[----:B------:R-:W-:Y:S01]  /*12440*/  FMUL R4, R130, R42 ;  /* 0x0000002a82047220 */ /* 0x000fe20000400000 */
[----:B------:R-:W-:Y:S01]  /*12450*/  LOP3.LUT R120, R153, 0xffff0000, RZ, 0xc0, !PT ;  /* 0xffff000099787812 */ /* 0x000fe200078ec0ff */
[----:B------:R1:W-:Y:S01]  /*12460*/  @!P1 STS.128 [R198+0x6010], R32 ;  /* 0x00601020c6009388 */ /* 0x0003e20000000c00 */
[----:B------:R-:W-:Y:S01]  /*12470*/  SHF.L.U32 R121, R154, 0x10, RZ ;  /* 0x000000109a797819 */ /* 0x000fe200000006ff */
[----:B------:R-:W-:Y:S01]  /*12480*/  FMUL R5, R130, R43 ;  /* 0x0000002b82057220 */ /* 0x000fe20000400000 */
[----:B------:R-:W-:Y:S01]  /*12490*/  LOP3.LUT R122, R154, 0xffff0000, RZ, 0xc0, !PT ;  /* 0xffff00009a7a7812 */ /* 0x000fe200078ec0ff */
[----:B------:R-:W-:Y:S01]  /*124a0*/  FFMA R0, R133, R101, R0 ;  /* 0x0000006585007223 */ /* 0x000fe20000000000 */
[C---:B------:R-:W-:Y:S01]  /*124b0*/  SHF.L.U32 R123, R155.reuse, 0x10, RZ ;  /* 0x000000109b7b7819 */ /* 0x040fe200000006ff */
[----:B------:R-:W-:Y:S01]  /*124c0*/  FMUL R6, R130, R44 ;  /* 0x0000002c82067220 */ /* 0x000fe20000400000 */
[----:B------:R-:W-:Y:S01]  /*124d0*/  LOP3.LUT R124, R155, 0xffff0000, RZ, 0xc0, !PT ;  /* 0xffff00009b7c7812 */ /* 0x000fe200078ec0ff */
[C---:B------:R-:W-:Y:S01]  /*124e0*/  FFMA R3, R133.reuse, R102, R3 ;  /* 0x0000006685037223 */ /* 0x040fe20000000003 */
[----:B------:R-:W-:Y:S01]  /*124f0*/  SHF.L.U32 R125, R148, 0x10, RZ ;  /* 0x00000010947d7819 */ /* 0x000fe200000006ff */
[----:B------:R-:W-:Y:S01]  /*12500*/  FMUL R7, R130, R45 ;  /* 0x0000002d82077220 */ /* 0x000fe20000400000 */
[----:B------:R-:W-:Y:S01]  /*12510*/  LOP3.LUT R126, R148, 0xffff0000, RZ, 0xc0, !PT ;  /* 0xffff0000947e7812 */ /* 0x000fe200078ec0ff */
[----:B------:R-:W-:Y:S01]  /*12520*/  FFMA R4, R133, R103, R4 ;  /* 0x0000006785047223 */ /* 0x000fe20000000004 */
[----:B------:R-:W-:Y:S01]  /*12530*/  F2FP.BF16.F32.PACK_AB R36, R3, R0 ;  /* 0x000000000324723e */ /* 0x000fe200000010ff */
[C---:B------:R-:W-:Y:S01]  /*12540*/  FMUL R8, R130.reuse, R46 ;  /* 0x0000002e82087220 */ /* 0x040fe20000400000 */
[----:B------:R-:W-:Y:S01]  /*12550*/  SHF.L.U32 R127, R149, 0x10, RZ ;  /* 0x00000010957f7819 */ /* 0x000fe200000006ff */
[----:B------:R-:W-:Y:S01]  /*12560*/  FFMA R5, R133, R104, R5 ;  /* 0x0000006885057223 */ /* 0x000fe20000000005 */
[----:B------:R-:W-:Y:S01]  /*12570*/  LOP3.LUT R128, R149, 0xffff0000, RZ, 0xc0, !PT ;  /* 0xffff000095807812 */ /* 0x000fe200078ec0ff */
[----:B------:R-:W-:Y:S01]  /*12580*/  FMUL R9, R130, R47 ;  /* 0x0000002f82097220 */ /* 0x000fe20000400000 */
[C---:B------:R-:W-:Y:S01]  /*12590*/  SHF.L.U32 R129, R150.reuse, 0x10, RZ ;  /* 0x0000001096817819 */ /* 0x040fe200000006ff */
[----:B------:R-:W-:Y:S01]  /*125a0*/  FFMA R6, R133, R105, R6 ;  /* 0x0000006985067223 */ /* 0x000fe20000000006 */
[----:B------:R-:W-:Y:S01]  /*125b0*/  F2FP.BF16.F32.PACK_AB R37, R5, R4 ;  /* 0x000000040525723e */ /* 0x000fe200000010ff */
[C---:B------:R-:W-:Y:S01]  /*125c0*/  FFMA R7, R133.reuse, R106, R7 ;  /* 0x0000006a85077223 */ /* 0x040fe20000000007 */
[----:B------:R-:W-:Y:S01]  /*125d0*/  LOP3.LUT R132, R150, 0xffff0000, RZ, 0xc0, !PT ;  /* 0xffff000096847812 */ /* 0x000fe200078ec0ff */
[----:B------:R-:W-:Y:S01]  /*125e0*/  FFMA R8, R133, R107, R8 ;  /* 0x0000006b85087223 */ /* 0x000fe20000000008 */
[----:B------:R-:W-:Y:S01]  /*125f0*/  SHF.L.U32 R131, R151, 0x10, RZ ;  /* 0x0000001097837819 */ /* 0x000fe200000006ff */
[----:B------:R-:W-:Y:S01]  /*12600*/  FFMA R9, R133, R108, R9 ;  /* 0x0000006c85097223 */ /* 0x000fe20000000009 */
[----:B------:R-:W-:Y:S01]  /*12610*/  F2FP.BF16.F32.PACK_AB R38, R7, R6 ;  /* 0x000000060726723e */ /* 0x000fe200000010ff */
[C---:B------:R-:W-:Y:S01]  /*12620*/  FMUL R0, R130.reuse, R48 ;  /* 0x0000003082007220 */ /* 0x040fe20000400000 */
[----:B------:R-:W-:Y:S01]  /*12630*/  LOP3.LUT R134, R151, 0xffff0000, RZ, 0xc0, !PT ;  /* 0xffff000097867812 */ /* 0x000fe200078ec0ff */
[C---:B------:R-:W-:Y:S01]  /*12640*/  FMUL R3, R130.reuse, R49 ;  /* 0x0000003182037220 */ /* 0x040fe20000400000 */
[----:B------:R-:W-:Y:S01]  /*12650*/  F2FP.BF16.F32.PACK_AB R39, R9, R8 ;  /* 0x000000080927723e */ /* 0x000fe200000010ff */
[----:B------:R-:W-:Y:S01]  /*12660*/  FMUL R4, R130, R50 ;  /* 0x0000003282047220 */ /* 0x000fe20000400000 */
[----:B------:R-:W-:Y:S01]  /*12670*/  SHF.L.U32 R135, R140, 0x10, RZ ;  /* 0x000000108c877819 */ /* 0x000fe200000006ff */
[----:B------:R-:W-:Y:S01]  /*12680*/  FMUL R5, R130, R51 ;  /* 0x0000003382057220 */ /* 0x000fe20000400000 */
[----:B------:R-:W-:Y:S01]  /*12690*/  LOP3.LUT R136, R140, 0xffff0000, RZ, 0xc0, !PT ;  /* 0xffff00008c887812 */ /* 0x000fe200078ec0ff */
[----:B------:R-:W-:Y:S01]  /*126a0*/  FFMA R0, R133, R109, R0 ;  /* 0x0000006d85007223 */ /* 0x000fe20000000000 */
[C---:B------:R-:W-:Y:S01]  /*126b0*/  SHF.L.U32 R137, R141.reuse, 0x10, RZ ;  /* 0x000000108d897819 */ /* 0x040fe200000006ff */
[----:B------:R-:W-:Y:S01]  /*126c0*/  FMUL R6, R130, R52 ;  /* 0x0000003482067220 */ /* 0x000fe20000400000 */
[----:B------:R-:W-:Y:S01]  /*126d0*/  LOP3.LUT R138, R141, 0xffff0000, RZ, 0xc0, !PT ;  /* 0xffff00008d8a7812 */ /* 0x000fe200078ec0ff */
[----:B------:R2:W-:Y:S01]  /*126e0*/  @!P1 STS.128 [R196+0x6020], R36 ;  /* 0x00602024c4009388 */ /* 0x0005e20000000c00 */
[C---:B------:R-:W-:Y:S01]  /*126f0*/  FFMA R3, R133.reuse, R110, R3 ;  /* 0x0000006e85037223 */ /* 0x040fe20000000003 */
[C---:B------:R-:W-:Y:S01]  /*12700*/  SHF.L.U32 R139, R142.reuse, 0x10, RZ ;  /* 0x000000108e8b7819 */ /* 0x040fe200000006ff */
[C---:B------:R-:W-:Y:S01]  /*12710*/  FFMA R4, R133.reuse, R111, R4 ;  /* 0x0000006f85047223 */ /* 0x040fe20000000004 */
[C---:B------:R-:W-:Y:S01]  /*12720*/  FFMA R5, R133.reuse, R112, R5 ;  /* 0x0000007085057223 */ /* 0x040fe20000000005 */
[----:B------:R-:W-:Y:S01]  /*12730*/  LOP3.LUT R140, R142, 0xffff0000, RZ, 0xc0, !PT ;  /* 0xffff00008e8c7812 */ /* 0x000fe200078ec0ff */
[----:B------:R-:W-:Y:S01]  /*12740*/  FFMA R6, R133, R113, R6 ;  /* 0x0000007185067223 */ /* 0x000fe20000000006 */
[----:B-1----:R-:W-:Y:S01]  /*12750*/  F2FP.BF16.F32.PACK_AB R32, R3, R0 ;  /* 0x000000000320723e */ /* 0x002fe200000010ff */
[C---:B------:R-:W-:Y:S01]  /*12760*/  FMUL R7, R130.reuse, R53 ;  /* 0x0000003582077220 */ /* 0x040fe20000400000 */
[----:B------:R-:W-:Y:S01]  /*12770*/  F2FP.BF16.F32.PACK_AB R33, R5, R4 ;  /* 0x000000040521723e */ /* 0x000fe200000010ff */
[C---:B------:R-:W-:Y:S01]  /*12780*/  FMUL R8, R130.reuse, R54 ;  /* 0x0000003682087220 */ /* 0x040fe20000400000 */
[C---:B------:R-:W-:Y:S01]  /*12790*/  FMUL R9, R130.reuse, R55 ;  /* 0x0000003782097220 */ /* 0x040fe20000400000 */
[----:B------:R-:W-:Y:S01]  /*127a0*/  FFMA R7, R133, R114, R7 ;  /* 0x0000007285077223 */ /* 0x000fe20000000007 */
[C---:B------:R-:W-:Y:S01]  /*127b0*/  FMUL R10, R130.reuse, R56 ;  /* 0x00000038820a7220 */ /* 0x040fe20000400000 */
[----:B------:R-:W-:Y:S01]  /*127c0*/  SHF.L.U32 R141, R143, 0x10, RZ ;  /* 0x000000108f8d7819 */ /* 0x000fe200000006ff */
[C---:B------:R-:W-:Y:S01]  /*127d0*/  FFMA R8, R133.reuse, R115, R8 ;  /* 0x0000007385087223 */ /* 0x040fe20000000008 */
[----:B------:R-:W-:Y:S01]  /*127e0*/  FFMA R9, R133, R116, R9 ;  /* 0x0000007485097223 */ /* 0x000fe20000000009 */
[----:B------:R-:W-:Y:S01]  /*127f0*/  F2FP.BF16.F32.PACK_AB R34, R7, R6 ;  /* 0x000000060722723e */ /* 0x000fe200000010ff */
[----:B------:R-:W-:Y:S01]  /*12800*/  FFMA R10, R133, R117, R10 ;  /* 0x00000075850a7223 */ /* 0x000fe2000000000a */
[C---:B------:R-:W-:Y:S01]  /*12810*/  FMUL R11, R130.reuse, R57 ;  /* 0x00000039820b7220 */ /* 0x040fe20000400000 */
[----:B------:R-:W-:Y:S01]  /*12820*/  LOP3.LUT R142, R143, 0xffff0000, RZ, 0xc0, !PT ;  /* 0xffff00008f8e7812 */ /* 0x000fe200078ec0ff */
[C---:B------:R-:W-:Y:S01]  /*12830*/  FMUL R12, R130.reuse, R58 ;  /* 0x0000003a820c7220 */ /* 0x040fe20000400000 */
[----:B------:R-:W-:Y:S01]  /*12840*/  F2FP.BF16.F32.PACK_AB R35, R9, R8 ;  /* 0x000000080923723e */ /* 0x000fe200000010ff */
[----:B------:R-:W-:Y:S01]  /*12850*/  FFMA R11, R133, R118, R11 ;  /* 0x00000076850b7223 */ /* 0x000fe2000000000b */
[C---:B------:R-:W-:Y:S01]  /*12860*/  FMUL R13, R130.reuse, R59 ;  /* 0x0000003b820d7220 */ /* 0x040fe20000400000 */
[C---:B------:R-:W-:Y:S01]  /*12870*/  FMUL R14, R130.reuse, R60 ;  /* 0x0000003c820e7220 */ /* 0x040fe20000400000 */
[----:B------:R-:W-:Y:S01]  /*12880*/  FMUL R15, R130, R61 ;  /* 0x0000003d820f7220 */ /* 0x000fe20000400000 */
[----:B------:R2:W-:Y:S01]  /*12890*/  @!P1 STS.128 [R195+0x6010], R32 ;  /* 0x00601020c3009388 */ /* 0x0005e20000000c00 */
[----:B------:R-:W-:Y:S01]  /*128a0*/  F2FP.BF16.F32.PACK_AB R4, R11, R10 ;  /* 0x0000000a0b04723e */ /* 0x000fe200000010ff */
[C---:B------:R-:W-:Y:S01]  /*128b0*/  FFMA R12, R133.reuse, R119, R12 ;  /* 0x00000077850c7223 */ /* 0x040fe2000000000c */
[C---:B------:R-:W-:Y:S01]  /*128c0*/  SHF.L.U32 R25, R144.reuse, 0x10, RZ ;  /* 0x0000001090197819 */ /* 0x040fe200000006ff */
[C---:B------:R-:W-:Y:S01]  /*128d0*/  FFMA R13, R133.reuse, R120, R13 ;  /* 0x00000078850d7223 */ /* 0x040fe2000000000d */
[C---:B------:R-:W-:Y:S01]  /*128e0*/  FFMA R14, R133.reuse, R121, R14 ;  /* 0x00000079850e7223 */ /* 0x040fe2000000000e */
[----:B------:R-:W-:Y:S01]  /*128f0*/  LOP3.LUT R24, R144, 0xffff0000, RZ, 0xc0, !PT ;  /* 0xffff000090187812 */ /* 0x000fe200078ec0ff */
[C---:B------:R-:W-:Y:S01]  /*12900*/  FFMA R15, R133.reuse, R122, R15 ;  /* 0x0000007a850f7223 */ /* 0x040fe2000000000f */
[C---:B------:R-:W-:Y:S01]  /*12910*/  FFMA R16, R133.reuse, R123, R16 ;  /* 0x0000007b85107223 */ /* 0x040fe20000000010 */
[C---:B------:R-:W-:Y:S01]  /*12920*/  FMUL R20, R130.reuse, R66 ;  /* 0x0000004282147220 */ /* 0x040fe20000400000 */
        /* <DEDUP_REMOVED lines=8> */
[----:B------:R-:W-:Y:S01]  /*129b0*/  FFMA R21, R133, R128, R21 ;  /* 0x0000008085157223 */ /* 0x000fe20000000015 */
[C---:B------:R-:W-:Y:S01]  /*129c0*/  FMUL R57, R130.reuse, R71 ;  /* 0x0000004782397220 */ /* 0x040fe20000400000 */
[----:B------:R-:W-:Y:S01]  /*129d0*/  F2FP.BF16.F32.PACK_AB R5, R13, R12 ;  /* 0x0000000c0d05723e */ /* 0x000fe200000010ff */
[----:B------:R-:W-:Y:S01]  /*129e0*/  FFMA R22, R133, R129, R22 ;  /* 0x0000008185167223 */ /* 0x000fe20000000016 */
[----:B------:R-:W-:Y:S01]  /*129f0*/  F2FP.BF16.F32.PACK_AB R6, R15, R14 ;  /* 0x0000000e0f06723e */ /* 0x000fe200000010ff */
[C---:B------:R-:W-:Y:S01]  /*12a00*/  FMUL R58, R130.reuse, R72 ;  /* 0x00000048823a7220 */ /* 0x040fe20000400000 */
[----:B------:R-:W-:Y:S01]  /*12a10*/  F2FP.BF16.F32.PACK_AB R7, R17, R16 ;  /* 0x000000101107723e */ /* 0x000fe200000010ff */
[C---:B------:R-:W-:Y:S01]  /*12a20*/  FFMA R23, R133.reuse, R132, R23 ;  /* 0x0000008485177223 */ /* 0x040fe20000000017 */
[C---:B------:R-:W-:Y:S01]  /*12a30*/  FMUL R59, R130.reuse, R73 ;  /* 0x00000049823b7220 */ /* 0x040fe20000400000 */
[----:B------:R-:W-:Y:S01]  /*12a40*/  FFMA R56, R133, R131, R56 ;  /* 0x0000008385387223 */ /* 0x000fe20000000038 */
[C---:B------:R-:W-:Y:S01]  /*12a50*/  FMUL R60, R130.reuse, R74 ;  /* 0x0000004a823c7220 */ /* 0x040fe20000400000 */
[----:B------:R2:W-:Y:S01]  /*12a60*/  @!P1 STS.128 [R188+0x7000], R4 ;  /* 0x00700004bc009388 */ /* 0x0005e20000000c00 */
[----:B------:R-:W-:Y:S01]  /*12a70*/  F2FP.BF16.F32.PACK_AB R8, R19, R18 ;  /* 0x000000121308723e */ /* 0x000fe200000010ff */
[C---:B------:R-:W-:Y:S01]  /*12a80*/  FFMA R57, R133.reuse, R134, R57 ;  /* 0x0000008685397223 */ /* 0x040fe20000000039 */
[C---:B------:R-:W-:Y:S01]  /*12a90*/  FMUL R61, R130.reuse, R75 ;  /* 0x0000004b823d7220 */ /* 0x040fe20000400000 */
[C---:B------:R-:W-:Y:S01]  /*12aa0*/  FFMA R58, R133.reuse, R135, R58 ;  /* 0x00000087853a7223 */ /* 0x040fe2000000003a */
[C---:B------:R-:W-:Y:S01]  /*12ab0*/  FFMA R59, R133.reuse, R136, R59 ;  /* 0x00000088853b7223 */ /* 0x040fe2000000003b */
[C---:B------:R-:W-:Y:S01]  /*12ac0*/  FFMA R60, R133.reuse, R137, R60 ;  /* 0x00000089853c7223 */ /* 0x040fe2000000003c */
[----:B------:R-:W-:Y:S01]  /*12ad0*/  FFMA R61, R133, R138, R61 ;  /* 0x0000008a853d7223 */ /* 0x000fe2000000003d */
[----:B------:R-:W-:Y:S01]  /*12ae0*/  F2FP.BF16.F32.PACK_AB R9, R21, R20 ;  /* 0x000000141509723e */ /* 0x000fe200000010ff */
[----:B------:R-:W-:Y:S01]  /*12af0*/  FFMA R62, R133, R139, R62 ;  /* 0x0000008b853e7223 */ /* 0x000fe2000000003e */
[----:B------:R-:W-:Y:S01]  /*12b00*/  F2FP.BF16.F32.PACK_AB R10, R23, R22 ;  /* 0x00000016170a723e */ /* 0x000fe200000010ff */
[C---:B------:R-:W-:Y:S01]  /*12b10*/  FMUL R66, R130.reuse, R80 ;  /* 0x0000005082427220 */ /* 0x040fe20000400000 */
[----:B------:R-:W-:Y:S01]  /*12b20*/  F2FP.BF16.F32.PACK_AB R11, R57, R56 ;  /* 0x00000038390b723e */ /* 0x000fe200000010ff */
[----:B------:R-:W-:Y:S01]  /*12b30*/  FFMA R63, R133, R140, R63 ;  /* 0x0000008c853f7223 */ /* 0x000fe2000000003f */
[C---:B------:R-:W-:Y:S01]  /*12b40*/  FMUL R67, R130.reuse, R81 ;  /* 0x0000005182437220 */ /* 0x040fe20000400000 */
[----:B------:R-:W-:Y:S01]  /*12b50*/  SHF.L.U32 R27, R145, 0x10, RZ ;  /* 0x00000010911b7819 */ /* 0x000fe200000006ff */
[----:B------:R-:W-:Y:S01]  /*12b60*/  FFMA R64, R133, R141, R64 ;  /* 0x0000008d85407223 */ /* 0x000fe20000000040 */
[----:B------:R2:W-:Y:S01]  /*12b70*/  @!P1 STS.128 [R198+0x7010], R8 ;  /* 0x00701008c6009388 */ /* 0x0005e20000000c00 */
[C---:B------:R-:W-:Y:S01]  /*12b80*/  FMUL R68, R130.reuse, R82 ;  /* 0x0000005282447220 */ /* 0x040fe20000400000 */
[----:B------:R-:W-:Y:S01]  /*12b90*/  LOP3.LUT R26, R145, 0xffff0000, RZ, 0xc0, !PT ;  /* 0xffff0000911a7812 */ /* 0x000fe200078ec0ff */
[C---:B------:R-:W-:Y:S01]  /*12ba0*/  FFMA R65, R133.reuse, R142, R65 ;  /* 0x0000008e85417223 */ /* 0x040fe20000000041 */
[----:B------:R-:W-:Y:S01]  /*12bb0*/  FMUL R69, R130, R83 ;  /* 0x0000005382457220 */ /* 0x000fe20000400000 */
[----:B------:R-:W-:Y:S01]  /*12bc0*/  SHF.L.U32 R29, R146, 0x10, RZ ;  /* 0x00000010921d7819 */ /* 0x000fe200000006ff */
[C---:B------:R-:W-:Y:S01]  /*12bd0*/  FFMA R66, R133.reuse, R25, R66 ;  /* 0x0000001985427223 */ /* 0x040fe20000000042 */
[----:B------:R-:W-:Y:S01]  /*12be0*/  FMUL R70, R130, R84 ;  /* 0x0000005482467220 */ /* 0x000fe20000400000 */
[----:B------:R-:W-:Y:S01]  /*12bf0*/  LOP3.LUT R28, R146, 0xffff0000, RZ, 0xc0, !PT ;  /* 0xffff0000921c7812 */ /* 0x000fe200078ec0ff */
[----:B------:R-:W-:Y:S01]  /*12c00*/  FFMA R67, R133, R24, R67 ;  /* 0x0000001885437223 */ /* 0x000fe20000000043 */
[C---:B------:R-:W-:Y:S01]  /*12c10*/  FMUL R71, R130.reuse, R85 ;  /* 0x0000005582477220 */ /* 0x040fe20000400000 */
[----:B------:R-:W-:Y:S01]  /*12c20*/  SHF.L.U32 R31, R147, 0x10, RZ ;  /* 0x00000010931f7819 */ /* 0x000fe200000006ff */
[----:B------:R-:W-:Y:S01]  /*12c30*/  FFMA R68, R133, R27, R68 ;  /* 0x0000001b85447223 */ /* 0x000fe20000000044 */
[C---:B------:R-:W-:Y:S01]  /*12c40*/  FMUL R72, R130.reuse, R86 ;  /* 0x0000005682487220 */ /* 0x040fe20000400000 */
[----:B------:R-:W-:Y:S01]  /*12c50*/  LOP3.LUT R30, R147, 0xffff0000, RZ, 0xc0, !PT ;  /* 0xffff0000931e7812 */ /* 0x000fe200078ec0ff */
[----:B------:R-:W-:Y:S01]  /*12c60*/  FFMA R69, R133, R26, R69 ;  /* 0x0000001a85457223 */ /* 0x000fe20000000045 */
        /* <DEDUP_REMOVED lines=13> */
[----:B------:R-:W-:Y:S02]  /*12d40*/  F2FP.BF16.F32.PACK_AB R19, R73, R72 ;  /* 0x000000484913723e */ /* 0x000fe400000010ff */
[----:B------:R-:W-:Y:S03]  /*12d50*/  ISETP.NE.AND P0, PT, R189, RZ, PT ;  /* 0x000000ffbd00720c */ /* 0x000fe60003f05270 */
[----:B------:R2:W-:Y:S01]  /*12d60*/  @!P1 STS.128 [R195+0x7010], R16 ;  /* 0x00701010c3009388 */ /* 0x0005e20000000c00 */
[----:B------:R-:W-:Y:S01]  /*12d70*/  @!PT LDS RZ, [RZ] ;  /* 0x00000000fffff984 */ /* 0x000fe20000000800 */
[----:B------:R-:W-:Y:S01]  /*12d80*/  @!PT LDS RZ, [RZ] ;  /* 0x00000000fffff984 */ /* 0x000fe20000000800 */
[----:B------:R-:W-:Y:S01]  /*12d90*/  @!PT LDS RZ, [RZ] ;  /* 0x00000000fffff984 */ /* 0x000fe20000000800 */
[----:B------:R-:W-:Y:S01]  /*12da0*/  @!PT LDS RZ, [RZ] ;  /* 0x00000000fffff984 */ /* 0x000fe20000000800 */
[----:B------:R1:W-:Y:S07]  /*12db0*/  MEMBAR.ALL.CTA ;  /* 0x0000000000007992 */ /* 0x0003ee0000008000 */
[----:B-1----:R-:W1:Y:S01]  /*12dc0*/  FENCE.VIEW.ASYNC.S ;  /* 0x00000000000073c6 */ /* 0x002e620000000000 */
[----:B------:R-:W-:Y:S05]  /*12dd0*/  WARPSYNC.ALL ;  /* 0x0000000000007948 */ /* 0x000fea0003800000 */
[----:B------:R-:W-:Y:S01]  /*12de0*/  BSSY.RECONVERGENT B0, `(.L_x_181) ;  /* 0x0000011000007945 */ /* 0x000fe20003800200 */
        /* <DEDUP_REMOVED lines=16> */
.L_x_182:
[----:B------:R-:W-:Y:S05]  /*12ef0*/  BSYNC.RECONVERGENT B0 ;  /* 0x0000000000007941 */ /* 0x000fea0003800200 */
.L_x_181:
[----:B------:R-:W-:Y:S01]  /*12f00*/  BAR.SYNC.DEFER_BLOCKING 0x1, 0x80 ;  /* 0x0042000000007b1d */ /* 0x000fe20000010000 */
[----:B------:R-:W-:Y:S09]  /*12f10*/  UISETP.NE.AND UP0, UPT, UR52, -0x8, UPT ;  /* 0xfffffff83400788c */ /* 0x000ff2000bf05270 */
[----:B------:R-:W-:Y:S05]  /*12f20*/  BRA.U !UP0, `(.L_x_183) ;  /* 0x0000000108247547 */ /* 0x000fea000b800000 */
[----:B------:R-:W-:Y:S01]  /*12f30*/  ISETP.NE.AND P0, PT, R194, RZ, PT ;  /* 0x000000ffc200720c */ /* 0x000fe20003f05270 */
[----:B------:R-:W-:Y:S01]  /*12f40*/  IMAD.U32 R0, RZ, RZ, UR46 ;  /* 0x0000002eff007e24 */ /* 0x000fe2000f8e00ff */
[----:B------:R-:W-:Y:S04]  /*12f50*/  UIADD3 UR4, UPT, UPT, UR46, 0x1, URZ ;  /* 0x000000012e047890 */ /* 0x000fe8000fffe0ff */
[----:B------:R-:W-:Y:S04]  /*12f60*/  UISETP.NE.AND UP0, UPT, UR4, 0x4, UPT ;  /* 0x000000040400788c */ /* 0x000fe8000bf05270 */
[----:B------:R-:W-:Y:S03]  /*12f70*/  USEL UR46, UR4, URZ, UP0 ;  /* 0x000000ff042e7287 */ /* 0x000fe60008000000 */
[----:B------:R-:W-:Y:S05]  /*12f80*/  @P0 LEA R0, R0, UR44, 0x3 ;  /* 0x0000002c00000c11 */ /* 0x000fea000f8e18ff */
[----:B------:R-:W-:Y:S05]  /*12f90*/  @P0 VIADD R3, R0, 0x30 ;  /* 0x0000003000030836 */ /* 0x000fea0000000000 */
[----:B------:R-:W-:Y:S04]  /*12fa0*/  @P0 PRMT R3, R200, 0x654, R3 ;  /* 0x00000654c8030816 */ /* 0x000fe80000000003 */
[----:B------:R1:W-:Y:S03]  /*12fb0*/  @P0 SYNCS.ARRIVE.TRANS64.RED.A1T0 RZ, [R3+URZ], RZ ;  /* 0x000000ff03ff09a7 */ /* 0x0003e600081004ff */
.L_x_183:
[----:B------:R-:W-:Y:S01]  /*12fc0*/  R2UR UR6, R193 ;  /* 0x00000000c10672ca */ /* 0x000fe200000e0000 */
[----:B------:R-:W-:Y:S01]  /*12fd0*/  UIADD3 UR52, UPT, UPT, UR52, 0x8, URZ ;  /* 0x0000000834347890 */ /* 0x000fe2000fffe0ff */
[----:B------:R-:W-:Y:S01]  /*12fe0*/  R2UR UR5, R178 ;  /* 0x00000000b20572ca */ /* 0x000fe200000e0000 */
[----:B------:R-:W-:Y:S01]  /*12ff0*/  ULOP3.LUT UR43, UR43, 0x1, URZ, 0x3c, !UPT ;  /* 0x000000012b2b7892 */ /* 0x000fe2000f8e3cff */
[----:B------:R-:W-:Y:S02]  /*13000*/  R2UR UR4, R179 ;  /* 0x00000000b30472ca */ /* 0x000fe400000e0000 */
[----:B------:R-:W-:Y:S02]  /*13010*/  R2UR UR60, R192 ;  /* 0x00000000c03c72ca */ /* 0x000fe400000e0000 */
[C---:B------:R-:W-:Y:S04]  /*13020*/  ISETP.NE.AND P0, PT, R183.reuse, 0x2, PT ;  /* 0x00000002b700780c */ /* 0x040fe80003f05270 */
[----:B-1----:R-:W-:Y:S01]  /*13030*/  SEL R3, RZ, 0x1, P0 ;  /* 0x00000001ff037807 */ /* 0x002fe20000000000 */
[----:B------:R-:W-:Y:S01]  /*13040*/  UISETP.NE.AND UP0, UPT, UR6, URZ, UPT ;  /* 0x000000ff0600728c */ /* 0x000fe2000bf05270 */
[----:B------:R-:W-:Y:S01]  /*13050*/  SEL R183, R183, RZ, P0 ;  /* 0x000000ffb7b77207 */ /* 0x000fe20000000000 */
[----:B------:R-:W-:Y:S01]  /*13060*/  UIADD3 UR20, UPT, UPT, UR37, UR5, URZ ;  /* 0x0000000525147290 */ /* 0x000fe2000fffe0ff */
[----:B------:R-:W-:Y:S01]  /*13070*/  LOP3.LUT R186, R186, R3, RZ, 0x3c, !PT ;  /* 0x00000003baba7212 */ /* 0x000fe200078e3cff */
[----:B------:R-:W-:Y:S05]  /*13080*/  UIADD3 UR36, UPT, UPT, UR38, UR4, URZ ;  /* 0x0000000426247290 */ /* 0x000fea000fffe0ff */
[----:B------:R-:W-:Y:S07]  /*13090*/  BRA.U UP0, `(.L_x_184) ;  /* 0xffffff3d00007547 */ /* 0x000fee000b83ffff */
[----:B------:R-:W-:Y:S01]  /*130a0*/  R2UR UR4, R180 ;  /* 0x00000000b40472ca */ /* 0x000fe200000e0000 */
[----:B------:R-:W-:-:S12]  /*130b0*/  SYNCS.ARRIVE.TRANS64.A1T0 RZ, [UR44+0xb0], RZ ;  /* 0x0000b0ffffff79a7 */ /* 0x000fd8000810002c */
[----:B------:R-:W-:-:S09]  /*130c0*/  UISETP.NE.AND UP0, UPT, UR4, URZ, UPT ;  /* 0x000000ff0400728c */ /* 0x000fd2000bf05270 */
[----:B------:R-:W-:Y:S05]  /*130d0*/  BRA.U !UP0, `(.L_x_185) ;  /* 0x0000000108487547 */ /* 0x000fea000b800000 */
[----:B------:R-:W1:Y:S02]  /*130e0*/  LDCU.64 UR4, c[0x0][0xc90] ;  /* 0x00019200ff0477ac */ /* 0x000e640008000a00 */
[----:B-1----:R-:W-:-:S04]  /*130f0*/  UISETP.NE.U32.AND UP0, UPT, UR4, URZ, UPT ;  /* 0x000000ff0400728c */ /* 0x002fc8000bf05070 */
[----:B------:R-:W-:-:S09]  /*13100*/  UISETP.NE.AND.EX UP0, UPT, UR5, URZ, UPT, UP0 ;  /* 0x000000ff0500728c */ /* 0x000fd2000bf05300 */
[----:B------:R-:W-:Y:S05]  /*13110*/  BRA.U UP0, `(.L_x_186) ;  /* 0x00000001000c7547 */ /* 0x000fea000b800000 */
[----:B------:R-:W-:-:S13]  /*13120*/  FSETP.NEU.AND P0, PT, R133, RZ, PT ;  /* 0x000000ff8500720b */ /* 0x000fda0003f0d000 */
[----:B------:R-:W-:Y:S05]  /*13130*/  @!P0 EXIT ;  /* 0x000000000000894d */ /* 0x000fea0003800000 */
[----:B------:R-:W-:Y:S05]  /*13140*/  BRA `(.L_x_185) ;  /* 0x00000000002c7947 */ /* 0x000fea0003800000 */
.L_x_186:
[----:B------:R-:W-:Y:S01]  /*13150*/  ISETP.NE.AND P0, PT, R182, RZ, PT ;  /* 0x000000ffb600720c */ /* 0x000fe20003f05270 */
[----:B------:R-:W-:-:S12]  /*13160*/  BSSY.RECONVERGENT B0, `(.L_x_185) ;  /* 0x0000009000007945 */ /* 0x000fd80003800200 */
[----:B------:R-:W-:Y:S05]  /*13170*/  @P0 BRA `(.L_x_187) ;  /* 0x0000000000140947 */ /* 0x000fea0003800000 */
[----:B------:R-:W1:Y:S02]  /*13180*/  LDCU.64 UR4, c[0x0][0xc88] ;  /* 0x00019100ff0477ac */ /* 0x000e640008000a00 */
[----:B-1----:R-:W-:-:S04]  /*13190*/  ISETP.NE.U32.AND P0, PT, RZ, UR4, PT ;  /* 0x00000004ff007c0c */ /* 0x002fc8000bf05070 */
[----:B------:R-:W-:-:S13]  /*131a0*/  ISETP.NE.AND.EX P0, PT, RZ, UR5, PT, P0 ;  /* 0x00000005ff007c0c */ /* 0x000fda000bf05300 */
[----:B------:R-:W-:Y:S05]  /*131b0*/  @!P0 EXIT ;  /* 0x000000000000894d */ /* 0x000fea0003800000 */
[----:B------:R-:W-:Y:S05]  /*131c0*/  BRA `(.L_x_188) ;  /* 0x0000000000087947 */ /* 0x000fea0003800000 */
.L_x_187:
[----:B------:R-:W-:-:S13]  /*131d0*/  FSETP.NEU.AND P0, PT, R133, RZ, PT ;  /* 0x000000ff8500720b */ /* 0x000fda0003f0d000 */
[----:B------:R-:W-:Y:S05]  /*131e0*/  @!P0 EXIT ;  /* 0x000000000000894d */ /* 0x000fea0003800000 */
.L_x_188:
[----:B------:R-:W-:Y:S05]  /*131f0*/  BSYNC.RECONVERGENT B0 ;  /* 0x0000000000007941 */ /* 0x000fea0003800200 */
.L_x_185:
[----:B------:R-:W1:Y:S01]  /*13200*/  S2UR UR5, SR_CgaCtaId ;  /* 0x00000000000579c3 */ /* 0x000e620000008800 */
[----:B------:R-:W-:Y:S01]  /*13210*/  ULEA UR4, UR46, UR44, 0x3 ;  /* 0x0000002c2e047291 */ /* 0x000fe2000f8e18ff */
[----:B------:R-:W-:-:S04]  /*13220*/  DEPBAR.LE SB0, 0x0 ;  /* 0x000080000000791a */ /* 0x000fc80000000000 */
[----:B------:R-:W-:-:S04]  /*13230*/  UIADD3 UR4, UPT, UPT, UR4, 0x30, URZ ;  /* 0x0000003004047890 */ /* 0x000fc8000fffe0ff */
[----:B-1----:R-:W-:-:S09]  /*13240*/  UPRMT UR4, UR5, 0x654, UR4 ;  /* 0x0000065405047896 */ /* 0x002fd20008000004 */
[----:B------:R-:W-:Y:S01]  /*13250*/  SYNCS.ARRIVE.TRANS64.RED.A1T0 RZ, [UR4], RZ ;  /* 0x000000ffffff79a7 */ /* 0x000fe20008100404 */
[----:B------:R-:W-:Y:S05]  /*13260*/  EXIT ;  /* 0x000000000000794d */ /* 0x000fea0003800000 */
.L_x_24:
[----:B-1----:R1:W3:Y:S02]  /*13270*/  SYNCS.PHASECHK.TRANS64.TRYWAIT P0, [R0+URZ+0xa0], R5 ;  /* 0x0000a005000075a7 */ /* 0x0022e400080011ff */
[----:B---3--:R-:W-:Y:S05]  /*13280*/  @!P0 NANOSLEEP.SYNCS 0x989680 ;  /* 0x009896800000895d */ /* 0x008fea0003900000 */
[----:B------:R-:W3:Y:S02]  /*13290*/  @!P0 SYNCS.PHASECHK.TRANS64 P0, [R0+URZ+0xa0], R5 ;  /* 0x0000a005000085a7 */ /* 0x000ee400080010ff */
[----:B---3--:R-:W-:Y:S05]  /*132a0*/  @!P0 BRA `(.L_x_24) ;  /* 0xfffffffc00f08947 */ /* 0x008fea000383ffff */
[----:B------:R-:W-:Y:S05]  /*132b0*/  BRA `(.L_x_189) ;  /* 0xfffffee8001c7947 */ /* 0x000fea000383ffff */
.L_x_27:
[----:B---3--:R-:W-:-:S07]  /*132c0*/  MOV R0, UR57 ;  /* 0x0000003900007c02 */ /* 0x008fce0008000f00 */
.L_x_190:
[----:B---3--:R3:W4:Y:S02]  /*132d0*/  SYNCS.PHASECHK.TRANS64.TRYWAIT P0, [R0+URZ+0x8], R3 ;  /* 0x00000803000075a7 */ /* 0x00872400080011ff */
[----:B----4-:R-:W-:Y:S05]  /*132e0*/  @!P0 NANOSLEEP.SYNCS 0x989680 ;  /* 0x009896800000895d */ /* 0x010fea0003900000 */
[----:B------:R-:W4:Y:S02]  /*132f0*/  @!P0 SYNCS.PHASECHK.TRANS64 P0, [R0+URZ+0x8], R3 ;  /* 0x00000803000085a7 */ /* 0x000f2400080010ff */
[----:B----4-:R-:W-:Y:S05]  /*13300*/  @!P0 BRA `(.L_x_190) ;  /* 0xfffffffc00f08947 */ /* 0x010fea000383ffff */
[----:B------:R-:W-:Y:S05]  /*13310*/  BRA `(.L_x_26) ;  /* 0xfffffee800507947 */ /* 0x000fea000383ffff */
.L_x_34:
[----:B--2---:R-:W-:-:S07]  /*13320*/  MOV R0, UR57 ;  /* 0x0000003900007c02 */ /* 0x004fce0008000f00 */
.L_x_191:
[----:B-1----:R1:W2:Y:S02]  /*13330*/  SYNCS.PHASECHK.TRANS64.TRYWAIT P0, [R0+URZ+0x8], R3 ;  /* 0x00000803000075a7 */ /* 0x0022a400080011ff */
[----:B--2---:R-:W-:Y:S05]  /*13340*/  @!P0 NANOSLEEP.SYNCS 0x989680 ;  /* 0x009896800000895d */ /* 0x004fea0003900000 */
[----:B------:R-:W2:Y:S02]  /*13350*/  @!P0 SYNCS.PHASECHK.TRANS64 P0, [R0+URZ+0x8], R3 ;  /* 0x00000803000085a7 */ /* 0x000ea400080010ff */
[----:B--2---:R-:W-:Y:S05]  /*13360*/  @!P0 BRA `(.L_x_191) ;  /* 0xfffffffc00f08947 */ /* 0x004fea000383ffff */
[----:B------:R-:W-:Y:S05]  /*13370*/  BRA `(.L_x_33) ;  /* 0xfffffeec00547947 */ /* 0x000fea000383ffff */
.L_x_41:
[----:B-1----:R1:W2:Y:S02]  /*13380*/  SYNCS.PHASECHK.TRANS64.TRYWAIT P0, [R3+URZ+0x60], R0 ;  /* 0x00006000030075a7 */ /* 0x0022a400080011ff */
[----:B--2---:R-:W-:Y:S05]  /*13390*/  @!P0 NANOSLEEP.SYNCS 0x989680 ;  /* 0x009896800000895d */ /* 0x004fea0003900000 */
[----:B------:R-:W2:Y:S02]  /*133a0*/  @!P0 SYNCS.PHASECHK.TRANS64 P0, [R3+URZ+0x60], R0 ;  /* 0x00006000030085a7 */ /* 0x000ea400080010ff */
[----:B--2---:R-:W-:Y:S05]  /*133b0*/  @!P0 BRA `(.L_x_41) ;  /* 0xfffffffc00f08947 */ /* 0x004fea000383ffff */
[----:B------:R-:W-:Y:S05]  /*133c0*/  BRA `(.L_x_192) ;  /* 0xfffffef000647947 */ /* 0x000fea000383ffff */
.L_x_47:
[----:B--2---:R2:W3:Y:S02]  /*133d0*/  SYNCS.PHASECHK.TRANS64.TRYWAIT P0, [R0+URZ+0x90], R5 ;  /* 0x00009005000075a7 */ /* 0x0044e400080011ff */
[----:B---3--:R-:W-:Y:S05]  /*133e0*/  @!P0 NANOSLEEP.SYNCS 0x989680 ;  /* 0x009896800000895d */ /* 0x008fea0003900000 */
[----:B------:R-:W3:Y:S02]  /*133f0*/  @!P0 SYNCS.PHASECHK.TRANS64 P0, [R0+URZ+0x90], R5 ;  /* 0x00009005000085a7 */ /* 0x000ee400080010ff */
[----:B---3--:R-:W-:Y:S05]  /*13400*/  @!P0 BRA `(.L_x_47) ;  /* 0xfffffffc00f08947 */ /* 0x008fea000383ffff */
[----:B------:R-:W-:Y:S05]  /*13410*/  BRA `(.L_x_193) ;  /* 0xfffffef800607947 */ /* 0x000fea000383ffff */
.L_x_48:
[----:B------:R-:W-:-:S07]  /*13420*/  MOV R0, UR4 ;  /* 0x0000000400007c02 */ /* 0x000fce0008000f00 */
.L_x_194:
[----:B--2---:R2:W3:Y:S02]  /*13430*/  SYNCS.PHASECHK.TRANS64.TRYWAIT P0, [R0+URZ+0x70], R5 ;  /* 0x00007005000075a7 */ /* 0x0044e400080011ff */
[----:B---3--:R-:W-:Y:S05]  /*13440*/  @!P0 NANOSLEEP.SYNCS 0x989680 ;  /* 0x009896800000895d */ /* 0x008fea0003900000 */
[----:B------:R-:W3:Y:S02]  /*13450*/  @!P0 SYNCS.PHASECHK.TRANS64 P0, [R0+URZ+0x70], R5 ;  /* 0x00007005000085a7 */ /* 0x000ee400080010ff */
[----:B---3--:R-:W-:Y:S05]  /*13460*/  @!P0 BRA `(.L_x_194) ;  /* 0xfffffffc00f08947 */ /* 0x008fea000383ffff */
[----:B------:R-:W-:Y:S05]  /*13470*/  BRA `(.L_x_195) ;  /* 0xfffffef800707947 */ /* 0x000fea000383ffff */
.L_x_49:
[----:B--2---:R2:W3:Y:S02]  /*13480*/  SYNCS.PHASECHK.TRANS64.TRYWAIT P1, [R0+URZ+0x60], R5 ;  /* 0x00006005000075a7 */ /* 0x0044e400080211ff */
[----:B---3--:R-:W-:Y:S05]  /*13490*/  @!P1 NANOSLEEP.SYNCS 0x989680 ;  /* 0x009896800000995d */ /* 0x008fea0003900000 */
[----:B------:R-:W3:Y:S02]  /*134a0*/  @!P1 SYNCS.PHASECHK.TRANS64 P1, [R0+URZ+0x60], R5 ;  /* 0x00006005000095a7 */ /* 0x000ee400080210ff */
[----:B---3--:R-:W-:Y:S05]  /*134b0*/  @!P1 BRA `(.L_x_49) ;  /* 0xfffffffc00f09947 */ /* 0x008fea000383ffff */
[----:B------:R-:W-:Y:S05]  /*134c0*/  BRA `(.L_x_196) ;  /* 0xfffffef800a07947 */ /* 0x000fea000383ffff */
.L_x_52:
[----:B------:R-:W-:-:S07]  /*134d0*/  MOV R0, UR4 ;  /* 0x0000000400007c02 */ /* 0x000fce0008000f00 */
.L_x_197:
[----:B--2---:R2:W3:Y:S02]  /*134e0*/  SYNCS.PHASECHK.TRANS64.TRYWAIT P0, [R0+URZ+0x70], R3 ;  /* 0x00007003000075a7 */ /* 0x0044e400080011ff */
[----:B---3--:R-:W-:Y:S05]  /*134f0*/  @!P0 NANOSLEEP.SYNCS 0x989680 ;  /* 0x009896800000895d */ /* 0x008fea0003900000 */
[----:B------:R-:W3:Y:S02]  /*13500*/  @!P0 SYNCS.PHASECHK.TRANS64 P0, [R0+URZ+0x70], R3 ;  /* 0x00007003000085a7 */ /* 0x000ee400080010ff */
[----:B---3--:R-:W-:Y:S05]  /*13510*/  @!P0 BRA `(.L_x_197) ;  /* 0xfffffffc00f08947 */ /* 0x008fea000383ffff */
[----:B------:R-:W-:Y:S05]  /*13520*/  BRA `(.L_x_51) ;  /* 0xfffffef800f47947 */ /* 0x000fea000383ffff */
.L_x_59:
[----:B-1----:R1:W2:Y:S02]  /*13530*/  SYNCS.PHASECHK.TRANS64.TRYWAIT P0, [R2+URZ+0x60], R3 ;  /* 0x00006003020075a7 */ /* 0x0022a400080011ff */
[----:B--2---:R-:W-:Y:S05]  /*13540*/  @!P0 NANOSLEEP.SYNCS 0x989680 ;  /* 0x009896800000895d */ /* 0x004fea0003900000 */
[----:B------:R-:W2:Y:S02]  /*13550*/  @!P0 SYNCS.PHASECHK.TRANS64 P0, [R2+URZ+0x60], R3 ;  /* 0x00006003020085a7 */ /* 0x000ea400080010ff */
[----:B--2---:R-:W-:Y:S05]  /*13560*/  @!P0 BRA `(.L_x_59) ;  /* 0xfffffffc00f08947 */ /* 0x004fea000383ffff */
[----:B------:R-:W-:Y:S05]  /*13570*/  BRA `(.L_x_198) ;  /* 0xffffff0800947947 */ /* 0x000fea000383ffff */
.L_x_62:
[----:B------:R-:W-:-:S07]  /*13580*/  MOV R17, UR6 ;  /* 0x0000000600117c02 */ /* 0x000fce0008000f00 */
.L_x_199:
[----:B-1----:R1:W2:Y:S02]  /*13590*/  SYNCS.PHASECHK.TRANS64.TRYWAIT P2, [R17+URZ], R16 ;  /* 0x00000010110075a7 */ /* 0x0022a400080411ff */
[----:B--2---:R-:W-:Y:S05]  /*135a0*/  @!P2 NANOSLEEP.SYNCS 0x989680 ;  /* 0x009896800000a95d */ /* 0x004fea0003900000 */
[----:B------:R-:W2:Y:S02]  /*135b0*/  @!P2 SYNCS.PHASECHK.TRANS64 P2, [R17+URZ], R16 ;  /* 0x000000101100a5a7 */ /* 0x000ea400080410ff */
[----:B--2---:R-:W-:Y:S05]  /*135c0*/  @!P2 BRA `(.L_x_199) ;  /* 0xfffffffc00f0a947 */ /* 0x004fea000383ffff */
[----:B------:R-:W-:Y:S05]  /*135d0*/  BRA `(.L_x_61) ;  /* 0xffffff0800f87947 */ /* 0x000fea000383ffff */
.L_x_63:
[----:B-1----:R-:W-:-:S07]  /*135e0*/  MOV R16, UR6 ;  /* 0x0000000600107c02 */ /* 0x002fce0008000f00 */
.L_x_200:
[----:B-1----:R1:W2:Y:S02]  /*135f0*/  SYNCS.PHASECHK.TRANS64.TRYWAIT P2, [R16+URZ+0x88], R19 ;  /* 0x00008813100075a7 */ /* 0x0022a400080411ff */
[----:B--2---:R-:W-:Y:S05]  /*13600*/  @!P2 NANOSLEEP.SYNCS 0x989680 ;  /* 0x009896800000a95d */ /* 0x004fea0003900000 */
[----:B------:R-:W2:Y:S02]  /*13610*/  @!P2 SYNCS.PHASECHK.TRANS64 P2, [R16+URZ+0x88], R19 ;  /* 0x000088131000a5a7 */ /* 0x000ea400080410ff */
[----:B--2---:R-:W-:Y:S05]  /*13620*/  @!P2 BRA `(.L_x_200) ;  /* 0xfffffffc00f0a947 */ /* 0x004fea000383ffff */
[----:B------:R-:W-:Y:S05]  /*13630*/  BRA `(.L_x_201) ;  /* 0xffffff0c00047947 */ /* 0x000fea000383ffff */
.L_x_66:
[----:B------:R-:W-:Y:S07]  /*13640*/  MOV R17, UR6 ;  /* 0x0000000600117c02 */ /* 0x000fee0008000f00 */
.L_x_202:
[----:B--2---:R2:W3:Y:S02]  /*13650*/  SYNCS.PHASECHK.TRANS64.TRYWAIT P0, [R17+URZ], R20 ;  /* 0x00000014110075a7 */ /* 0x0044e400080011ff */
[----:B---3--:R-:W-:Y:S05]  /*13660*/  @!P0 NANOSLEEP.SYNCS 0x989680 ;  /* 0x009896800000895d */ /* 0x008fea0003900000 */
[----:B------:R-:W3:Y:S02]  /*13670*/  @!P0 SYNCS.PHASECHK.TRANS64 P0, [R17+URZ], R20 ;  /* 0x00000014110085a7 */ /* 0x000ee400080010ff */
[----:B---3--:R-:W-:Y:S05]  /*13680*/  @!P0 BRA `(.L_x_202) ;  /* 0xfffffffc00f08947 */ /* 0x008fea000383ffff */
[----:B------:R-:W-:Y:S05]  /*13690*/  BRA `(.L_x_65) ;  /* 0xffffff1000507947 */ /* 0x000fea000383ffff */
.L_x_69:
[----:B------:R-:W-:-:S07]  /*136a0*/  MOV R0, UR6 ;  /* 0x0000000600007c02 */ /* 0x000fce0008000f00 */
.L_x_203:
[----:B-1----:R1:W2:Y:S02]  /*136b0*/  SYNCS.PHASECHK.TRANS64.TRYWAIT P0, [R0+URZ+0xb0], R3 ;  /* 0x0000b003000075a7 */ /* 0x0022a400080011ff */
[----:B--2---:R-:W-:Y:S05]  /*136c0*/  @!P0 NANOSLEEP.SYNCS 0x989680 ;  /* 0x009896800000895d */ /* 0x004fea0003900000 */
[----:B------:R-:W2:Y:S02]  /*136d0*/  @!P0 SYNCS.PHASECHK.TRANS64 P0, [R0+URZ+0xb0], R3 ;  /* 0x0000b003000085a7 */ /* 0x000ea400080010ff */
[----:B--2---:R-:W-:Y:S05]  /*136e0*/  @!P0 BRA `(.L_x_203) ;  /* 0xfffffffc00f08947 */ /* 0x004fea000383ffff */
[----:B------:R-:W-:Y:S05]  /*136f0*/  BRA `(.L_x_204) ;  /* 0xffffff1400547947 */ /* 0x000fea000383ffff */
.L_x_74:
[----:B-1----:R1:W2:Y:S02]  /*13700*/  SYNCS.PHASECHK.TRANS64.TRYWAIT P0, [R12+URZ+0x60], R9 ;  /* 0x000060090c0075a7 */ /* 0x0022a400080011ff */
[----:B--2---:R-:W-:Y:S05]  /*13710*/  @!P0 NANOSLEEP.SYNCS 0x989680 ;  /* 0x009896800000895d */ /* 0x004fea0003900000 */
[----:B------:R-:W2:Y:S02]  /*13720*/  @!P0 SYNCS.PHASECHK.TRANS64 P0, [R12+URZ+0x60], R9 ;  /* 0x000060090c0085a7 */ /* 0x000ea400080010ff */
[----:B--2---:R-:W-:Y:S05]  /*13730*/  @!P0 BRA `(.L_x_74) ;  /* 0xfffffffc00f08947 */ /* 0x004fea000383ffff */
[----:B------:R-:W-:Y:S05]  /*13740*/  BRA `(.L_x_205) ;  /* 0xffffff1800847947 */ /* 0x000fea000383ffff */
.L_x_77:
[----:B------:R-:W-:Y:S07]  /*13750*/  MOV R0, UR21 ;  /* 0x0000001500007c02 */ /* 0x000fee0008000f00 */
.L_x_206:
[----:B-1----:R1:W2:Y:S02]  /*13760*/  SYNCS.PHASECHK.TRANS64.TRYWAIT P2, [R0+URZ+0x58], R9 ;  /* 0x00005809000075a7 */ /* 0x0022a400080411ff */
[----:B--2---:R-:W-:Y:S05]  /*13770*/  @!P2 NANOSLEEP.SYNCS 0x989680 ;  /* 0x009896800000a95d */ /* 0x004fea0003900000 */
[----:B------:R-:W2:Y:S02]  /*13780*/  @!P2 SYNCS.PHASECHK.TRANS64 P2, [R0+URZ+0x58], R9 ;  /* 0x000058090000a5a7 */ /* 0x000ea400080410ff */
[----:B--2---:R-:W-:Y:S05]  /*13790*/  @!P2 BRA `(.L_x_206) ;  /* 0xfffffffc00f0a947 */ /* 0x004fea000383ffff */
[----:B------:R-:W-:Y:S05]  /*137a0*/  BRA `(.L_x_76) ;  /* 0xffffff1c00ec7947 */ /* 0x000fea000383ffff */
.L_x_80:
[----:B------:R-:W-:Y:S07]  /*137b0*/  MOV R9, UR21 ;  /* 0x0000001500097c02 */ /* 0x000fee0008000f00 */
.L_x_207:
[----:B-1----:R1:W2:Y:S02]  /*137c0*/  SYNCS.PHASECHK.TRANS64.TRYWAIT P0, [R9+URZ+0x30], R10 ;  /* 0x0000300a090075a7 */ /* 0x0022a400080011ff */
[----:B--2---:R-:W-:Y:S05]  /*137d0*/  @!P0 NANOSLEEP.SYNCS 0x989680 ;  /* 0x009896800000895d */ /* 0x004fea0003900000 */
[----:B------:R-:W2:Y:S02]  /*137e0*/  @!P0 SYNCS.PHASECHK.TRANS64 P0, [R9+URZ+0x30], R10 ;  /* 0x0000300a090085a7 */ /* 0x000ea400080010ff */
[----:B--2---:R-:W-:Y:S05]  /*137f0*/  @!P0 BRA `(.L_x_207) ;  /* 0xfffffffc00f08947 */ /* 0x004fea000383ffff */
[----:B------:R-:W-:Y:S05]  /*13800*/  BRA `(.L_x_208) ;  /* 0xffffff2000547947 */ /* 0x000fea000383ffff */
.L_x_81:
[----:B------:R-:W-:Y:S07]  /*13810*/  MOV R9, UR21 ;  /* 0x0000001500097c02 */ /* 0x000fee0008000f00 */
.L_x_209:
[----:B-1----:R1:W2:Y:S02]  /*13820*/  SYNCS.PHASECHK.TRANS64.TRYWAIT P0, [R9+URZ+0x38], R10 ;  /* 0x0000380a090075a7 */ /* 0x0022a400080011ff */
[----:B--2---:R-:W-:Y:S05]  /*13830*/  @!P0 NANOSLEEP.SYNCS 0x989680 ;  /* 0x009896800000895d */ /* 0x004fea0003900000 */
[----:B------:R-:W2:Y:S02]  /*13840*/  @!P0 SYNCS.PHASECHK.TRANS64 P0, [R9+URZ+0x38], R10 ;  /* 0x0000380a090085a7 */ /* 0x000ea400080010ff */
[----:B--2---:R-:W-:Y:S05]  /*13850*/  @!P0 BRA `(.L_x_209) ;  /* 0xfffffffc00f08947 */ /* 0x004fea000383ffff */
[----:B------:R-:W-:Y:S05]  /*13860*/  BRA `(.L_x_210) ;  /* 0xffffff2000a87947 */ /* 0x000fea000383ffff */
.L_x_82:
[----:B------:R-:W-:Y:S07]  /*13870*/  MOV R9, UR21 ;  /* 0x0000001500097c02 */ /* 0x000fee0008000f00 */
.L_x_211:
[----:B-1----:R1:W2:Y:S02]  /*13880*/  SYNCS.PHASECHK.TRANS64.TRYWAIT P0, [R9+URZ+0x40], R10 ;  /* 0x0000400a090075a7 */ /* 0x0022a400080011ff */
[----:B--2---:R-:W-:Y:S05]  /*13890*/  @!P0 NANOSLEEP.SYNCS 0x989680 ;  /* 0x009896800000895d */ /* 0x004fea0003900000 */
[----:B------:R-:W2:Y:S02]  /*138a0*/  @!P0 SYNCS.PHASECHK.TRANS64 P0, [R9+URZ+0x40], R10 ;  /* 0x0000400a090085a7 */ /* 0x000ea400080010ff */
[----:B--2---:R-:W-:Y:S05]  /*138b0*/  @!P0 BRA `(.L_x_211) ;  /* 0xfffffffc00f08947 */ /* 0x004fea000383ffff */
[----:B------:R-:W-:Y:S05]  /*138c0*/  BRA `(.L_x_212) ;  /* 0xffffff2400087947 */ /* 0x000fea000383ffff */
.L_x_83:
[----:B------:R-:W-:Y:S07]  /*138d0*/  MOV R9, UR21 ;  /* 0x0000001500097c02 */ /* 0x000fee0008000f00 */
.L_x_213:
[----:B-1----:R1:W2:Y:S02]  /*138e0*/  SYNCS.PHASECHK.TRANS64.TRYWAIT P0, [R9+URZ+0x48], R10 ;  /* 0x0000480a090075a7 */ /* 0x0022a400080011ff */
[----:B--2---:R-:W-:Y:S05]  /*138f0*/  @!P0 NANOSLEEP.SYNCS 0x989680 ;  /* 0x009896800000895d */ /* 0x004fea0003900000 */
[----:B------:R-:W2:Y:S02]  /*13900*/  @!P0 SYNCS.PHASECHK.TRANS64 P0, [R9+URZ+0x48], R10 ;  /* 0x0000480a090085a7 */ /* 0x000ea400080010ff */
[----:B--2---:R-:W-:Y:S05]  /*13910*/  @!P0 BRA `(.L_x_213) ;  /* 0xfffffffc00f08947 */ /* 0x004fea000383ffff */
[----:B------:R-:W-:Y:S05]  /*13920*/  BRA `(.L_x_214) ;  /* 0xffffff24006c7947 */ /* 0x000fea000383ffff */
.L_x_84:
[----:B------:R-:W-:Y:S07]  /*13930*/  MOV R0, UR21 ;  /* 0x0000001500007c02 */ /* 0x000fee0008000f00 */
.L_x_215:
[----:B-1----:R1:W2:Y:S02]  /*13940*/  SYNCS.PHASECHK.TRANS64.TRYWAIT P0, [R0+URZ+0x30], R9 ;  /* 0x00003009000075a7 */ /* 0x0022a400080011ff */
[----:B--2---:R-:W-:Y:S05]  /*13950*/  @!P0 NANOSLEEP.SYNCS 0x989680 ;  /* 0x009896800000895d */ /* 0x004fea0003900000 */
[----:B------:R-:W2:Y:S02]  /*13960*/  @!P0 SYNCS.PHASECHK.TRANS64 P0, [R0+URZ+0x30], R9 ;  /* 0x00003009000085a7 */ /* 0x000ea400080010ff */
[----:B--2---:R-:W-:Y:S05]  /*13970*/  @!P0 BRA `(.L_x_215) ;  /* 0xfffffffc00f08947 */ /* 0x004fea000383ffff */
[----:B------:R-:W-:Y:S05]  /*13980*/  BRA `(.L_x_216) ;  /* 0xffffff2400d07947 */ /* 0x000fea000383ffff */
.L_x_85:
[----:B------:R-:W-:Y:S07]  /*13990*/  MOV R0, UR21 ;  /* 0x0000001500007c02 */ /* 0x000fee0008000f00 */
.L_x_217:
[----:B-1----:R1:W2:Y:S02]  /*139a0*/  SYNCS.PHASECHK.TRANS64.TRYWAIT P0, [R0+URZ+0x38], R9 ;  /* 0x00003809000075a7 */ /* 0x0022a400080011ff */
[----:B--2---:R-:W-:Y:S05]  /*139b0*/  @!P0 NANOSLEEP.SYNCS 0x989680 ;  /* 0x009896800000895d */ /* 0x004fea0003900000 */
[----:B------:R-:W2:Y:S02]  /*139c0*/  @!P0 SYNCS.PHASECHK.TRANS64 P0, [R0+URZ+0x38], R9 ;  /* 0x00003809000085a7 */ /* 0x000ea400080010ff */
[----:B--2---:R-:W-:Y:S05]  /*139d0*/  @!P0 BRA `(.L_x_217) ;  /* 0xfffffffc00f08947 */ /* 0x004fea000383ffff */
[----:B------:R-:W-:Y:S05]  /*139e0*/  BRA `(.L_x_218) ;  /* 0xffffff2800307947 */ /* 0x000fea000383ffff */
.L_x_86:
[----:B------:R-:W-:Y:S07]  /*139f0*/  MOV R0, UR21 ;  /* 0x0000001500007c02 */ /* 0x000fee0008000f00 */
.L_x_219:
[----:B-1----:R1:W2:Y:S02]  /*13a00*/  SYNCS.PHASECHK.TRANS64.TRYWAIT P0, [R0+URZ+0x40], R9 ;  /* 0x00004009000075a7 */ /* 0x0022a400080011ff */
[----:B--2---:R-:W-:Y:S05]  /*13a10*/  @!P0 NANOSLEEP.SYNCS 0x989680 ;  /* 0x009896800000895d */ /* 0x004fea0003900000 */
[----:B------:R-:W2:Y:S02]  /*13a20*/  @!P0 SYNCS.PHASECHK.TRANS64 P0, [R0+URZ+0x40], R9 ;  /* 0x00004009000085a7 */ /* 0x000ea400080010ff */
[----:B--2---:R-:W-:Y:S05]  /*13a30*/  @!P0 BRA `(.L_x_219) ;  /* 0xfffffffc00f08947 */ /* 0x004fea000383ffff */
[----:B------:R-:W-:Y:S05]  /*13a40*/  BRA `(.L_x_220) ;  /* 0xffffff2800947947 */ /* 0x000fea000383ffff */
.L_x_87:
[----:B------:R-:W-:Y:S07]  /*13a50*/  MOV R0, UR21 ;  /* 0x0000001500007c02 */ /* 0x000fee0008000f00 */
.L_x_221:
[----:B-1----:R1:W2:Y:S02]  /*13a60*/  SYNCS.PHASECHK.TRANS64.TRYWAIT P0, [R0+URZ+0x48], R9 ;  /* 0x00004809000075a7 */ /* 0x0022a400080011ff */
[----:B--2---:R-:W-:Y:S05]  /*13a70*/  @!P0 NANOSLEEP.SYNCS 0x989680 ;  /* 0x009896800000895d */ /* 0x004fea0003900000 */
[----:B------:R-:W2:Y:S02]  /*13a80*/  @!P0 SYNCS.PHASECHK.TRANS64 P0, [R0+URZ+0x48], R9 ;  /* 0x00004809000085a7 */ /* 0x000ea400080010ff */
[----:B--2---:R-:W-:Y:S05]  /*13a90*/  @!P0 BRA `(.L_x_221) ;  /* 0xfffffffc00f08947 */ /* 0x004fea000383ffff */
[----:B------:R-:W-:Y:S05]  /*13aa0*/  BRA `(.L_x_222) ;  /* 0xffffff2800f07947 */ /* 0x000fea000383ffff */
.L_x_89:
[----:B------:R-:W-:-:S07]  /*13ab0*/  MOV R3, UR21 ;  /* 0x0000001500037c02 */ /* 0x000fce0008000f00 */
.L_x_223:
[----:B-1----:R1:W3:Y:S02]  /*13ac0*/  SYNCS.PHASECHK.TRANS64.TRYWAIT P0, [R3+URZ+0x30], R10 ;  /* 0x0000300a030075a7 */ /* 0x0022e400080011ff */
[----:B---3--:R-:W-:Y:S05]  /*13ad0*/  @!P0 NANOSLEEP.SYNCS 0x989680 ;  /* 0x009896800000895d */ /* 0x008fea0003900000 */
[----:B------:R-:W3:Y:S02]  /*13ae0*/  @!P0 SYNCS.PHASECHK.TRANS64 P0, [R3+URZ+0x30], R10 ;  /* 0x0000300a030085a7 */ /* 0x000ee400080010ff */
[----:B---3--:R-:W-:Y:S05]  /*13af0*/  @!P0 BRA `(.L_x_223) ;  /* 0xfffffffc00f08947 */ /* 0x008fea000383ffff */
[----:B------:R-:W-:Y:S05]  /*13b00*/  BRA `(.L_x_224) ;  /* 0xffffff2c00787947 */ /* 0x000fea000383ffff */
.L_x_90:
[----:B-1----:R-:W-:-:S07]  /*13b10*/  MOV R3, UR21 ;  /* 0x0000001500037c02 */ /* 0x002fce0008000f00 */
.L_x_225:
[----:B-1----:R1:W3:Y:S02]  /*13b20*/  SYNCS.PHASECHK.TRANS64.TRYWAIT P0, [R3+URZ+0x38], R10 ;  /* 0x0000380a030075a7 */ /* 0x0022e400080011ff */
[----:B---3--:R-:W-:Y:S05]  /*13b30*/  @!P0 NANOSLEEP.SYNCS 0x989680 ;  /* 0x009896800000895d */ /* 0x008fea0003900000 */
[----:B------:R-:W3:Y:S02]  /*13b40*/  @!P0 SYNCS.PHASECHK.TRANS64 P0, [R3+URZ+0x38], R10 ;  /* 0x0000380a030085a7 */ /* 0x000ee400080010ff */
[----:B---3--:R-:W-:Y:S05]  /*13b50*/  @!P0 BRA `(.L_x_225) ;  /* 0xfffffffc00f08947 */ /* 0x008fea000383ffff */
[----:B------:R-:W-:Y:S05]  /*13b60*/  BRA `(.L_x_226) ;  /* 0xffffff2c00687947 */ /* 0x000fea000383ffff */
.L_x_91:
[----:B-1----:R-:W-:-:S07]  /*13b70*/  MOV R3, UR21 ;  /* 0x0000001500037c02 */ /* 0x002fce0008000f00 */
.L_x_227:
[----:B-1----:R1:W3:Y:S02]  /*13b80*/  SYNCS.PHASECHK.TRANS64.TRYWAIT P0, [R3+URZ+0x40], R10 ;  /* 0x0000400a030075a7 */ /* 0x0022e400080011ff */
[----:B---3--:R-:W-:Y:S05]  /*13b90*/  @!P0 NANOSLEEP.SYNCS 0x989680 ;  /* 0x009896800000895d */ /* 0x008fea0003900000 */
[----:B------:R-:W3:Y:S02]  /*13ba0*/  @!P0 SYNCS.PHASECHK.TRANS64 P0, [R3+URZ+0x40], R10 ;  /* 0x0000400a030085a7 */ /* 0x000ee400080010ff */
[----:B---3--:R-:W-:Y:S05]  /*13bb0*/  @!P0 BRA `(.L_x_227) ;  /* 0xfffffffc00f08947 */ /* 0x008fea000383ffff */
[----:B------:R-:W-:Y:S05]  /*13bc0*/  BRA `(.L_x_228) ;  /* 0xffffff2c005c7947 */ /* 0x000fea000383ffff */
.L_x_93:
[----:B-1----:R1:W2:Y:S02]  /*13bd0*/  SYNCS.PHASECHK.TRANS64.TRYWAIT P0, [R0+URZ+0x60], R3 ;  /* 0x00006003000075a7 */ /* 0x0022a400080011ff */
[----:B--2---:R-:W-:Y:S05]  /*13be0*/  @!P0 NANOSLEEP.SYNCS 0x989680 ;  /* 0x009896800000895d */ /* 0x004fea0003900000 */
[----:B------:R-:W2:Y:S02]  /*13bf0*/  @!P0 SYNCS.PHASECHK.TRANS64 P0, [R0+URZ+0x60], R3 ;  /* 0x00006003000085a7 */ /* 0x000ea400080010ff */
[----:B--2---:R-:W-:Y:S05]  /*13c00*/  @!P0 BRA `(.L_x_93) ;  /* 0xfffffffc00f08947 */ /* 0x004fea000383ffff */
[----:B------:R-:W-:Y:S05]  /*13c10*/  BRA `(.L_x_229) ;  /* 0xffffff3000347947 */ /* 0x000fea000383ffff */
.L_x_104:
[----:B-1----:R-:W-:Y:S04]  /*13c20*/  MOV R3, UR44 ;  /* 0x0000002c00037c02 */ /* 0x002fe80008000f00 */
[----:B------:R1:W3:Y:S03]  /*13c30*/  SYNCS.PHASECHK.TRANS64.TRYWAIT P1, [R3+URZ+0x10], R6 ;  /* 0x00001006030075a7 */ /* 0x0002e600080211ff */
[----:B---3--:R-:W-:Y:S05]  /*13c40*/  @!P1 NANOSLEEP.SYNCS 0x989680 ;  /* 0x009896800000995d */ /* 0x008fea0003900000 */
[----:B------:R-:W3:Y:S02]  /*13c50*/  @!P1 SYNCS.PHASECHK.TRANS64 P1, [R3+URZ+0x10], R6 ;  /* 0x00001006030095a7 */ /* 0x000ee400080210ff */
[----:B---3--:R-:W-:Y:S05]  /*13c60*/  @!P1 BRA `(.L_x_104) ;  /* 0xfffffffc00ec9947 */ /* 0x008fea000383ffff */
[----:B------:R-:W-:Y:S05]  /*13c70*/  BRA `(.L_x_103) ;  /* 0xffffff4000147947 */ /* 0x000fea000383ffff */
.L_x_106:
[----:B-1----:R-:W-:Y:S04]  /*13c80*/  MOV R3, UR44 ;  /* 0x0000002c00037c02 */ /* 0x002fe80008000f00 */
[----:B------:R1:W4:Y:S03]  /*13c90*/  SYNCS.PHASECHK.TRANS64.TRYWAIT P0, [R3+URZ+0x80], R4 ;  /* 0x00008004030075a7 */ /* 0x00032600080011ff */
[----:B----4-:R-:W-:Y:S05]  /*13ca0*/  @!P0 NANOSLEEP.SYNCS 0x989680 ;  /* 0x009896800000895d */ /* 0x010fea0003900000 */
[----:B------:R-:W4:Y:S02]  /*13cb0*/  @!P0 SYNCS.PHASECHK.TRANS64 P0, [R3+URZ+0x80], R4 ;  /* 0x00008004030085a7 */ /* 0x000f2400080010ff */
[----:B----4-:R-:W-:Y:S05]  /*13cc0*/  @!P0 BRA `(.L_x_106) ;  /* 0xfffffffc00ec8947 */ /* 0x010fea000383ffff */
[----:B------:R-:W-:Y:S05]  /*13cd0*/  BRA `(.L_x_105) ;  /* 0xffffff4000447947 */ /* 0x000fea000383ffff */
.L_x_117:
[----:B--2---:R2:W4:Y:S02]  /*13ce0*/  SYNCS.PHASECHK.TRANS64.TRYWAIT P0, [R3+URZ+0x10], R0 ;  /* 0x00001000030075a7 */ /* 0x00452400080011ff */
[----:B----4-:R-:W-:Y:S05]  /*13cf0*/  @!P0 NANOSLEEP.SYNCS 0x989680 ;  /* 0x009896800000895d */ /* 0x010fea0003900000 */
[----:B------:R-:W4:Y:S02]  /*13d00*/  @!P0 SYNCS.PHASECHK.TRANS64 P0, [R3+URZ+0x10], R0 ;  /* 0x00001000030085a7 */ /* 0x000f2400080010ff */
[----:B----4-:R-:W-:Y:S05]  /*13d10*/  @!P0 BRA `(.L_x_117) ;  /* 0xfffffffc00f08947 */ /* 0x010fea000383ffff */
[----:B------:R-:W-:Y:S05]  /*13d20*/  BRA `(.L_x_116) ;  /* 0xffffff5400f87947 */ /* 0x000fea000383ffff */
.L_x_127:
[----:B-1----:R1:W2:Y:S02]  /*13d30*/  SYNCS.PHASECHK.TRANS64.TRYWAIT P0, [R11+URZ+0x10], R8 ;  /* 0x000010080b0075a7 */ /* 0x0022a400080011ff */
[----:B--2---:R-:W-:Y:S05]  /*13d40*/  @!P0 NANOSLEEP.SYNCS 0x989680 ;  /* 0x009896800000895d */ /* 0x004fea0003900000 */
[----:B------:R-:W2:Y:S02]  /*13d50*/  @!P0 SYNCS.PHASECHK.TRANS64 P0, [R11+URZ+0x10], R8 ;  /* 0x000010080b0085a7 */ /* 0x000ea400080010ff */
[----:B--2---:R-:W-:Y:S05]  /*13d60*/  @!P0 BRA `(.L_x_127) ;  /* 0xfffffffc00f08947 */ /* 0x004fea000383ffff */
[----:B------:R-:W-:Y:S05]  /*13d70*/  BRA `(.L_x_126) ;  /* 0xffffff6c00947947 */ /* 0x000fea000383ffff */
.L_x_137:
[----:B-1----:R1:W2:Y:S02]  /*13d80*/  SYNCS.PHASECHK.TRANS64.TRYWAIT P0, [R0+URZ+0x10], R5 ;  /* 0x00001005000075a7 */ /* 0x0022a400080011ff */
[----:B--2---:R-:W-:Y:S05]  /*13d90*/  @!P0 NANOSLEEP.SYNCS 0x989680 ;  /* 0x009896800000895d */ /* 0x004fea0003900000 */
[----:B------:R-:W2:Y:S02]  /*13da0*/  @!P0 SYNCS.PHASECHK.TRANS64 P0, [R0+URZ+0x10], R5 ;  /* 0x00001005000085a7 */ /* 0x000ea400080010ff */
[----:B--2---:R-:W-:Y:S05]  /*13db0*/  @!P0 BRA `(.L_x_137) ;  /* 0xfffffffc00f08947 */ /* 0x004fea000383ffff */
[----:B------:R-:W-:Y:S05]  /*13dc0*/  BRA `(.L_x_136) ;  /* 0xffffff8000ec7947 */ /* 0x000fea000383ffff */
.L_x_147:
[----:B-1----:R1:W4:Y:S02]  /*13dd0*/  SYNCS.PHASECHK.TRANS64.TRYWAIT P0, [R8+URZ+0x10], R5 ;  /* 0x00001005080075a7 */ /* 0x00232400080011ff */
[----:B----4-:R-:W-:Y:S05]  /*13de0*/  @!P0 NANOSLEEP.SYNCS 0x989680 ;  /* 0x009896800000895d */ /* 0x010fea0003900000 */
[----:B------:R-:W4:Y:S02]  /*13df0*/  @!P0 SYNCS.PHASECHK.TRANS64 P0, [R8+URZ+0x10], R5 ;  /* 0x00001005080085a7 */ /* 0x000f2400080010ff */
[----:B----4-:R-:W-:Y:S05]  /*13e00*/  @!P0 BRA `(.L_x_147) ;  /* 0xfffffffc00f08947 */ /* 0x010fea000383ffff */
[----:B------:R-:W-:Y:S05]  /*13e10*/  BRA `(.L_x_146) ;  /* 0xffffff9800807947 */ /* 0x000fea000383ffff */
.L_x_157:
[----:B-1----:R1:W4:Y:S02]  /*13e20*/  SYNCS.PHASECHK.TRANS64.TRYWAIT P0, [R8+URZ+0x10], R5 ;  /* 0x00001005080075a7 */ /* 0x00232400080011ff */
[----:B----4-:R-:W-:Y:S05]  /*13e30*/  @!P0 NANOSLEEP.SYNCS 0x989680 ;  /* 0x009896800000895d */ /* 0x010fea0003900000 */
[----:B------:R-:W4:Y:S02]  /*13e40*/  @!P0 SYNCS.PHASECHK.TRANS64 P0, [R8+URZ+0x10], R5 ;  /* 0x00001005080085a7 */ /* 0x000f2400080010ff */
[----:B----4-:R-:W-:Y:S05]  /*13e50*/  @!P0 BRA `(.L_x_157) ;  /* 0xfffffffc00f08947 */ /* 0x010fea000383ffff */
[----:B------:R-:W-:Y:S05]  /*13e60*/  BRA `(.L_x_156) ;  /* 0xffffffac00f07947 */ /* 0x000fea000383ffff */
.L_x_167:
[----:B-1----:R1:W4:Y:S02]  /*13e70*/  SYNCS.PHASECHK.TRANS64.TRYWAIT P0, [R0+URZ+0x10], R5 ;  /* 0x00001005000075a7 */ /* 0x00232400080011ff */
[----:B----4-:R-:W-:Y:S05]  /*13e80*/  @!P0 NANOSLEEP.SYNCS 0x989680 ;  /* 0x009896800000895d */ /* 0x010fea0003900000 */
[----:B------:R-:W4:Y:S02]  /*13e90*/  @!P0 SYNCS.PHASECHK.TRANS64 P0, [R0+URZ+0x10], R5 ;  /* 0x00001005000085a7 */ /* 0x000f2400080010ff */
[----:B----4-:R-:W-:Y:S05]  /*13ea0*/  @!P0 BRA `(.L_x_167) ;  /* 0xfffffffc00f08947 */ /* 0x010fea000383ffff */
[----:B------:R-:W-:Y:S05]  /*13eb0*/  BRA `(.L_x_166) ;  /* 0xffffffc400847947 */ /* 0x000fea000383ffff */
.L_x_177:
[----:B-1----:R1:W4:Y:S02]  /*13ec0*/  SYNCS.PHASECHK.TRANS64.TRYWAIT P0, [R0+URZ+0x10], R3 ;  /* 0x00001003000075a7 */ /* 0x00232400080011ff */
[----:B----4-:R-:W-:Y:S05]  /*13ed0*/  @!P0 NANOSLEEP.SYNCS 0x989680 ;  /* 0x009896800000895d */ /* 0x010fea0003900000 */
[----:B------:R-:W4:Y:S02]  /*13ee0*/  @!P0 SYNCS.PHASECHK.TRANS64 P0, [R0+URZ+0x10], R3 ;  /* 0x00001003000085a7 */ /* 0x000f2400080010ff */
[----:B----4-:R-:W-:Y:S05]  /*13ef0*/  @!P0 BRA `(.L_x_177) ;  /* 0xfffffffc00f08947 */ /* 0x010fea000383ffff */
[----:B------:R-:W-:Y:S05]  /*13f00*/  BRA `(.L_x_176) ;  /* 0xffffffd800e87947 */ /* 0x000fea000383ffff */
        .weak           $__internal_0_$__cuda_sm10x_tcgen05_guardrail_trap_col_being_dealloced_not_returned_by_alloc
        .type           $__internal_0_$__cuda_sm10x_tcgen05_guardrail_trap_col_being_dealloced_not_returned_by_alloc,@function
        .size           $__internal_0_$__cuda_sm10x_tcgen05_guardrail_trap_col_being_dealloced_not_returned_by_alloc,($__internal_1_$__cuda_sm10x_tcgen05_guardrail_trap_phase_invalid_during_alloc - $__internal_0_$__cuda_sm10x_tcgen05_guardrail_trap_col_being_dealloced_not_returned_by_alloc)
$__internal_0_$__cuda_sm10x_tcgen05_guardrail_trap_col_being_dealloced_not_returned_by_alloc:
[----:B------:R-:W-:Y:S05]  /*13f10*/  BPT.TRAP 0x1 ;  /* 0x000000040000795c */ /* 0x000fea0000300000 */
[----:B------:R-:W-:-:S04]  /*13f20*/  HFMA2 R3, -RZ, RZ, 0, 0 ;  /* 0x00000000ff037431 */ /* 0x000fc800000001ff */
[----:B------:R-:W-:Y:S05]  /*13f30*/  RET.REL.NODEC R2 `(_ZN7cutlass13device_kernelINS_4gemm6kernel13GemmUniversalIN4cute5tupleIJiiiiEEENS1_10collective13CollectiveMmaINS1_46MainloopSm100TmaUmmaWarpSpecializedBlockScaledILi1ELi2ELi1ENS5_IJNS4_1CILi4EEENSA_ILi2EEENSA_ILi1EEEEEEEENS5_IJNSA_ILi128EEENSA_ILi256EEESH_EEENS5_IJNS_12float_e4m3_tENS_13float_ue8m0_tEEEENS5_IJNS5_IJlSD_lEEENS4_6LayoutINS5_IJNS5_IJNS5_IJNSA_ILi32EEESB_EEEiEEESQ_NS5_IJSD_iEEEEEENS5_IJNS5_IJNS5_IJNSA_ILi16EEESB_EEEiEEENS5_IJNS5_IJNSA_ILi0EEESD_EEENSA_ILi512EEEEEENS5_IJSW_iEEEEEEEEEEESL_S13_NS4_8TiledMMAINS4_8MMA_AtomIJNS4_21SM100_MMA_MXF8F6F4_SSISJ_SJ_fSK_Li128ELi256ELNS4_4UMMA5MajorE0ELS18_0ELNS17_7ScaleInE0ELS19_0EEEEEENSN_INS5_IJSD_SD_SD_EEENS5_IJSW_SW_SW_EEEEENS5_IJNS4_10UnderscoreES1F_S1F_EEEEENS5_IJNS4_23SM90_TMA_LOAD_MULTICASTES1I_EEENS5_IJNS4_14ComposedLayoutINS4_7SwizzleILi3ELi4ELi3EEENS4_18smem_ptr_flag_bitsILi8EEENSN_INS5_IJNSA_ILi8EEESG_EEENS5_IJSG_SD_EEEEEEENSN_INS5_IJNS5_IJNS5_IJSP_SD_EEENS5_IJSO_SD_EEEEEESD_NS5_IJSB_SC_EEEEEENS5_IJNS5_IJNS5_IJSU_SY_EEESX_EEESW_NS5_IJSD_SY_EEEEEEEEEEEvNS4_8identityES1J_NS5_IJS1T_NSN_INS5_IJNS5_IJNS5_IJSP_SC_EEES1V_EEESD_S1X_EEENS5_IJS20_SW_NS5_IJSD_NSA_ILi1024EEEEEEEEEEEEEEvS25_EENS_8epilogue10collective18CollectiveEpilogueINS2F_23Sm100TmaWarpSpecializedILi4ELi2ELi32ELb1ELb0EEEJNS5_IJNSA_ILi64EEESH_SH_EEENS5_IJNSN_IS2K_SD_EENSN_INS5_IJSO_SC_EEENS5_IJSD_SG_EEEEEEEENS_10bfloat16_tESM_S2R_SM_NS2F_6fusion15FusionCallbacksIS2J_NS2S_17LinearCombinationIS2R_fS2R_fLNS_15FloatRoundStyleE2EEES2L_S2Q_JEEENS4_5SM1004TMEM4LOAD26SM100_TMEM_LOAD_32dp32b32xENS4_13SM90_TMA_LOADENS1K_INS1L_ILi2ELi4ELi3EEENS1N_ILi16EEENSN_INS5_IJS1P_SO_EEES1V_EEEENS4_39AutoVectorizingCopyWithAssumedAlignmentILi128EEENS4_14SM90_TMA_STOREES37_S39_S39_EEEvvEEEEvNT_6ParamsE) ;  /* 0xfffffec002307950 */ /* 0x000fea0003c3ffff */
        .weak           $__internal_1_$__cuda_sm10x_tcgen05_guardrail_trap_phase_invalid_during_alloc
        .type           $__internal_1_$__cuda_sm10x_tcgen05_guardrail_trap_phase_invalid_during_alloc,@function
        .size           $__internal_1_$__cuda_sm10x_tcgen05_guardrail_trap_phase_invalid_during_alloc,($__internal_2_$__cuda_sm10x_tcgen05_guardrail_trap_unallocated_columns_being_dealloced - $__internal_1_$__cuda_sm10x_tcgen05_guardrail_trap_phase_invalid_during_alloc)
$__internal_1_$__cuda_sm10x_tcgen05_guardrail_trap_phase_invalid_during_alloc:
[----:B------:R-:W-:Y:S05]  /*13f40*/  BPT.TRAP 0x1 ;  /* 0x000000040000795c */ /* 0x000fea0000300000 */
[----:B------:R-:W-:-:S04]  /*13f50*/  MOV R3, 0x0 ;  /* 0x0000000000037802 */ /* 0x000fc80000000f00 */
[----:B------:R-:W-:Y:S05]  /*13f60*/  RET.REL.NODEC R2 `(_ZN7cutlass13device_kernelINS_4gemm6kernel13GemmUniversalIN4cute5tupleIJiiiiEEENS1_10collective13CollectiveMmaINS1_46MainloopSm100TmaUmmaWarpSpecializedBlockScaledILi1ELi2ELi1ENS5_IJNS4_1CILi4EEENSA_ILi2EEENSA_ILi1EEEEEEEENS5_IJNSA_ILi128EEENSA_ILi256EEESH_EEENS5_IJNS_12float_e4m3_tENS_13float_ue8m0_tEEEENS5_IJNS5_IJlSD_lEEENS4_6LayoutINS5_IJNS5_IJNS5_IJNSA_ILi32EEESB_EEEiEEESQ_NS5_IJSD_iEEEEEENS5_IJNS5_IJNS5_IJNSA_ILi16EEESB_EEEiEEENS5_IJNS5_IJNSA_ILi0EEESD_EEENSA_ILi512EEEEEENS5_IJSW_iEEEEEEEEEEESL_S13_NS4_8TiledMMAINS4_8MMA_AtomIJNS4_21SM100_MMA_MXF8F6F4_SSISJ_SJ_fSK_Li128ELi256ELNS4_4UMMA5MajorE0ELS18_0ELNS17_7ScaleInE0ELS19_0EEEEEENSN_INS5_IJSD_SD_SD_EEENS5_IJSW_SW_SW_EEEEENS5_IJNS4_10UnderscoreES1F_S1F_EEEEENS5_IJNS4_23SM90_TMA_LOAD_MULTICASTES1I_EEENS5_IJNS4_14ComposedLayoutINS4_7SwizzleILi3ELi4ELi3EEENS4_18smem_ptr_flag_bitsILi8EEENSN_INS5_IJNSA_ILi8EEESG_EEENS5_IJSG_SD_EEEEEEENSN_INS5_IJNS5_IJNS5_IJSP_SD_EEENS5_IJSO_SD_EEEEEESD_NS5_IJSB_SC_EEEEEENS5_IJNS5_IJNS5_IJSU_SY_EEESX_EEESW_NS5_IJSD_SY_EEEEEEEEEEEvNS4_8identityES1J_NS5_IJS1T_NSN_INS5_IJNS5_IJNS5_IJSP_SC_EEES1V_EEESD_S1X_EEENS5_IJS20_SW_NS5_IJSD_NSA_ILi1024EEEEEEEEEEEEEEvS25_EENS_8epilogue10collective18CollectiveEpilogueINS2F_23Sm100TmaWarpSpecializedILi4ELi2ELi32ELb1ELb0EEEJNS5_IJNSA_ILi64EEESH_SH_EEENS5_IJNSN_IS2K_SD_EENSN_INS5_IJSO_SC_EEENS5_IJSD_SG_EEEEEEEENS_10bfloat16_tESM_S2R_SM_NS2F_6fusion15FusionCallbacksIS2J_NS2S_17LinearCombinationIS2R_fS2R_fLNS_15FloatRoundStyleE2EEES2L_S2Q_JEEENS4_5SM1004TMEM4LOAD26SM100_TMEM_LOAD_32dp32b32xENS4_13SM90_TMA_LOADENS1K_INS1L_ILi2ELi4ELi3EEENS1N_ILi16EEENSN_INS5_IJS1P_SO_EEES1V_EEEENS4_39AutoVectorizingCopyWithAssumedAlignmentILi128EEENS4_14SM90_TMA_STOREES37_S39_S39_EEEvvEEEEvNT_6ParamsE) ;  /* 0xfffffec002247950 */ /* 0x000fea0003c3ffff */
        .weak           $__internal_2_$__cuda_sm10x_tcgen05_guardrail_trap_unallocated_columns_being_dealloced
        .type           $__internal_2_$__cuda_sm10x_tcgen05_guardrail_trap_unallocated_columns_being_dealloced,@function
        .size           $__internal_2_$__cuda_sm10x_tcgen05_guardrail_trap_unallocated_columns_being_dealloced,(.L_x_231 - $__internal_2_$__cuda_sm10x_tcgen05_guardrail_trap_unallocated_columns_being_dealloced)
$__internal_2_$__cuda_sm10x_tcgen05_guardrail_trap_unallocated_columns_being_dealloced:
[----:B------:R-:W-:Y:S05]  /*13f70*/  BPT.TRAP 0x1 ;  /* 0x000000040000795c */ /* 0x000fea0000300000 */
[----:B------:R-:W-:-:S04]  /*13f80*/  HFMA2 R3, -RZ, RZ, 0, 0 ;  /* 0x00000000ff037431 */ /* 0x000fc800000001ff */
[----:B------:R-:W-:Y:S05]  /*13f90*/  RET.REL.NODEC R2 `(_ZN7cutlass13device_kernelINS_4gemm6kernel13GemmUniversalIN4cute5tupleIJiiiiEEENS1_10collective13CollectiveMmaINS1_46MainloopSm100TmaUmmaWarpSpecializedBlockScaledILi1ELi2ELi1ENS5_IJNS4_1CILi4EEENSA_ILi2EEENSA_ILi1EEEEEEEENS5_IJNSA_ILi128EEENSA_ILi256EEESH_EEENS5_IJNS_12float_e4m3_tENS_13float_ue8m0_tEEEENS5_IJNS5_IJlSD_lEEENS4_6LayoutINS5_IJNS5_IJNS5_IJNSA_ILi32EEESB_EEEiEEESQ_NS5_IJSD_iEEEEEENS5_IJNS5_IJNS5_IJNSA_ILi16EEESB_EEEiEEENS5_IJNS5_IJNSA_ILi0EEESD_EEENSA_ILi512EEEEEENS5_IJSW_iEEEEEEEEEEESL_S13_NS4_8TiledMMAINS4_8MMA_AtomIJNS4_21SM100_MMA_MXF8F6F4_SSISJ_SJ_fSK_Li128ELi256ELNS4_4UMMA5MajorE0ELS18_0ELNS17_7ScaleInE0ELS19_0EEEEEENSN_INS5_IJSD_SD_SD_EEENS5_IJSW_SW_SW_EEEEENS5_IJNS4_10UnderscoreES1F_S1F_EEEEENS5_IJNS4_23SM90_TMA_LOAD_MULTICASTES1I_EEENS5_IJNS4_14ComposedLayoutINS4_7SwizzleILi3ELi4ELi3EEENS4_18smem_ptr_flag_bitsILi8EEENSN_INS5_IJNSA_ILi8EEESG_EEENS5_IJSG_SD_EEEEEEENSN_INS5_IJNS5_IJNS5_IJSP_SD_EEENS5_IJSO_SD_EEEEEESD_NS5_IJSB_SC_EEEEEENS5_IJNS5_IJNS5_IJSU_SY_EEESX_EEESW_NS5_IJSD_SY_EEEEEEEEEEEvNS4_8identityES1J_NS5_IJS1T_NSN_INS5_IJNS5_IJNS5_IJSP_SC_EEES1V_EEESD_S1X_EEENS5_IJS20_SW_NS5_IJSD_NSA_ILi1024EEEEEEEEEEEEEEvS25_EENS_8epilogue10collective18CollectiveEpilogueINS2F_23Sm100TmaWarpSpecializedILi4ELi2ELi32ELb1ELb0EEEJNS5_IJNSA_ILi64EEESH_SH_EEENS5_IJNSN_IS2K_SD_EENSN_INS5_IJSO_SC_EEENS5_IJSD_SG_EEEEEEEENS_10bfloat16_tESM_S2R_SM_NS2F_6fusion15FusionCallbacksIS2J_NS2S_17LinearCombinationIS2R_fS2R_fLNS_15FloatRoundStyleE2EEES2L_S2Q_JEEENS4_5SM1004TMEM4LOAD26SM100_TMEM_LOAD_32dp32b32xENS4_13SM90_TMA_LOADENS1K_INS1L_ILi2ELi4ELi3EEENS1N_ILi16EEENSN_INS5_IJS1P_SO_EEES1V_EEEENS4_39AutoVectorizingCopyWithAssumedAlignmentILi128EEENS4_14SM90_TMA_STOREES37_S39_S39_EEEvvEEEEvNT_6ParamsE) ;  /* 0xfffffec002187950 */ /* 0x000fea0003c3ffff */
.L_x_230:
[----:B------:R-:W-:-:S00]  /*13fa0*/  BRA `(.L_x_230) ;  /* 0xfffffffc00fc7947 */ /* 0x000fc0000383ffff */
[----:B------:R-:W-:-:S00]  /*13fb0*/  NOP ;  /* 0x0000000000007918 */ /* 0x000fc00000000000 */
        /* <DEDUP_REMOVED lines=12> */
.L_x_231:


//--------------------- .nv.global.init           --------------------------
	.section	.nv.global.init,"aw",@progbits
.nv.global.init:
	.type		$str$27,@object
	.size		$str$27,($str$28 - $str$27)
$str$27:
        /*0000*/ 	.byte	0x28, 0x61, 0x64, 0x64, 0x72, 0x65, 0x73, 0x73, 0x20, 0x26, 0x20, 0x6d, 0x61, 0x73, 0x6b, 0x29
        /*0010*/ 	.byte	0x20, 0x3d, 0x3d, 0x20, 0x30, 0x00
	.type		$str$28,@object
	.size		$str$28,($str$26 - $str$28)
$str$28:
        /*0016*/ 	.byte	0x2f, 0x74, 0x6d, 0x70, 0x2f, 0x63, 0x75, 0x74, 0x6c, 0x61, 0x73, 0x73, 0x5f, 0x73, 0x77, 0x65
        /*0026*/ 	.byte	0x65, 0x70, 0x5f, 0x73, 0x72, 0x63, 0x2f, 0x69, 0x6e, 0x63, 0x6c, 0x75, 0x64, 0x65, 0x2f, 0x63
        /*0036*/ 	.byte	0x75, 0x74, 0x65, 0x2f, 0x70, 0x6f, 0x69, 0x6e, 0x74, 0x65, 0x72, 0x5f, 0x66, 0x6c, 0x61, 0x67
        /*0046*/ 	.byte	0x67, 0x65, 0x64, 0x2e, 0x68, 0x70, 0x70, 0x00
	.type		$str$26,@object
	.size		$str$26,($str$25 - $str$26)
$str$26:
        /*004e*/ 	.byte	0x2f, 0x74, 0x6d, 0x70, 0x2f, 0x63, 0x75, 0x74, 0x6c, 0x61, 0x73, 0x73, 0x5f, 0x73, 0x77, 0x65
        /*005e*/ 	.byte	0x65, 0x70, 0x5f, 0x73, 0x72, 0x63, 0x2f, 0x69, 0x6e, 0x63, 0x6c, 0x75, 0x64, 0x65, 0x2f, 0x63
        /*006e*/ 	.byte	0x75, 0x74, 0x65, 0x2f, 0x61, 0x74, 0x6f, 0x6d, 0x2f, 0x63, 0x6f, 0x70, 0x79, 0x5f, 0x74, 0x72
        /*007e*/ 	.byte	0x61, 0x69, 0x74, 0x73, 0x5f, 0x73, 0x6d, 0x31, 0x30, 0x30, 0x2e, 0x68, 0x70, 0x70, 0x00
	.type		$str$25,@object
	.size		$str$25,(__unnamed_1 - $str$25)
$str$25:
        /*008d*/ 	.byte	0x28, 0x28, 0x75, 0x69, 0x6e, 0x74, 0x33, 0x32, 0x5f, 0x74, 0x28, 0x74, 0x68, 0x72, 0x65, 0x61
        /*009d*/ 	.byte	0x64, 0x49, 0x64, 0x78, 0x2e, 0x78, 0x29, 0x20, 0x2f, 0x20, 0x33, 0x32, 0x29, 0x20, 0x25, 0x20
        /*00ad*/ 	.byte	0x34, 0x29, 0x20, 0x3d, 0x3d, 0x20, 0x28, 0x28, 0x28, 0x74, 0x6d, 0x65, 0x6d, 0x5f, 0x61, 0x64
        /*00bd*/ 	.byte	0x64, 0x72, 0x20, 0x3e, 0x3e, 0x20, 0x31, 0x36, 0x29, 0x20, 0x2f, 0x20, 0x33, 0x32, 0x29, 0x20
        /*00cd*/ 	.byte	0x25, 0x20, 0x34, 0x29, 0x00
	.type		__unnamed_1,@object
	.size		__unnamed_1,(__unnamed_2 - __unnamed_1)
__unnamed_1:
        /*00d2*/ 	.byte	0x61, 0x75, 0x74, 0x6f, 0x20, 0x63, 0x75, 0x74, 0x65, 0x3a, 0x3a, 0x61, 0x73, 0x5f, 0x70, 0x6f
        /* <DEDUP_REMOVED lines=24> */
        /*0262*/ 	.byte	0x43, 0x3c, 0x34, 0x30, 0x39, 0x36, 0x3e, 0x3e, 0x3e, 0x3e, 0x5d, 0x00
	.type		__unnamed_2,@object
	.size		__unnamed_2,(.L_2 - __unnamed_2)
__unnamed_2:
        /* <DEDUP_REMOVED lines=42> */
        /*050e*/ 	.byte	0x3e, 0x3e, 0x5d, 0x00
.L_2:


//--------------------- .nv.shared._ZN7cutlass13device_kernelINS_4gemm6kernel13GemmUniversalIN4cute5tupleIJiiiiEEENS1_10collective13CollectiveMmaINS1_46MainloopSm100TmaUmmaWarpSpecializedBlockScaledILi1ELi2ELi1ENS5_IJNS4_1CILi4EEENSA_ILi2EEENSA_ILi1EEEEEEEENS5_IJNSA_ILi128EEENSA_ILi256EEESH_EEENS5_IJNS_12float_e4m3_tENS_13float_ue8m0_tEEEENS5_IJNS5_IJlSD_lEEENS4_6LayoutINS5_IJNS5_IJNS5_IJNSA_ILi32EEESB_EEEiEEESQ_NS5_IJSD_iEEEEEENS5_IJNS5_IJNS5_IJNSA_ILi16EEESB_EEEiEEENS5_IJNS5_IJNSA_ILi0EEESD_EEENSA_ILi512EEEEEENS5_IJSW_iEEEEEEEEEEESL_S13_NS4_8TiledMMAINS4_8MMA_AtomIJNS4_21SM100_MMA_MXF8F6F4_SSISJ_SJ_fSK_Li128ELi256ELNS4_4UMMA5MajorE0ELS18_0ELNS17_7ScaleInE0ELS19_0EEEEEENSN_INS5_IJSD_SD_SD_EEENS5_IJSW_SW_SW_EEEEENS5_IJNS4_10UnderscoreES1F_S1F_EEEEENS5_IJNS4_23SM90_TMA_LOAD_MULTICASTES1I_EEENS5_IJNS4_14ComposedLayoutINS4_7SwizzleILi3ELi4ELi3EEENS4_18smem_ptr_flag_bitsILi8EEENSN_INS5_IJNSA_ILi8EEESG_EEENS5_IJSG_SD_EEEEEEENSN_INS5_IJNS5_IJNS5_IJSP_SD_EEENS5_IJSO_SD_EEEEEESD_NS5_IJSB_SC_EEEEEENS5_IJNS5_IJNS5_IJSU_SY_EEESX_EEESW_NS5_IJSD_SY_EEEEEEEEEEEvNS4_8identityES1J_NS5_IJS1T_NSN_INS5_IJNS5_IJNS5_IJSP_SC_EEES1V_EEESD_S1X_EEENS5_IJS20_SW_NS5_IJSD_NSA_ILi1024EEEEEEEEEEEEEEvS25_EENS_8epilogue10collective18CollectiveEpilogueINS2F_23Sm100TmaWarpSpecializedILi4ELi2ELi32ELb1ELb0EEEJNS5_IJNSA_ILi64EEESH_SH_EEENS5_IJNSN_IS2K_SD_EENSN_INS5_IJSO_SC_EEENS5_IJSD_SG_EEEEEEEENS_10bfloat16_tESM_S2R_SM_NS2F_6fusion15FusionCallbacksIS2J_NS2S_17LinearCombinationIS2R_fS2R_fLNS_15FloatRoundStyleE2EEES2L_S2Q_JEEENS4_5SM1004TMEM4LOAD26SM100_TMEM_LOAD_32dp32b32xENS4_13SM90_TMA_LOADENS1K_INS1L_ILi2ELi4ELi3EEENS1N_ILi16EEENSN_INS5_IJS1P_SO_EEES1V_EEEENS4_39AutoVectorizingCopyWithAssumedAlignmentILi128EEENS4_14SM90_TMA_STOREES37_S39_S39_EEEvvEEEEvNT_6ParamsE --------------------------
	.section	.nv.shared._ZN7cutlass13device_kernelINS_4gemm6kernel13GemmUniversalIN4cute5tupleIJiiiiEEENS1_10collective13CollectiveMmaINS1_46MainloopSm100TmaUmmaWarpSpecializedBlockScaledILi1ELi2ELi1ENS5_IJNS4_1CILi4EEENSA_ILi2EEENSA_ILi1EEEEEEEENS5_IJNSA_ILi128EEENSA_ILi256EEESH_EEENS5_IJNS_12float_e4m3_tENS_13float_ue8m0_tEEEENS5_IJNS5_IJlSD_lEEENS4_6LayoutINS5_IJNS5_IJNS5_IJNSA_ILi32EEESB_EEEiEEESQ_NS5_IJSD_iEEEEEENS5_IJNS5_IJNS5_IJNSA_ILi16EEESB_EEEiEEENS5_IJNS5_IJNSA_ILi0EEESD_EEENSA_ILi512EEEEEENS5_IJSW_iEEEEEEEEEEESL_S13_NS4_8TiledMMAINS4_8MMA_AtomIJNS4_21SM100_MMA_MXF8F6F4_SSISJ_SJ_fSK_Li128ELi256ELNS4_4UMMA5MajorE0ELS18_0ELNS17_7ScaleInE0ELS19_0EEEEEENSN_INS5_IJSD_SD_SD_EEENS5_IJSW_SW_SW_EEEEENS5_IJNS4_10UnderscoreES1F_S1F_EEEEENS5_IJNS4_23SM90_TMA_LOAD_MULTICASTES1I_EEENS5_IJNS4_14ComposedLayoutINS4_7SwizzleILi3ELi4ELi3EEENS4_18smem_ptr_flag_bitsILi8EEENSN_INS5_IJNSA_ILi8EEESG_EEENS5_IJSG_SD_EEEEEEENSN_INS5_IJNS5_IJNS5_IJSP_SD_EEENS5_IJSO_SD_EEEEEESD_NS5_IJSB_SC_EEEEEENS5_IJNS5_IJNS5_IJSU_SY_EEESX_EEESW_NS5_IJSD_SY_EEEEEEEEEEEvNS4_8identityES1J_NS5_IJS1T_NSN_INS5_IJNS5_IJNS5_IJSP_SC_EEES1V_EEESD_S1X_EEENS5_IJS20_SW_NS5_IJSD_NSA_ILi1024EEEEEEEEEEEEEEvS25_EENS_8epilogue10collective18CollectiveEpilogueINS2F_23Sm100TmaWarpSpecializedILi4ELi2ELi32ELb1ELb0EEEJNS5_IJNSA_ILi64EEESH_SH_EEENS5_IJNSN_IS2K_SD_EENSN_INS5_IJSO_SC_EEENS5_IJSD_SG_EEEEEEEENS_10bfloat16_tESM_S2R_SM_NS2F_6fusion15FusionCallbacksIS2J_NS2S_17LinearCombinationIS2R_fS2R_fLNS_15FloatRoundStyleE2EEES2L_S2Q_JEEENS4_5SM1004TMEM4LOAD26SM100_TMEM_LOAD_32dp32b32xENS4_13SM90_TMA_LOADENS1K_INS1L_ILi2ELi4ELi3EEENS1N_ILi16EEENSN_INS5_IJS1P_SO_EEES1V_EEEENS4_39AutoVectorizingCopyWithAssumedAlignmentILi128EEENS4_14SM90_TMA_STOREES37_S39_S39_EEEvvEEEEvNT_6ParamsE,"aw",@nobits
	.sectionflags	@""
	.align	16
	.zero		1024


//--------------------- .nv.shared.reserved.0     --------------------------
	.section	.nv.shared.reserved.0,"aw",@nobits
	.weak		__nv_reservedSMEM_offset_0_alias
	.size		__nv_reservedSMEM_offset_0_alias, 0, 64
	.other		__nv_reservedSMEM_offset_0_alias,@"STO_CUDA_RESERVED_SHARED STV_DEFAULT"
__nv_reservedSMEM_offset_0_alias:
	.zero		0
.nv.shared.reserved.0:
	.zero		64
	.weak		__nv_reservedSMEM_tcgen05_partition
	.type		__nv_reservedSMEM_tcgen05_partition,@object
	.size		__nv_reservedSMEM_tcgen05_partition,(.L_0 - __nv_reservedSMEM_tcgen05_partition)
__nv_reservedSMEM_tcgen05_partition:
	.zero		32
.L_0:


//--------------------- .nv.global                --------------------------
	.section	.nv.global,"aw",@nobits
.nv.global:
	.type		_ZN40_INTERNAL_85b3ab3e_4_k_cu_93fb0e13_280874cute1_E,@object
	.size		_ZN40_INTERNAL_85b3ab3e_4_k_cu_93fb0e13_280874cute1_E,(_ZN40_INTERNAL_85b3ab3e_4_k_cu_93fb0e13_280874cuda3std3__45__cpo6cbeginE - _ZN40_INTERNAL_85b3ab3e_4_k_cu_93fb0e13_280874cute1_E)
_ZN40_INTERNAL_85b3ab3e_4_k_cu_93fb0e13_280874cute1_E:
	.zero		1
	.type		_ZN40_INTERNAL_85b3ab3e_4_k_cu_93fb0e13_280874cuda3std3__45__cpo6cbeginE,@object
	.size		_ZN40_INTERNAL_85b3ab3e_4_k_cu_93fb0e13_280874cuda3std3__45__cpo6cbeginE,(_ZN40_INTERNAL_85b3ab3e_4_k_cu_93fb0e13_280874cuda3std3__48in_placeE - _ZN40_INTERNAL_85b3ab3e_4_k_cu_93fb0e13_280874cuda3std3__45__cpo6cbeginE)
_ZN40_INTERNAL_85b3ab3e_4_k_cu_93fb0e13_280874cuda3std3__45__cpo6cbeginE:
	.zero		1
	.type		_ZN40_INTERNAL_85b3ab3e_4_k_cu_93fb0e13_280874cuda3std3__48in_placeE,@object
	.size		_ZN40_INTERNAL_85b3ab3e_4_k_cu_93fb0e13_280874cuda3std3__48in_placeE,(_ZN40_INTERNAL_85b3ab3e_4_k_cu_93fb0e13_280874cuda3std6ranges3__45__cpo9iter_moveE - _ZN40_INTERNAL_85b3ab3e_4_k_cu_93fb0e13_280874cuda3std3__48in_placeE)
_ZN40_INTERNAL_85b3ab3e_4_k_cu_93fb0e13_280874cuda3std3__48in_placeE:
	.zero		1
	.type		_ZN40_INTERNAL_85b3ab3e_4_k_cu_93fb0e13_280874cuda3std6ranges3__45__cpo9iter_moveE,@object
	.size		_ZN40_INTERNAL_85b3ab3e_4_k_cu_93fb0e13_280874cuda3std6ranges3__45__cpo9iter_moveE,(_ZN40_INTERNAL_85b3ab3e_4_k_cu_93fb0e13_280874cuda3std3__45__cpo5beginE - _ZN40_INTERNAL_85b3ab3e_4_k_cu_93fb0e13_280874cuda3std6ranges3__45__cpo9iter_moveE)
_ZN40_INTERNAL_85b3ab3e_4_k_cu_93fb0e13_280874cuda3std6ranges3__45__cpo9iter_moveE:
	.zero		1
	.type		_ZN40_INTERNAL_85b3ab3e_4_k_cu_93fb0e13_280874cuda3std3__45__cpo5beginE,@object
	.size		_ZN40_INTERNAL_85b3ab3e_4_k_cu_93fb0e13_280874cuda3std3__45__cpo5beginE,(_ZN40_INTERNAL_85b3ab3e_4_k_cu_93fb0e13_280874cuda3std3__442_GLOBAL__N__85b3ab3e_4_k_cu_93fb0e13_280876ignoreE - _ZN40_INTERNAL_85b3ab3e_4_k_cu_93fb0e13_280874cuda3std3__45__cpo5beginE)
_ZN40_INTERNAL_85b3ab3e_4_k_cu_93fb0e13_280874cuda3std3__45__cpo5beginE:
	.zero		1
	.type		_ZN40_INTERNAL_85b3ab3e_4_k_cu_93fb0e13_280874cuda3std3__442_GLOBAL__N__85b3ab3e_4_k_cu_93fb0e13_280876ignoreE,@object
	.size		_ZN40_INTERNAL_85b3ab3e_4_k_cu_93fb0e13_280874cuda3std3__442_GLOBAL__N__85b3ab3e_4_k_cu_93fb0e13_280876ignoreE,(_ZN40_INTERNAL_85b3ab3e_4_k_cu_93fb0e13_280874cute7productE - _ZN40_INTERNAL_85b3ab3e_4_k_cu_93fb0e13_280874cuda3std3__442_GLOBAL__N__85b3ab3e_4_k_cu_93fb0e13_280876ignoreE)
_ZN40_INTERNAL_85b3ab3e_4_k_cu_93fb0e13_280874cuda3std3__442_GLOBAL__N__85b3ab3e_4_k_cu_93fb0e13_280876ignoreE:
	.zero		1
	.type		_ZN40_INTERNAL_85b3ab3e_4_k_cu_93fb0e13_280874cute7productE,@object
	.size		_ZN40_INTERNAL_85b3ab3e_4_k_cu_93fb0e13_280874cute7productE,(_ZN40_INTERNAL_85b3ab3e_4_k_cu_93fb0e13_280874cuda3std3__45__cpo3endE - _ZN40_INTERNAL_85b3ab3e_4_k_cu_93fb0e13_280874cute7productE)
_ZN40_INTERNAL_85b3ab3e_4_k_cu_93fb0e13_280874cute7productE:
	.zero		1
	.type		_ZN40_INTERNAL_85b3ab3e_4_k_cu_93fb0e13_280874cuda3std3__45__cpo3endE,@object
	.size		_ZN40_INTERNAL_85b3ab3e_4_k_cu_93fb0e13_280874cuda3std3__45__cpo3endE,(_ZN40_INTERNAL_85b3ab3e_4_k_cu_93fb0e13_280874cuda3std3__419piecewise_constructE - _ZN40_INTERNAL_85b3ab3e_4_k_cu_93fb0e13_280874cuda3std3__45__cpo3endE)
_ZN40_INTERNAL_85b3ab3e_4_k_cu_93fb0e13_280874cuda3std3__45__cpo3endE:
	.zero		1
	.type		_ZN40_INTERNAL_85b3ab3e_4_k_cu_93fb0e13_280874cuda3std3__419piecewise_constructE,@object
	.size		_ZN40_INTERNAL_85b3ab3e_4_k_cu_93fb0e13_280874cuda3std3__419piecewise_constructE,(_ZN40_INTERNAL_85b3ab3e_4_k_cu_93fb0e13_280874cuda3std3__45__cpo4cendE - _ZN40_INTERNAL_85b3ab3e_4_k_cu_93fb0e13_280874cuda3std3__419piecewise_constructE)
_ZN40_INTERNAL_85b3ab3e_4_k_cu_93fb0e13_280874cuda3std3__419piecewise_constructE:
	.zero		1
	.type		_ZN40_INTERNAL_85b3ab3e_4_k_cu_93fb0e13_280874cuda3std3__45__cpo4cendE,@object
	.size		_ZN40_INTERNAL_85b3ab3e_4_k_cu_93fb0e13_280874cuda3std3__45__cpo4cendE,(_ZN40_INTERNAL_85b3ab3e_4_k_cu_93fb0e13_280874cuda3std6ranges3__45__cpo4swapE - _ZN40_INTERNAL_85b3ab3e_4_k_cu_93fb0e13_280874cuda3std3__45__cpo4cendE)
_ZN40_INTERNAL_85b3ab3e_4_k_cu_93fb0e13_280874cuda3std3__45__cpo4cendE:
	.zero		1
	.type		_ZN40_INTERNAL_85b3ab3e_4_k_cu_93fb0e13_280874cuda3std6ranges3__45__cpo4swapE,@object
	.size		_ZN40_INTERNAL_85b3ab3e_4_k_cu_93fb0e13_280874cuda3std6ranges3__45__cpo4swapE,(.L_10 - _ZN40_INTERNAL_85b3ab3e_4_k_cu_93fb0e13_280874cuda3std6ranges3__45__cpo4swapE)
_ZN40_INTERNAL_85b3ab3e_4_k_cu_93fb0e13_280874cuda3std6ranges3__45__cpo4swapE:
	.zero		1
.L_10:


//--------------------- .nv.constant0._ZN7cutlass13device_kernelINS_4gemm6kernel13GemmUniversalIN4cute5tupleIJiiiiEEENS1_10collective13CollectiveMmaINS1_46MainloopSm100TmaUmmaWarpSpecializedBlockScaledILi1ELi2ELi1ENS5_IJNS4_1CILi4EEENSA_ILi2EEENSA_ILi1EEEEEEEENS5_IJNSA_ILi128EEENSA_ILi256EEESH_EEENS5_IJNS_12float_e4m3_tENS_13float_ue8m0_tEEEENS5_IJNS5_IJlSD_lEEENS4_6LayoutINS5_IJNS5_IJNS5_IJNSA_ILi32EEESB_EEEiEEESQ_NS5_IJSD_iEEEEEENS5_IJNS5_IJNS5_IJNSA_ILi16EEESB_EEEiEEENS5_IJNS5_IJNSA_ILi0EEESD_EEENSA_ILi512EEEEEENS5_IJSW_iEEEEEEEEEEESL_S13_NS4_8TiledMMAINS4_8MMA_AtomIJNS4_21SM100_MMA_MXF8F6F4_SSISJ_SJ_fSK_Li128ELi256ELNS4_4UMMA5MajorE0ELS18_0ELNS17_7ScaleInE0ELS19_0EEEEEENSN_INS5_IJSD_SD_SD_EEENS5_IJSW_SW_SW_EEEEENS5_IJNS4_10UnderscoreES1F_S1F_EEEEENS5_IJNS4_23SM90_TMA_LOAD_MULTICASTES1I_EEENS5_IJNS4_14ComposedLayoutINS4_7SwizzleILi3ELi4ELi3EEENS4_18smem_ptr_flag_bitsILi8EEENSN_INS5_IJNSA_ILi8EEESG_EEENS5_IJSG_SD_EEEEEEENSN_INS5_IJNS5_IJNS5_IJSP_SD_EEENS5_IJSO_SD_EEEEEESD_NS5_IJSB_SC_EEEEEENS5_IJNS5_IJNS5_IJSU_SY_EEESX_EEESW_NS5_IJSD_SY_EEEEEEEEEEEvNS4_8identityES1J_NS5_IJS1T_NSN_INS5_IJNS5_IJNS5_IJSP_SC_EEES1V_EEESD_S1X_EEENS5_IJS20_SW_NS5_IJSD_NSA_ILi1024EEEEEEEEEEEEEEvS25_EENS_8epilogue10collective18CollectiveEpilogueINS2F_23Sm100TmaWarpSpecializedILi4ELi2ELi32ELb1ELb0EEEJNS5_IJNSA_ILi64EEESH_SH_EEENS5_IJNSN_IS2K_SD_EENSN_INS5_IJSO_SC_EEENS5_IJSD_SG_EEEEEEEENS_10bfloat16_tESM_S2R_SM_NS2F_6fusion15FusionCallbacksIS2J_NS2S_17LinearCombinationIS2R_fS2R_fLNS_15FloatRoundStyleE2EEES2L_S2Q_JEEENS4_5SM1004TMEM4LOAD26SM100_TMEM_LOAD_32dp32b32xENS4_13SM90_TMA_LOADENS1K_INS1L_ILi2ELi4ELi3EEENS1N_ILi16EEENSN_INS5_IJS1P_SO_EEES1V_EEEENS4_39AutoVectorizingCopyWithAssumedAlignmentILi128EEENS4_14SM90_TMA_STOREES37_S39_S39_EEEvvEEEEvNT_6ParamsE --------------------------
	.section	.nv.constant0._ZN7cutlass13device_kernelINS_4gemm6kernel13GemmUniversalIN4cute5tupleIJiiiiEEENS1_10collective13CollectiveMmaINS1_46MainloopSm100TmaUmmaWarpSpecializedBlockScaledILi1ELi2ELi1ENS5_IJNS4_1CILi4EEENSA_ILi2EEENSA_ILi1EEEEEEEENS5_IJNSA_ILi128EEENSA_ILi256EEESH_EEENS5_IJNS_12float_e4m3_tENS_13float_ue8m0_tEEEENS5_IJNS5_IJlSD_lEEENS4_6LayoutINS5_IJNS5_IJNS5_IJNSA_ILi32EEESB_EEEiEEESQ_NS5_IJSD_iEEEEEENS5_IJNS5_IJNS5_IJNSA_ILi16EEESB_EEEiEEENS5_IJNS5_IJNSA_ILi0EEESD_EEENSA_ILi512EEEEEENS5_IJSW_iEEEEEEEEEEESL_S13_NS4_8TiledMMAINS4_8MMA_AtomIJNS4_21SM100_MMA_MXF8F6F4_SSISJ_SJ_fSK_Li128ELi256ELNS4_4UMMA5MajorE0ELS18_0ELNS17_7ScaleInE0ELS19_0EEEEEENSN_INS5_IJSD_SD_SD_EEENS5_IJSW_SW_SW_EEEEENS5_IJNS4_10UnderscoreES1F_S1F_EEEEENS5_IJNS4_23SM90_TMA_LOAD_MULTICASTES1I_EEENS5_IJNS4_14ComposedLayoutINS4_7SwizzleILi3ELi4ELi3EEENS4_18smem_ptr_flag_bitsILi8EEENSN_INS5_IJNSA_ILi8EEESG_EEENS5_IJSG_SD_EEEEEEENSN_INS5_IJNS5_IJNS5_IJSP_SD_EEENS5_IJSO_SD_EEEEEESD_NS5_IJSB_SC_EEEEEENS5_IJNS5_IJNS5_IJSU_SY_EEESX_EEESW_NS5_IJSD_SY_EEEEEEEEEEEvNS4_8identityES1J_NS5_IJS1T_NSN_INS5_IJNS5_IJNS5_IJSP_SC_EEES1V_EEESD_S1X_EEENS5_IJS20_SW_NS5_IJSD_NSA_ILi1024EEEEEEEEEEEEEEvS25_EENS_8epilogue10collective18CollectiveEpilogueINS2F_23Sm100TmaWarpSpecializedILi4ELi2ELi32ELb1ELb0EEEJNS5_IJNSA_ILi64EEESH_SH_EEENS5_IJNSN_IS2K_SD_EENSN_INS5_IJSO_SC_EEENS5_IJSD_SG_EEEEEEEENS_10bfloat16_tESM_S2R_SM_NS2F_6fusion15FusionCallbacksIS2J_NS2S_17LinearCombinationIS2R_fS2R_fLNS_15FloatRoundStyleE2EEES2L_S2Q_JEEENS4_5SM1004TMEM4LOAD26SM100_TMEM_LOAD_32dp32b32xENS4_13SM90_TMA_LOADENS1K_INS1L_ILi2ELi4ELi3EEENS1N_ILi16EEENSN_INS5_IJS1P_SO_EEES1V_EEEENS4_39AutoVectorizingCopyWithAssumedAlignmentILi128EEENS4_14SM90_TMA_STOREES37_S39_S39_EEEvvEEEEvNT_6ParamsE,"a",@progbits
	.sectionflags	@""
	.align	4
.nv.constant0._ZN7cutlass13device_kernelINS_4gemm6kernel13GemmUniversalIN4cute5tupleIJiiiiEEENS1_10collective13CollectiveMmaINS1_46MainloopSm100TmaUmmaWarpSpecializedBlockScaledILi1ELi2ELi1ENS5_IJNS4_1CILi4EEENSA_ILi2EEENSA_ILi1EEEEEEEENS5_IJNSA_ILi128EEENSA_ILi256EEESH_EEENS5_IJNS_12float_e4m3_tENS_13float_ue8m0_tEEEENS5_IJNS5_IJlSD_lEEENS4_6LayoutINS5_IJNS5_IJNS5_IJNSA_ILi32EEESB_EEEiEEESQ_NS5_IJSD_iEEEEEENS5_IJNS5_IJNS5_IJNSA_ILi16EEESB_EEEiEEENS5_IJNS5_IJNSA_ILi0EEESD_EEENSA_ILi512EEEEEENS5_IJSW_iEEEEEEEEEEESL_S13_NS4_8TiledMMAINS4_8MMA_AtomIJNS4_21SM100_MMA_MXF8F6F4_SSISJ_SJ_fSK_Li128ELi256ELNS4_4UMMA5MajorE0ELS18_0ELNS17_7ScaleInE0ELS19_0EEEEEENSN_INS5_IJSD_SD_SD_EEENS5_IJSW_SW_SW_EEEEENS5_IJNS4_10UnderscoreES1F_S1F_EEEEENS5_IJNS4_23SM90_TMA_LOAD_MULTICASTES1I_EEENS5_IJNS4_14ComposedLayoutINS4_7SwizzleILi3ELi4ELi3EEENS4_18smem_ptr_flag_bitsILi8EEENSN_INS5_IJNSA_ILi8EEESG_EEENS5_IJSG_SD_EEEEEEENSN_INS5_IJNS5_IJNS5_IJSP_SD_EEENS5_IJSO_SD_EEEEEESD_NS5_IJSB_SC_EEEEEENS5_IJNS5_IJNS5_IJSU_SY_EEESX_EEESW_NS5_IJSD_SY_EEEEEEEEEEEvNS4_8identityES1J_NS5_IJS1T_NSN_INS5_IJNS5_IJNS5_IJSP_SC_EEES1V_EEESD_S1X_EEENS5_IJS20_SW_NS5_IJSD_NSA_ILi1024EEEEEEEEEEEEEEvS25_EENS_8epilogue10collective18CollectiveEpilogueINS2F_23Sm100TmaWarpSpecializedILi4ELi2ELi32ELb1ELb0EEEJNS5_IJNSA_ILi64EEESH_SH_EEENS5_IJNSN_IS2K_SD_EENSN_INS5_IJSO_SC_EEENS5_IJSD_SG_EEEEEEEENS_10bfloat16_tESM_S2R_SM_NS2F_6fusion15FusionCallbacksIS2J_NS2S_17LinearCombinationIS2R_fS2R_fLNS_15FloatRoundStyleE2EEES2L_S2Q_JEEENS4_5SM1004TMEM4LOAD26SM100_TMEM_LOAD_32dp32b32xENS4_13SM90_TMA_LOADENS1K_INS1L_ILi2ELi4ELi3EEENS1N_ILi16EEENSN_INS5_IJS1P_SO_EEES1V_EEEENS4_39AutoVectorizingCopyWithAssumedAlignmentILi128EEENS4_14SM90_TMA_STOREES37_S39_S39_EEEvvEEEEvNT_6ParamsE:
	.zero		3968


//--------------------- SYMBOLS --------------------------

	.type		.nv.reservedSmem.offset0,@object
	.size		.nv.reservedSmem.offset0,0x4
	.type		.nv.reservedSmem.cap,@object
	.size		.nv.reservedSmem.cap,0x4
	.type		__assertfail,@function
